//
// Generated by NVIDIA NVVM Compiler
//
// Compiler Build ID: CL-36424714
// Cuda compilation tools, release 13.0, V13.0.88
// Based on NVVM 20.0.0
//

.version 9.0
.target sm_100
.address_size 64

	// .globl	_Z18fused_train_kernelPKfPKiPfS3_S3_S3_S3_S3_S3_S3_S3_S3_S3_S3_S3_S3_S3_S3_fiifffS3_

.visible .entry _Z18fused_train_kernelPKfPKiPfS3_S3_S3_S3_S3_S3_S3_S3_S3_S3_S3_S3_S3_S3_S3_fiifffS3_(
	.param .u64 .ptr .align 1 _Z18fused_train_kernelPKfPKiPfS3_S3_S3_S3_S3_S3_S3_S3_S3_S3_S3_S3_S3_S3_S3_fiifffS3__param_0,
	.param .u64 .ptr .align 1 _Z18fused_train_kernelPKfPKiPfS3_S3_S3_S3_S3_S3_S3_S3_S3_S3_S3_S3_S3_S3_S3_fiifffS3__param_1,
	.param .u64 .ptr .align 1 _Z18fused_train_kernelPKfPKiPfS3_S3_S3_S3_S3_S3_S3_S3_S3_S3_S3_S3_S3_S3_S3_fiifffS3__param_2,
	.param .u64 .ptr .align 1 _Z18fused_train_kernelPKfPKiPfS3_S3_S3_S3_S3_S3_S3_S3_S3_S3_S3_S3_S3_S3_S3_fiifffS3__param_3,
	.param .u64 .ptr .align 1 _Z18fused_train_kernelPKfPKiPfS3_S3_S3_S3_S3_S3_S3_S3_S3_S3_S3_S3_S3_S3_S3_fiifffS3__param_4,
	.param .u64 .ptr .align 1 _Z18fused_train_kernelPKfPKiPfS3_S3_S3_S3_S3_S3_S3_S3_S3_S3_S3_S3_S3_S3_S3_fiifffS3__param_5,
	.param .u64 .ptr .align 1 _Z18fused_train_kernelPKfPKiPfS3_S3_S3_S3_S3_S3_S3_S3_S3_S3_S3_S3_S3_S3_S3_fiifffS3__param_6,
	.param .u64 .ptr .align 1 _Z18fused_train_kernelPKfPKiPfS3_S3_S3_S3_S3_S3_S3_S3_S3_S3_S3_S3_S3_S3_S3_fiifffS3__param_7,
	.param .u64 .ptr .align 1 _Z18fused_train_kernelPKfPKiPfS3_S3_S3_S3_S3_S3_S3_S3_S3_S3_S3_S3_S3_S3_S3_fiifffS3__param_8,
	.param .u64 .ptr .align 1 _Z18fused_train_kernelPKfPKiPfS3_S3_S3_S3_S3_S3_S3_S3_S3_S3_S3_S3_S3_S3_S3_fiifffS3__param_9,
	.param .u64 .ptr .align 1 _Z18fused_train_kernelPKfPKiPfS3_S3_S3_S3_S3_S3_S3_S3_S3_S3_S3_S3_S3_S3_S3_fiifffS3__param_10,
	.param .u64 .ptr .align 1 _Z18fused_train_kernelPKfPKiPfS3_S3_S3_S3_S3_S3_S3_S3_S3_S3_S3_S3_S3_S3_S3_fiifffS3__param_11,
	.param .u64 .ptr .align 1 _Z18fused_train_kernelPKfPKiPfS3_S3_S3_S3_S3_S3_S3_S3_S3_S3_S3_S3_S3_S3_S3_fiifffS3__param_12,
	.param .u64 .ptr .align 1 _Z18fused_train_kernelPKfPKiPfS3_S3_S3_S3_S3_S3_S3_S3_S3_S3_S3_S3_S3_S3_S3_fiifffS3__param_13,
	.param .u64 .ptr .align 1 _Z18fused_train_kernelPKfPKiPfS3_S3_S3_S3_S3_S3_S3_S3_S3_S3_S3_S3_S3_S3_S3_fiifffS3__param_14,
	.param .u64 .ptr .align 1 _Z18fused_train_kernelPKfPKiPfS3_S3_S3_S3_S3_S3_S3_S3_S3_S3_S3_S3_S3_S3_S3_fiifffS3__param_15,
	.param .u64 .ptr .align 1 _Z18fused_train_kernelPKfPKiPfS3_S3_S3_S3_S3_S3_S3_S3_S3_S3_S3_S3_S3_S3_S3_fiifffS3__param_16,
	.param .u64 .ptr .align 1 _Z18fused_train_kernelPKfPKiPfS3_S3_S3_S3_S3_S3_S3_S3_S3_S3_S3_S3_S3_S3_S3_fiifffS3__param_17,
	.param .f32 _Z18fused_train_kernelPKfPKiPfS3_S3_S3_S3_S3_S3_S3_S3_S3_S3_S3_S3_S3_S3_S3_fiifffS3__param_18,
	.param .u32 _Z18fused_train_kernelPKfPKiPfS3_S3_S3_S3_S3_S3_S3_S3_S3_S3_S3_S3_S3_S3_S3_fiifffS3__param_19,
	.param .u32 _Z18fused_train_kernelPKfPKiPfS3_S3_S3_S3_S3_S3_S3_S3_S3_S3_S3_S3_S3_S3_S3_fiifffS3__param_20,
	.param .f32 _Z18fused_train_kernelPKfPKiPfS3_S3_S3_S3_S3_S3_S3_S3_S3_S3_S3_S3_S3_S3_S3_fiifffS3__param_21,
	.param .f32 _Z18fused_train_kernelPKfPKiPfS3_S3_S3_S3_S3_S3_S3_S3_S3_S3_S3_S3_S3_S3_S3_fiifffS3__param_22,
	.param .f32 _Z18fused_train_kernelPKfPKiPfS3_S3_S3_S3_S3_S3_S3_S3_S3_S3_S3_S3_S3_S3_S3_fiifffS3__param_23,
	.param .u64 .ptr .align 1 _Z18fused_train_kernelPKfPKiPfS3_S3_S3_S3_S3_S3_S3_S3_S3_S3_S3_S3_S3_S3_S3_fiifffS3__param_24
)
{
	.local .align 16 .b8 	__local_depot0[64512];
	.reg .b64 	%SP;
	.reg .b64 	%SPL;
	.reg .pred 	%p<151>;
	.reg .b32 	%r<489>;
	.reg .b32 	%f<2123>;
	.reg .b64 	%rd<556>;

	mov.u64 	%SPL, __local_depot0;
	ld.param.u64 	%rd139, [_Z18fused_train_kernelPKfPKiPfS3_S3_S3_S3_S3_S3_S3_S3_S3_S3_S3_S3_S3_S3_S3_fiifffS3__param_0];
	ld.param.u64 	%rd140, [_Z18fused_train_kernelPKfPKiPfS3_S3_S3_S3_S3_S3_S3_S3_S3_S3_S3_S3_S3_S3_S3_fiifffS3__param_2];
	ld.param.u64 	%rd141, [_Z18fused_train_kernelPKfPKiPfS3_S3_S3_S3_S3_S3_S3_S3_S3_S3_S3_S3_S3_S3_S3_fiifffS3__param_3];
	ld.param.u64 	%rd142, [_Z18fused_train_kernelPKfPKiPfS3_S3_S3_S3_S3_S3_S3_S3_S3_S3_S3_S3_S3_S3_S3_fiifffS3__param_4];
	ld.param.u64 	%rd143, [_Z18fused_train_kernelPKfPKiPfS3_S3_S3_S3_S3_S3_S3_S3_S3_S3_S3_S3_S3_S3_S3_fiifffS3__param_5];
	ld.param.u64 	%rd144, [_Z18fused_train_kernelPKfPKiPfS3_S3_S3_S3_S3_S3_S3_S3_S3_S3_S3_S3_S3_S3_S3_fiifffS3__param_6];
	ld.param.u64 	%rd145, [_Z18fused_train_kernelPKfPKiPfS3_S3_S3_S3_S3_S3_S3_S3_S3_S3_S3_S3_S3_S3_S3_fiifffS3__param_7];
	ld.param.u64 	%rd146, [_Z18fused_train_kernelPKfPKiPfS3_S3_S3_S3_S3_S3_S3_S3_S3_S3_S3_S3_S3_S3_S3_fiifffS3__param_8];
	ld.param.u64 	%rd147, [_Z18fused_train_kernelPKfPKiPfS3_S3_S3_S3_S3_S3_S3_S3_S3_S3_S3_S3_S3_S3_S3_fiifffS3__param_9];
	ld.param.u64 	%rd148, [_Z18fused_train_kernelPKfPKiPfS3_S3_S3_S3_S3_S3_S3_S3_S3_S3_S3_S3_S3_S3_S3_fiifffS3__param_12];
	ld.param.u64 	%rd149, [_Z18fused_train_kernelPKfPKiPfS3_S3_S3_S3_S3_S3_S3_S3_S3_S3_S3_S3_S3_S3_S3_fiifffS3__param_13];
	ld.param.f32 	%f95, [_Z18fused_train_kernelPKfPKiPfS3_S3_S3_S3_S3_S3_S3_S3_S3_S3_S3_S3_S3_S3_S3_fiifffS3__param_18];
	ld.param.u32 	%r81, [_Z18fused_train_kernelPKfPKiPfS3_S3_S3_S3_S3_S3_S3_S3_S3_S3_S3_S3_S3_S3_S3_fiifffS3__param_19];
	ld.param.f32 	%f96, [_Z18fused_train_kernelPKfPKiPfS3_S3_S3_S3_S3_S3_S3_S3_S3_S3_S3_S3_S3_S3_S3_fiifffS3__param_21];
	ld.param.f32 	%f97, [_Z18fused_train_kernelPKfPKiPfS3_S3_S3_S3_S3_S3_S3_S3_S3_S3_S3_S3_S3_S3_S3_fiifffS3__param_22];
	ld.param.f32 	%f98, [_Z18fused_train_kernelPKfPKiPfS3_S3_S3_S3_S3_S3_S3_S3_S3_S3_S3_S3_S3_S3_S3_fiifffS3__param_23];
	ld.param.u64 	%rd150, [_Z18fused_train_kernelPKfPKiPfS3_S3_S3_S3_S3_S3_S3_S3_S3_S3_S3_S3_S3_S3_S3_fiifffS3__param_24];
	cvta.to.global.u64 	%rd1, %rd139;
	cvta.to.global.u64 	%rd2, %rd140;
	cvta.to.global.u64 	%rd3, %rd144;
	cvta.to.global.u64 	%rd4, %rd141;
	cvta.to.global.u64 	%rd5, %rd149;
	cvta.to.global.u64 	%rd6, %rd145;
	cvta.to.global.u64 	%rd7, %rd148;
	cvta.to.global.u64 	%rd8, %rd142;
	cvta.to.global.u64 	%rd9, %rd146;
	cvta.to.global.u64 	%rd10, %rd143;
	cvta.to.global.u64 	%rd11, %rd147;
	cvta.to.global.u64 	%rd12, %rd150;
	add.u64 	%rd13, %SPL, 18432;
	add.u64 	%rd14, %SPL, 59904;
	add.u64 	%rd15, %SPL, 36864;
	add.u64 	%rd16, %SPL, 55296;
	add.u64 	%rd17, %SPL, 0;
	mov.u32 	%r1, %tid.x;
	setp.ne.s32 	%p3, %r1, 0;
	@%p3 bra 	$L__BB0_6;
	add.s64 	%rd517, %rd3, 16;
	mov.b32 	%r453, 0;
$L__BB0_2:
	mov.b32 	%r84, 0;
	st.global.u32 	[%rd517+-16], %r84;
	st.global.u32 	[%rd517+-12], %r84;
	st.global.u32 	[%rd517+-8], %r84;
	st.global.u32 	[%rd517+-4], %r84;
	st.global.u32 	[%rd517], %r84;
	st.global.u32 	[%rd517+4], %r84;
	st.global.u32 	[%rd517+8], %r84;
	st.global.u32 	[%rd517+12], %r84;
	add.s32 	%r453, %r453, 8;
	add.s64 	%rd517, %rd517, 32;
	setp.ne.s32 	%p4, %r453, 200;
	@%p4 bra 	$L__BB0_2;
	mov.b32 	%r454, 0;
	st.global.u32 	[%rd6], %r454;
	st.global.u32 	[%rd6+4], %r454;
	st.global.u32 	[%rd6+8], %r454;
	st.global.u32 	[%rd6+12], %r454;
	st.global.u32 	[%rd6+16], %r454;
	st.global.u32 	[%rd6+20], %r454;
	st.global.u32 	[%rd6+24], %r454;
	st.global.u32 	[%rd6+28], %r454;
	add.s64 	%rd518, %rd9, 64;
$L__BB0_4:
	mov.b32 	%r86, 0;
	st.global.u32 	[%rd518+-64], %r86;
	st.global.u32 	[%rd518+-60], %r86;
	st.global.u32 	[%rd518+-56], %r86;
	st.global.u32 	[%rd518+-52], %r86;
	st.global.u32 	[%rd518+-48], %r86;
	st.global.u32 	[%rd518+-44], %r86;
	st.global.u32 	[%rd518+-40], %r86;
	st.global.u32 	[%rd518+-36], %r86;
	st.global.u32 	[%rd518+-32], %r86;
	st.global.u32 	[%rd518+-28], %r86;
	st.global.u32 	[%rd518+-24], %r86;
	st.global.u32 	[%rd518+-20], %r86;
	st.global.u32 	[%rd518+-16], %r86;
	st.global.u32 	[%rd518+-12], %r86;
	st.global.u32 	[%rd518+-8], %r86;
	st.global.u32 	[%rd518+-4], %r86;
	st.global.u32 	[%rd518], %r86;
	st.global.u32 	[%rd518+4], %r86;
	st.global.u32 	[%rd518+8], %r86;
	st.global.u32 	[%rd518+12], %r86;
	st.global.u32 	[%rd518+16], %r86;
	st.global.u32 	[%rd518+20], %r86;
	st.global.u32 	[%rd518+24], %r86;
	st.global.u32 	[%rd518+28], %r86;
	st.global.u32 	[%rd518+32], %r86;
	st.global.u32 	[%rd518+36], %r86;
	st.global.u32 	[%rd518+40], %r86;
	st.global.u32 	[%rd518+44], %r86;
	st.global.u32 	[%rd518+48], %r86;
	st.global.u32 	[%rd518+52], %r86;
	st.global.u32 	[%rd518+56], %r86;
	st.global.u32 	[%rd518+60], %r86;
	add.s32 	%r454, %r454, 32;
	add.s64 	%rd518, %rd518, 128;
	setp.ne.s32 	%p5, %r454, 11520;
	@%p5 bra 	$L__BB0_4;
	mov.b32 	%r87, 0;
	st.global.u32 	[%rd11], %r87;
	st.global.u32 	[%rd11+4], %r87;
	st.global.u32 	[%rd11+8], %r87;
	st.global.u32 	[%rd11+12], %r87;
	st.global.u32 	[%rd11+16], %r87;
	st.global.u32 	[%rd11+20], %r87;
	st.global.u32 	[%rd11+24], %r87;
	st.global.u32 	[%rd11+28], %r87;
	st.global.u32 	[%rd11+32], %r87;
	st.global.u32 	[%rd11+36], %r87;
	st.global.u32 	[%rd12], %r87;
$L__BB0_6:
	bar.sync 	0;
	setp.ge.s32 	%p6, %r1, %r81;
	@%p6 bra 	$L__BB0_101;
	mov.b32 	%r455, 0;
$L__BB0_8:
	mul.wide.u32 	%rd156, %r455, 4;
	add.s64 	%rd157, %rd17, %rd156;
	mov.f32 	%f99, 0f00000000;
	st.local.v4.f32 	[%rd157], {%f99, %f99, %f99, %f99};
	st.local.v4.f32 	[%rd157+16], {%f99, %f99, %f99, %f99};
	st.local.v4.f32 	[%rd157+32], {%f99, %f99, %f99, %f99};
	st.local.v4.f32 	[%rd157+48], {%f99, %f99, %f99, %f99};
	st.local.v4.f32 	[%rd157+64], {%f99, %f99, %f99, %f99};
	st.local.v4.f32 	[%rd157+80], {%f99, %f99, %f99, %f99};
	st.local.v4.f32 	[%rd157+96], {%f99, %f99, %f99, %f99};
	st.local.v4.f32 	[%rd157+112], {%f99, %f99, %f99, %f99};
	st.local.v4.f32 	[%rd157+128], {%f99, %f99, %f99, %f99};
	st.local.v4.f32 	[%rd157+144], {%f99, %f99, %f99, %f99};
	st.local.v4.f32 	[%rd157+160], {%f99, %f99, %f99, %f99};
	st.local.v4.f32 	[%rd157+176], {%f99, %f99, %f99, %f99};
	st.local.v4.f32 	[%rd157+192], {%f99, %f99, %f99, %f99};
	st.local.v4.f32 	[%rd157+208], {%f99, %f99, %f99, %f99};
	st.local.v4.f32 	[%rd157+224], {%f99, %f99, %f99, %f99};
	st.local.v4.f32 	[%rd157+240], {%f99, %f99, %f99, %f99};
	add.s32 	%r455, %r455, 64;
	setp.ne.s32 	%p7, %r455, 4608;
	@%p7 bra 	$L__BB0_8;
	mul.lo.s32 	%r90, %r1, 784;
	mul.wide.u32 	%rd158, %r90, 4;
	add.s64 	%rd24, %rd1, %rd158;
	mov.b32 	%r456, 0;
$L__BB0_10:
	mul.wide.u32 	%rd159, %r456, 4;
	add.s64 	%rd160, %rd4, %rd159;
	mul.lo.s32 	%r92, %r456, 25;
	ld.global.f32 	%f1, [%rd160];
	mul.lo.s32 	%r9, %r456, 576;
	mul.wide.u32 	%rd161, %r92, 4;
	add.s64 	%rd162, %rd2, %rd161;
	ld.global.f32 	%f2, [%rd162];
	ld.global.f32 	%f3, [%rd162+80];
	ld.global.f32 	%f4, [%rd162+4];
	ld.global.f32 	%f5, [%rd162+8];
	ld.global.f32 	%f6, [%rd162+12];
	ld.global.f32 	%f7, [%rd162+16];
	ld.global.f32 	%f8, [%rd162+20];
	ld.global.f32 	%f9, [%rd162+24];
	ld.global.f32 	%f10, [%rd162+28];
	ld.global.f32 	%f11, [%rd162+32];
	ld.global.f32 	%f12, [%rd162+36];
	ld.global.f32 	%f13, [%rd162+40];
	ld.global.f32 	%f14, [%rd162+44];
	ld.global.f32 	%f15, [%rd162+48];
	ld.global.f32 	%f16, [%rd162+52];
	ld.global.f32 	%f17, [%rd162+56];
	ld.global.f32 	%f18, [%rd162+60];
	ld.global.f32 	%f19, [%rd162+64];
	ld.global.f32 	%f20, [%rd162+68];
	ld.global.f32 	%f21, [%rd162+72];
	ld.global.f32 	%f22, [%rd162+76];
	ld.global.f32 	%f23, [%rd162+84];
	ld.global.f32 	%f24, [%rd162+88];
	ld.global.f32 	%f25, [%rd162+92];
	ld.global.f32 	%f26, [%rd162+96];
	mov.b32 	%r457, 0;
$L__BB0_11:
	mad.lo.s32 	%r11, %r457, 24, %r9;
	mul.lo.s32 	%r12, %r457, 28;
	mov.b32 	%r458, 0;
$L__BB0_12:
	add.s32 	%r94, %r12, %r458;
	mul.wide.u32 	%rd163, %r94, 4;
	add.s64 	%rd164, %rd24, %rd163;
	ld.global.f32 	%f100, [%rd164];
	fma.rn.f32 	%f101, %f100, %f2, 0f00000000;
	ld.global.f32 	%f102, [%rd164+4];
	fma.rn.f32 	%f103, %f102, %f4, %f101;
	ld.global.f32 	%f104, [%rd164+8];
	fma.rn.f32 	%f105, %f104, %f5, %f103;
	ld.global.f32 	%f106, [%rd164+12];
	fma.rn.f32 	%f107, %f106, %f6, %f105;
	ld.global.f32 	%f108, [%rd164+16];
	fma.rn.f32 	%f109, %f108, %f7, %f107;
	ld.global.f32 	%f110, [%rd164+112];
	fma.rn.f32 	%f111, %f110, %f8, %f109;
	ld.global.f32 	%f112, [%rd164+116];
	fma.rn.f32 	%f113, %f112, %f9, %f111;
	ld.global.f32 	%f114, [%rd164+120];
	fma.rn.f32 	%f115, %f114, %f10, %f113;
	ld.global.f32 	%f116, [%rd164+124];
	fma.rn.f32 	%f117, %f116, %f11, %f115;
	ld.global.f32 	%f118, [%rd164+128];
	fma.rn.f32 	%f119, %f118, %f12, %f117;
	ld.global.f32 	%f120, [%rd164+224];
	fma.rn.f32 	%f121, %f120, %f13, %f119;
	ld.global.f32 	%f122, [%rd164+228];
	fma.rn.f32 	%f123, %f122, %f14, %f121;
	ld.global.f32 	%f124, [%rd164+232];
	fma.rn.f32 	%f125, %f124, %f15, %f123;
	ld.global.f32 	%f126, [%rd164+236];
	fma.rn.f32 	%f127, %f126, %f16, %f125;
	ld.global.f32 	%f128, [%rd164+240];
	fma.rn.f32 	%f129, %f128, %f17, %f127;
	ld.global.f32 	%f130, [%rd164+336];
	fma.rn.f32 	%f131, %f130, %f18, %f129;
	ld.global.f32 	%f132, [%rd164+340];
	fma.rn.f32 	%f133, %f132, %f19, %f131;
	ld.global.f32 	%f134, [%rd164+344];
	fma.rn.f32 	%f135, %f134, %f20, %f133;
	ld.global.f32 	%f136, [%rd164+348];
	fma.rn.f32 	%f137, %f136, %f21, %f135;
	ld.global.f32 	%f138, [%rd164+352];
	fma.rn.f32 	%f139, %f138, %f22, %f137;
	ld.global.f32 	%f140, [%rd164+448];
	fma.rn.f32 	%f141, %f140, %f3, %f139;
	ld.global.f32 	%f142, [%rd164+452];
	fma.rn.f32 	%f143, %f142, %f23, %f141;
	ld.global.f32 	%f144, [%rd164+456];
	fma.rn.f32 	%f145, %f144, %f24, %f143;
	ld.global.f32 	%f146, [%rd164+460];
	fma.rn.f32 	%f147, %f146, %f25, %f145;
	ld.global.f32 	%f148, [%rd164+464];
	fma.rn.f32 	%f149, %f148, %f26, %f147;
	add.f32 	%f150, %f149, %f1;
	setp.lt.f32 	%p8, %f150, 0f00000000;
	selp.f32 	%f151, 0f00000000, %f150, %p8;
	add.s32 	%r95, %r11, %r458;
	mul.wide.u32 	%rd165, %r95, 4;
	add.s64 	%rd166, %rd13, %rd165;
	st.local.f32 	[%rd166], %f151;
	add.s32 	%r458, %r458, 1;
	setp.ne.s32 	%p9, %r458, 24;
	@%p9 bra 	$L__BB0_12;
	add.s32 	%r457, %r457, 1;
	setp.ne.s32 	%p10, %r457, 24;
	@%p10 bra 	$L__BB0_11;
	add.s32 	%r456, %r456, 1;
	setp.ne.s32 	%p11, %r456, 8;
	@%p11 bra 	$L__BB0_10;
	mov.b32 	%r459, 0;
$L__BB0_16:
	mul.lo.s32 	%r18, %r459, 144;
	mul.lo.s32 	%r19, %r459, 576;
	mov.b32 	%r460, 0;
$L__BB0_17:
	mad.lo.s32 	%r98, %r460, 12, %r18;
	mad.lo.s32 	%r99, %r460, 48, %r19;
	mul.wide.u32 	%rd167, %r99, 4;
	add.s64 	%rd168, %rd13, %rd167;
	ld.local.v4.f32 	{%f152, %f153, %f154, %f155}, [%rd168];
	setp.gt.f32 	%p12, %f152, 0fE0AD78EC;
	max.f32 	%f156, %f152, 0fE0AD78EC;
	selp.b32 	%r100, %r99, 0, %p12;
	add.s32 	%r101, %r99, 1;
	setp.gt.f32 	%p13, %f153, %f156;
	selp.f32 	%f157, %f153, %f156, %p13;
	selp.b32 	%r102, %r101, %r100, %p13;
	add.s32 	%r103, %r99, 24;
	ld.local.v4.f32 	{%f158, %f159, %f160, %f161}, [%rd168+96];
	setp.gt.f32 	%p14, %f158, %f157;
	selp.f32 	%f162, %f158, %f157, %p14;
	selp.b32 	%r104, %r103, %r102, %p14;
	add.s32 	%r105, %r99, 25;
	setp.gt.f32 	%p15, %f159, %f162;
	selp.f32 	%f163, %f159, %f162, %p15;
	selp.b32 	%r106, %r105, %r104, %p15;
	mul.wide.u32 	%rd169, %r98, 4;
	add.s64 	%rd170, %rd15, %rd169;
	add.s64 	%rd171, %rd14, %rd169;
	add.s32 	%r107, %r99, 2;
	setp.gt.f32 	%p16, %f154, 0fE0AD78EC;
	max.f32 	%f164, %f154, 0fE0AD78EC;
	selp.b32 	%r108, %r107, 0, %p16;
	add.s32 	%r109, %r99, 3;
	setp.gt.f32 	%p17, %f155, %f164;
	selp.f32 	%f165, %f155, %f164, %p17;
	selp.b32 	%r110, %r109, %r108, %p17;
	add.s32 	%r111, %r99, 26;
	setp.gt.f32 	%p18, %f160, %f165;
	selp.f32 	%f166, %f160, %f165, %p18;
	selp.b32 	%r112, %r111, %r110, %p18;
	add.s32 	%r113, %r99, 27;
	setp.gt.f32 	%p19, %f161, %f166;
	selp.f32 	%f167, %f161, %f166, %p19;
	selp.b32 	%r114, %r113, %r112, %p19;
	add.s32 	%r115, %r99, 4;
	ld.local.v4.f32 	{%f168, %f169, %f170, %f171}, [%rd168+16];
	setp.gt.f32 	%p20, %f168, 0fE0AD78EC;
	max.f32 	%f172, %f168, 0fE0AD78EC;
	selp.b32 	%r116, %r115, 0, %p20;
	add.s32 	%r117, %r99, 5;
	setp.gt.f32 	%p21, %f169, %f172;
	selp.f32 	%f173, %f169, %f172, %p21;
	selp.b32 	%r118, %r117, %r116, %p21;
	add.s32 	%r119, %r99, 28;
	ld.local.v4.f32 	{%f174, %f175, %f176, %f177}, [%rd168+112];
	setp.gt.f32 	%p22, %f174, %f173;
	selp.f32 	%f178, %f174, %f173, %p22;
	selp.b32 	%r120, %r119, %r118, %p22;
	add.s32 	%r121, %r99, 29;
	setp.gt.f32 	%p23, %f175, %f178;
	selp.f32 	%f179, %f175, %f178, %p23;
	selp.b32 	%r122, %r121, %r120, %p23;
	add.s32 	%r123, %r99, 6;
	setp.gt.f32 	%p24, %f170, 0fE0AD78EC;
	max.f32 	%f180, %f170, 0fE0AD78EC;
	selp.b32 	%r124, %r123, 0, %p24;
	add.s32 	%r125, %r99, 7;
	setp.gt.f32 	%p25, %f171, %f180;
	selp.f32 	%f181, %f171, %f180, %p25;
	selp.b32 	%r126, %r125, %r124, %p25;
	add.s32 	%r127, %r99, 30;
	setp.gt.f32 	%p26, %f176, %f181;
	selp.f32 	%f182, %f176, %f181, %p26;
	selp.b32 	%r128, %r127, %r126, %p26;
	add.s32 	%r129, %r99, 31;
	setp.gt.f32 	%p27, %f177, %f182;
	selp.f32 	%f183, %f177, %f182, %p27;
	selp.b32 	%r130, %r129, %r128, %p27;
	st.local.v4.f32 	[%rd170], {%f163, %f167, %f179, %f183};
	st.local.v4.u32 	[%rd171], {%r106, %r114, %r122, %r130};
	add.s32 	%r131, %r99, 8;
	ld.local.v4.f32 	{%f184, %f185, %f186, %f187}, [%rd168+32];
	setp.gt.f32 	%p28, %f184, 0fE0AD78EC;
	max.f32 	%f188, %f184, 0fE0AD78EC;
	selp.b32 	%r132, %r131, 0, %p28;
	add.s32 	%r133, %r99, 9;
	setp.gt.f32 	%p29, %f185, %f188;
	selp.f32 	%f189, %f185, %f188, %p29;
	selp.b32 	%r134, %r133, %r132, %p29;
	add.s32 	%r135, %r99, 32;
	ld.local.v4.f32 	{%f190, %f191, %f192, %f193}, [%rd168+128];
	setp.gt.f32 	%p30, %f190, %f189;
	selp.f32 	%f194, %f190, %f189, %p30;
	selp.b32 	%r136, %r135, %r134, %p30;
	add.s32 	%r137, %r99, 33;
	setp.gt.f32 	%p31, %f191, %f194;
	selp.f32 	%f195, %f191, %f194, %p31;
	selp.b32 	%r138, %r137, %r136, %p31;
	add.s32 	%r139, %r99, 10;
	setp.gt.f32 	%p32, %f186, 0fE0AD78EC;
	max.f32 	%f196, %f186, 0fE0AD78EC;
	selp.b32 	%r140, %r139, 0, %p32;
	add.s32 	%r141, %r99, 11;
	setp.gt.f32 	%p33, %f187, %f196;
	selp.f32 	%f197, %f187, %f196, %p33;
	selp.b32 	%r142, %r141, %r140, %p33;
	add.s32 	%r143, %r99, 34;
	setp.gt.f32 	%p34, %f192, %f197;
	selp.f32 	%f198, %f192, %f197, %p34;
	selp.b32 	%r144, %r143, %r142, %p34;
	add.s32 	%r145, %r99, 35;
	setp.gt.f32 	%p35, %f193, %f198;
	selp.f32 	%f199, %f193, %f198, %p35;
	selp.b32 	%r146, %r145, %r144, %p35;
	add.s32 	%r147, %r99, 12;
	ld.local.v4.f32 	{%f200, %f201, %f202, %f203}, [%rd168+48];
	setp.gt.f32 	%p36, %f200, 0fE0AD78EC;
	max.f32 	%f204, %f200, 0fE0AD78EC;
	selp.b32 	%r148, %r147, 0, %p36;
	add.s32 	%r149, %r99, 13;
	setp.gt.f32 	%p37, %f201, %f204;
	selp.f32 	%f205, %f201, %f204, %p37;
	selp.b32 	%r150, %r149, %r148, %p37;
	add.s32 	%r151, %r99, 36;
	ld.local.v4.f32 	{%f206, %f207, %f208, %f209}, [%rd168+144];
	setp.gt.f32 	%p38, %f206, %f205;
	selp.f32 	%f210, %f206, %f205, %p38;
	selp.b32 	%r152, %r151, %r150, %p38;
	add.s32 	%r153, %r99, 37;
	setp.gt.f32 	%p39, %f207, %f210;
	selp.f32 	%f211, %f207, %f210, %p39;
	selp.b32 	%r154, %r153, %r152, %p39;
	add.s32 	%r155, %r99, 14;
	setp.gt.f32 	%p40, %f202, 0fE0AD78EC;
	max.f32 	%f212, %f202, 0fE0AD78EC;
	selp.b32 	%r156, %r155, 0, %p40;
	add.s32 	%r157, %r99, 15;
	setp.gt.f32 	%p41, %f203, %f212;
	selp.f32 	%f213, %f203, %f212, %p41;
	selp.b32 	%r158, %r157, %r156, %p41;
	add.s32 	%r159, %r99, 38;
	setp.gt.f32 	%p42, %f208, %f213;
	selp.f32 	%f214, %f208, %f213, %p42;
	selp.b32 	%r160, %r159, %r158, %p42;
	add.s32 	%r161, %r99, 39;
	setp.gt.f32 	%p43, %f209, %f214;
	selp.f32 	%f215, %f209, %f214, %p43;
	selp.b32 	%r162, %r161, %r160, %p43;
	st.local.v4.f32 	[%rd170+16], {%f195, %f199, %f211, %f215};
	st.local.v4.u32 	[%rd171+16], {%r138, %r146, %r154, %r162};
	add.s32 	%r163, %r99, 16;
	ld.local.v4.f32 	{%f216, %f217, %f218, %f219}, [%rd168+64];
	setp.gt.f32 	%p44, %f216, 0fE0AD78EC;
	max.f32 	%f220, %f216, 0fE0AD78EC;
	selp.b32 	%r164, %r163, 0, %p44;
	add.s32 	%r165, %r99, 17;
	setp.gt.f32 	%p45, %f217, %f220;
	selp.f32 	%f221, %f217, %f220, %p45;
	selp.b32 	%r166, %r165, %r164, %p45;
	add.s32 	%r167, %r99, 40;
	ld.local.v4.f32 	{%f222, %f223, %f224, %f225}, [%rd168+160];
	setp.gt.f32 	%p46, %f222, %f221;
	selp.f32 	%f226, %f222, %f221, %p46;
	selp.b32 	%r168, %r167, %r166, %p46;
	add.s32 	%r169, %r99, 41;
	setp.gt.f32 	%p47, %f223, %f226;
	selp.f32 	%f227, %f223, %f226, %p47;
	selp.b32 	%r170, %r169, %r168, %p47;
	add.s32 	%r171, %r99, 18;
	setp.gt.f32 	%p48, %f218, 0fE0AD78EC;
	max.f32 	%f228, %f218, 0fE0AD78EC;
	selp.b32 	%r172, %r171, 0, %p48;
	add.s32 	%r173, %r99, 19;
	setp.gt.f32 	%p49, %f219, %f228;
	selp.f32 	%f229, %f219, %f228, %p49;
	selp.b32 	%r174, %r173, %r172, %p49;
	add.s32 	%r175, %r99, 42;
	setp.gt.f32 	%p50, %f224, %f229;
	selp.f32 	%f230, %f224, %f229, %p50;
	selp.b32 	%r176, %r175, %r174, %p50;
	add.s32 	%r177, %r99, 43;
	setp.gt.f32 	%p51, %f225, %f230;
	selp.f32 	%f231, %f225, %f230, %p51;
	selp.b32 	%r178, %r177, %r176, %p51;
	add.s32 	%r179, %r99, 20;
	ld.local.v4.f32 	{%f232, %f233, %f234, %f235}, [%rd168+80];
	setp.gt.f32 	%p52, %f232, 0fE0AD78EC;
	max.f32 	%f236, %f232, 0fE0AD78EC;
	selp.b32 	%r180, %r179, 0, %p52;
	add.s32 	%r181, %r99, 21;
	setp.gt.f32 	%p53, %f233, %f236;
	selp.f32 	%f237, %f233, %f236, %p53;
	selp.b32 	%r182, %r181, %r180, %p53;
	add.s32 	%r183, %r99, 44;
	ld.local.v4.f32 	{%f238, %f239, %f240, %f241}, [%rd168+176];
	setp.gt.f32 	%p54, %f238, %f237;
	selp.f32 	%f242, %f238, %f237, %p54;
	selp.b32 	%r184, %r183, %r182, %p54;
	add.s32 	%r185, %r99, 45;
	setp.gt.f32 	%p55, %f239, %f242;
	selp.f32 	%f243, %f239, %f242, %p55;
	selp.b32 	%r186, %r185, %r184, %p55;
	add.s32 	%r187, %r99, 22;
	setp.gt.f32 	%p56, %f234, 0fE0AD78EC;
	max.f32 	%f244, %f234, 0fE0AD78EC;
	selp.b32 	%r188, %r187, 0, %p56;
	add.s32 	%r189, %r99, 23;
	setp.gt.f32 	%p57, %f235, %f244;
	selp.f32 	%f245, %f235, %f244, %p57;
	selp.b32 	%r190, %r189, %r188, %p57;
	add.s32 	%r191, %r99, 46;
	setp.gt.f32 	%p58, %f240, %f245;
	selp.f32 	%f246, %f240, %f245, %p58;
	selp.b32 	%r192, %r191, %r190, %p58;
	add.s32 	%r193, %r99, 47;
	setp.gt.f32 	%p59, %f241, %f246;
	selp.f32 	%f247, %f241, %f246, %p59;
	selp.b32 	%r194, %r193, %r192, %p59;
	st.local.v4.f32 	[%rd170+32], {%f227, %f231, %f243, %f247};
	st.local.v4.u32 	[%rd171+32], {%r170, %r178, %r186, %r194};
	add.s32 	%r460, %r460, 1;
	setp.ne.s32 	%p60, %r460, 12;
	@%p60 bra 	$L__BB0_17;
	add.s32 	%r459, %r459, 1;
	setp.ne.s32 	%p61, %r459, 8;
	@%p61 bra 	$L__BB0_16;
	ld.global.f32 	%f2105, [%rd10];
	add.s64 	%rd25, %rd15, 32;
	add.s64 	%rd519, %rd8, 32;
	mov.b32 	%r461, 0;
	mov.u64 	%rd520, %rd25;
$L__BB0_20:
	ld.local.v4.f32 	{%f248, %f249, %f250, %f251}, [%rd520+-32];
	ld.global.f32 	%f252, [%rd519+-32];
	fma.rn.f32 	%f253, %f248, %f252, %f2105;
	ld.global.f32 	%f254, [%rd519+-28];
	fma.rn.f32 	%f255, %f249, %f254, %f253;
	ld.global.f32 	%f256, [%rd519+-24];
	fma.rn.f32 	%f257, %f250, %f256, %f255;
	ld.global.f32 	%f258, [%rd519+-20];
	fma.rn.f32 	%f259, %f251, %f258, %f257;
	ld.local.v4.f32 	{%f260, %f261, %f262, %f263}, [%rd520+-16];
	ld.global.f32 	%f264, [%rd519+-16];
	fma.rn.f32 	%f265, %f260, %f264, %f259;
	ld.global.f32 	%f266, [%rd519+-12];
	fma.rn.f32 	%f267, %f261, %f266, %f265;
	ld.global.f32 	%f268, [%rd519+-8];
	fma.rn.f32 	%f269, %f262, %f268, %f267;
	ld.global.f32 	%f270, [%rd519+-4];
	fma.rn.f32 	%f271, %f263, %f270, %f269;
	ld.local.v4.f32 	{%f272, %f273, %f274, %f275}, [%rd520];
	ld.global.f32 	%f276, [%rd519];
	fma.rn.f32 	%f277, %f272, %f276, %f271;
	ld.global.f32 	%f278, [%rd519+4];
	fma.rn.f32 	%f279, %f273, %f278, %f277;
	ld.global.f32 	%f280, [%rd519+8];
	fma.rn.f32 	%f281, %f274, %f280, %f279;
	ld.global.f32 	%f282, [%rd519+12];
	fma.rn.f32 	%f283, %f275, %f282, %f281;
	ld.local.v4.f32 	{%f284, %f285, %f286, %f287}, [%rd520+16];
	ld.global.f32 	%f288, [%rd519+16];
	fma.rn.f32 	%f289, %f284, %f288, %f283;
	ld.global.f32 	%f290, [%rd519+20];
	fma.rn.f32 	%f291, %f285, %f290, %f289;
	ld.global.f32 	%f292, [%rd519+24];
	fma.rn.f32 	%f293, %f286, %f292, %f291;
	ld.global.f32 	%f294, [%rd519+28];
	fma.rn.f32 	%f2105, %f287, %f294, %f293;
	add.s32 	%r461, %r461, 16;
	add.s64 	%rd520, %rd520, 64;
	add.s64 	%rd519, %rd519, 64;
	setp.ne.s32 	%p62, %r461, 1152;
	@%p62 bra 	$L__BB0_20;
	ld.global.f32 	%f2106, [%rd10+4];
	add.s64 	%rd521, %rd8, 4668;
	mov.b32 	%r462, 0;
	mov.u64 	%rd522, %rd25;
$L__BB0_22:
	ld.local.v4.f32 	{%f295, %f296, %f297, %f298}, [%rd522+-32];
	ld.global.f32 	%f299, [%rd521+-60];
	fma.rn.f32 	%f300, %f295, %f299, %f2106;
	ld.global.f32 	%f301, [%rd521+-56];
	fma.rn.f32 	%f302, %f296, %f301, %f300;
	ld.global.f32 	%f303, [%rd521+-52];
	fma.rn.f32 	%f304, %f297, %f303, %f302;
	ld.global.f32 	%f305, [%rd521+-48];
	fma.rn.f32 	%f306, %f298, %f305, %f304;
	ld.local.v4.f32 	{%f307, %f308, %f309, %f310}, [%rd522+-16];
	ld.global.f32 	%f311, [%rd521+-44];
	fma.rn.f32 	%f312, %f307, %f311, %f306;
	ld.global.f32 	%f313, [%rd521+-40];
	fma.rn.f32 	%f314, %f308, %f313, %f312;
	ld.global.f32 	%f315, [%rd521+-36];
	fma.rn.f32 	%f316, %f309, %f315, %f314;
	ld.global.f32 	%f317, [%rd521+-32];
	fma.rn.f32 	%f318, %f310, %f317, %f316;
	ld.local.v4.f32 	{%f319, %f320, %f321, %f322}, [%rd522];
	ld.global.f32 	%f323, [%rd521+-28];
	fma.rn.f32 	%f324, %f319, %f323, %f318;
	ld.global.f32 	%f325, [%rd521+-24];
	fma.rn.f32 	%f326, %f320, %f325, %f324;
	ld.global.f32 	%f327, [%rd521+-20];
	fma.rn.f32 	%f328, %f321, %f327, %f326;
	ld.global.f32 	%f329, [%rd521+-16];
	fma.rn.f32 	%f330, %f322, %f329, %f328;
	ld.local.v4.f32 	{%f331, %f332, %f333, %f334}, [%rd522+16];
	ld.global.f32 	%f335, [%rd521+-12];
	fma.rn.f32 	%f336, %f331, %f335, %f330;
	ld.global.f32 	%f337, [%rd521+-8];
	fma.rn.f32 	%f338, %f332, %f337, %f336;
	ld.global.f32 	%f339, [%rd521+-4];
	fma.rn.f32 	%f340, %f333, %f339, %f338;
	ld.global.f32 	%f341, [%rd521];
	fma.rn.f32 	%f2106, %f334, %f341, %f340;
	add.s32 	%r462, %r462, 16;
	add.s64 	%rd522, %rd522, 64;
	add.s64 	%rd521, %rd521, 64;
	setp.ne.s32 	%p63, %r462, 1152;
	@%p63 bra 	$L__BB0_22;
	ld.global.f32 	%f2107, [%rd10+8];
	add.s64 	%rd523, %rd8, 9276;
	mov.b32 	%r463, 0;
	mov.u64 	%rd524, %rd25;
$L__BB0_24:
	ld.local.v4.f32 	{%f342, %f343, %f344, %f345}, [%rd524+-32];
	ld.global.f32 	%f346, [%rd523+-60];
	fma.rn.f32 	%f347, %f342, %f346, %f2107;
	ld.global.f32 	%f348, [%rd523+-56];
	fma.rn.f32 	%f349, %f343, %f348, %f347;
	ld.global.f32 	%f350, [%rd523+-52];
	fma.rn.f32 	%f351, %f344, %f350, %f349;
	ld.global.f32 	%f352, [%rd523+-48];
	fma.rn.f32 	%f353, %f345, %f352, %f351;
	ld.local.v4.f32 	{%f354, %f355, %f356, %f357}, [%rd524+-16];
	ld.global.f32 	%f358, [%rd523+-44];
	fma.rn.f32 	%f359, %f354, %f358, %f353;
	ld.global.f32 	%f360, [%rd523+-40];
	fma.rn.f32 	%f361, %f355, %f360, %f359;
	ld.global.f32 	%f362, [%rd523+-36];
	fma.rn.f32 	%f363, %f356, %f362, %f361;
	ld.global.f32 	%f364, [%rd523+-32];
	fma.rn.f32 	%f365, %f357, %f364, %f363;
	ld.local.v4.f32 	{%f366, %f367, %f368, %f369}, [%rd524];
	ld.global.f32 	%f370, [%rd523+-28];
	fma.rn.f32 	%f371, %f366, %f370, %f365;
	ld.global.f32 	%f372, [%rd523+-24];
	fma.rn.f32 	%f373, %f367, %f372, %f371;
	ld.global.f32 	%f374, [%rd523+-20];
	fma.rn.f32 	%f375, %f368, %f374, %f373;
	ld.global.f32 	%f376, [%rd523+-16];
	fma.rn.f32 	%f377, %f369, %f376, %f375;
	ld.local.v4.f32 	{%f378, %f379, %f380, %f381}, [%rd524+16];
	ld.global.f32 	%f382, [%rd523+-12];
	fma.rn.f32 	%f383, %f378, %f382, %f377;
	ld.global.f32 	%f384, [%rd523+-8];
	fma.rn.f32 	%f385, %f379, %f384, %f383;
	ld.global.f32 	%f386, [%rd523+-4];
	fma.rn.f32 	%f387, %f380, %f386, %f385;
	ld.global.f32 	%f388, [%rd523];
	fma.rn.f32 	%f2107, %f381, %f388, %f387;
	add.s32 	%r463, %r463, 16;
	add.s64 	%rd524, %rd524, 64;
	add.s64 	%rd523, %rd523, 64;
	setp.ne.s32 	%p64, %r463, 1152;
	@%p64 bra 	$L__BB0_24;
	ld.global.f32 	%f2108, [%rd10+12];
	add.s64 	%rd525, %rd8, 13884;
	mov.b32 	%r464, 0;
	mov.u64 	%rd526, %rd25;
$L__BB0_26:
	ld.local.v4.f32 	{%f389, %f390, %f391, %f392}, [%rd526+-32];
	ld.global.f32 	%f393, [%rd525+-60];
	fma.rn.f32 	%f394, %f389, %f393, %f2108;
	ld.global.f32 	%f395, [%rd525+-56];
	fma.rn.f32 	%f396, %f390, %f395, %f394;
	ld.global.f32 	%f397, [%rd525+-52];
	fma.rn.f32 	%f398, %f391, %f397, %f396;
	ld.global.f32 	%f399, [%rd525+-48];
	fma.rn.f32 	%f400, %f392, %f399, %f398;
	ld.local.v4.f32 	{%f401, %f402, %f403, %f404}, [%rd526+-16];
	ld.global.f32 	%f405, [%rd525+-44];
	fma.rn.f32 	%f406, %f401, %f405, %f400;
	ld.global.f32 	%f407, [%rd525+-40];
	fma.rn.f32 	%f408, %f402, %f407, %f406;
	ld.global.f32 	%f409, [%rd525+-36];
	fma.rn.f32 	%f410, %f403, %f409, %f408;
	ld.global.f32 	%f411, [%rd525+-32];
	fma.rn.f32 	%f412, %f404, %f411, %f410;
	ld.local.v4.f32 	{%f413, %f414, %f415, %f416}, [%rd526];
	ld.global.f32 	%f417, [%rd525+-28];
	fma.rn.f32 	%f418, %f413, %f417, %f412;
	ld.global.f32 	%f419, [%rd525+-24];
	fma.rn.f32 	%f420, %f414, %f419, %f418;
	ld.global.f32 	%f421, [%rd525+-20];
	fma.rn.f32 	%f422, %f415, %f421, %f420;
	ld.global.f32 	%f423, [%rd525+-16];
	fma.rn.f32 	%f424, %f416, %f423, %f422;
	ld.local.v4.f32 	{%f425, %f426, %f427, %f428}, [%rd526+16];
	ld.global.f32 	%f429, [%rd525+-12];
	fma.rn.f32 	%f430, %f425, %f429, %f424;
	ld.global.f32 	%f431, [%rd525+-8];
	fma.rn.f32 	%f432, %f426, %f431, %f430;
	ld.global.f32 	%f433, [%rd525+-4];
	fma.rn.f32 	%f434, %f427, %f433, %f432;
	ld.global.f32 	%f435, [%rd525];
	fma.rn.f32 	%f2108, %f428, %f435, %f434;
	add.s32 	%r464, %r464, 16;
	add.s64 	%rd526, %rd526, 64;
	add.s64 	%rd525, %rd525, 64;
	setp.ne.s32 	%p65, %r464, 1152;
	@%p65 bra 	$L__BB0_26;
	ld.global.f32 	%f2109, [%rd10+16];
	add.s64 	%rd527, %rd8, 18492;
	mov.b32 	%r465, 0;
	mov.u64 	%rd528, %rd25;
$L__BB0_28:
	ld.local.v4.f32 	{%f436, %f437, %f438, %f439}, [%rd528+-32];
	ld.global.f32 	%f440, [%rd527+-60];
	fma.rn.f32 	%f441, %f436, %f440, %f2109;
	ld.global.f32 	%f442, [%rd527+-56];
	fma.rn.f32 	%f443, %f437, %f442, %f441;
	ld.global.f32 	%f444, [%rd527+-52];
	fma.rn.f32 	%f445, %f438, %f444, %f443;
	ld.global.f32 	%f446, [%rd527+-48];
	fma.rn.f32 	%f447, %f439, %f446, %f445;
	ld.local.v4.f32 	{%f448, %f449, %f450, %f451}, [%rd528+-16];
	ld.global.f32 	%f452, [%rd527+-44];
	fma.rn.f32 	%f453, %f448, %f452, %f447;
	ld.global.f32 	%f454, [%rd527+-40];
	fma.rn.f32 	%f455, %f449, %f454, %f453;
	ld.global.f32 	%f456, [%rd527+-36];
	fma.rn.f32 	%f457, %f450, %f456, %f455;
	ld.global.f32 	%f458, [%rd527+-32];
	fma.rn.f32 	%f459, %f451, %f458, %f457;
	ld.local.v4.f32 	{%f460, %f461, %f462, %f463}, [%rd528];
	ld.global.f32 	%f464, [%rd527+-28];
	fma.rn.f32 	%f465, %f460, %f464, %f459;
	ld.global.f32 	%f466, [%rd527+-24];
	fma.rn.f32 	%f467, %f461, %f466, %f465;
	ld.global.f32 	%f468, [%rd527+-20];
	fma.rn.f32 	%f469, %f462, %f468, %f467;
	ld.global.f32 	%f470, [%rd527+-16];
	fma.rn.f32 	%f471, %f463, %f470, %f469;
	ld.local.v4.f32 	{%f472, %f473, %f474, %f475}, [%rd528+16];
	ld.global.f32 	%f476, [%rd527+-12];
	fma.rn.f32 	%f477, %f472, %f476, %f471;
	ld.global.f32 	%f478, [%rd527+-8];
	fma.rn.f32 	%f479, %f473, %f478, %f477;
	ld.global.f32 	%f480, [%rd527+-4];
	fma.rn.f32 	%f481, %f474, %f480, %f479;
	ld.global.f32 	%f482, [%rd527];
	fma.rn.f32 	%f2109, %f475, %f482, %f481;
	add.s32 	%r465, %r465, 16;
	add.s64 	%rd528, %rd528, 64;
	add.s64 	%rd527, %rd527, 64;
	setp.ne.s32 	%p66, %r465, 1152;
	@%p66 bra 	$L__BB0_28;
	ld.global.f32 	%f2110, [%rd10+20];
	add.s64 	%rd529, %rd8, 23100;
	mov.b32 	%r466, 0;
	mov.u64 	%rd530, %rd25;
$L__BB0_30:
	ld.local.v4.f32 	{%f483, %f484, %f485, %f486}, [%rd530+-32];
	ld.global.f32 	%f487, [%rd529+-60];
	fma.rn.f32 	%f488, %f483, %f487, %f2110;
	ld.global.f32 	%f489, [%rd529+-56];
	fma.rn.f32 	%f490, %f484, %f489, %f488;
	ld.global.f32 	%f491, [%rd529+-52];
	fma.rn.f32 	%f492, %f485, %f491, %f490;
	ld.global.f32 	%f493, [%rd529+-48];
	fma.rn.f32 	%f494, %f486, %f493, %f492;
	ld.local.v4.f32 	{%f495, %f496, %f497, %f498}, [%rd530+-16];
	ld.global.f32 	%f499, [%rd529+-44];
	fma.rn.f32 	%f500, %f495, %f499, %f494;
	ld.global.f32 	%f501, [%rd529+-40];
	fma.rn.f32 	%f502, %f496, %f501, %f500;
	ld.global.f32 	%f503, [%rd529+-36];
	fma.rn.f32 	%f504, %f497, %f503, %f502;
	ld.global.f32 	%f505, [%rd529+-32];
	fma.rn.f32 	%f506, %f498, %f505, %f504;
	ld.local.v4.f32 	{%f507, %f508, %f509, %f510}, [%rd530];
	ld.global.f32 	%f511, [%rd529+-28];
	fma.rn.f32 	%f512, %f507, %f511, %f506;
	ld.global.f32 	%f513, [%rd529+-24];
	fma.rn.f32 	%f514, %f508, %f513, %f512;
	ld.global.f32 	%f515, [%rd529+-20];
	fma.rn.f32 	%f516, %f509, %f515, %f514;
	ld.global.f32 	%f517, [%rd529+-16];
	fma.rn.f32 	%f518, %f510, %f517, %f516;
	ld.local.v4.f32 	{%f519, %f520, %f521, %f522}, [%rd530+16];
	ld.global.f32 	%f523, [%rd529+-12];
	fma.rn.f32 	%f524, %f519, %f523, %f518;
	ld.global.f32 	%f525, [%rd529+-8];
	fma.rn.f32 	%f526, %f520, %f525, %f524;
	ld.global.f32 	%f527, [%rd529+-4];
	fma.rn.f32 	%f528, %f521, %f527, %f526;
	ld.global.f32 	%f529, [%rd529];
	fma.rn.f32 	%f2110, %f522, %f529, %f528;
	add.s32 	%r466, %r466, 16;
	add.s64 	%rd530, %rd530, 64;
	add.s64 	%rd529, %rd529, 64;
	setp.ne.s32 	%p67, %r466, 1152;
	@%p67 bra 	$L__BB0_30;
	ld.global.f32 	%f2111, [%rd10+24];
	add.s64 	%rd531, %rd8, 27708;
	mov.b32 	%r467, 0;
	mov.u64 	%rd532, %rd25;
$L__BB0_32:
	ld.local.v4.f32 	{%f530, %f531, %f532, %f533}, [%rd532+-32];
	ld.global.f32 	%f534, [%rd531+-60];
	fma.rn.f32 	%f535, %f530, %f534, %f2111;
	ld.global.f32 	%f536, [%rd531+-56];
	fma.rn.f32 	%f537, %f531, %f536, %f535;
	ld.global.f32 	%f538, [%rd531+-52];
	fma.rn.f32 	%f539, %f532, %f538, %f537;
	ld.global.f32 	%f540, [%rd531+-48];
	fma.rn.f32 	%f541, %f533, %f540, %f539;
	ld.local.v4.f32 	{%f542, %f543, %f544, %f545}, [%rd532+-16];
	ld.global.f32 	%f546, [%rd531+-44];
	fma.rn.f32 	%f547, %f542, %f546, %f541;
	ld.global.f32 	%f548, [%rd531+-40];
	fma.rn.f32 	%f549, %f543, %f548, %f547;
	ld.global.f32 	%f550, [%rd531+-36];
	fma.rn.f32 	%f551, %f544, %f550, %f549;
	ld.global.f32 	%f552, [%rd531+-32];
	fma.rn.f32 	%f553, %f545, %f552, %f551;
	ld.local.v4.f32 	{%f554, %f555, %f556, %f557}, [%rd532];
	ld.global.f32 	%f558, [%rd531+-28];
	fma.rn.f32 	%f559, %f554, %f558, %f553;
	ld.global.f32 	%f560, [%rd531+-24];
	fma.rn.f32 	%f561, %f555, %f560, %f559;
	ld.global.f32 	%f562, [%rd531+-20];
	fma.rn.f32 	%f563, %f556, %f562, %f561;
	ld.global.f32 	%f564, [%rd531+-16];
	fma.rn.f32 	%f565, %f557, %f564, %f563;
	ld.local.v4.f32 	{%f566, %f567, %f568, %f569}, [%rd532+16];
	ld.global.f32 	%f570, [%rd531+-12];
	fma.rn.f32 	%f571, %f566, %f570, %f565;
	ld.global.f32 	%f572, [%rd531+-8];
	fma.rn.f32 	%f573, %f567, %f572, %f571;
	ld.global.f32 	%f574, [%rd531+-4];
	fma.rn.f32 	%f575, %f568, %f574, %f573;
	ld.global.f32 	%f576, [%rd531];
	fma.rn.f32 	%f2111, %f569, %f576, %f575;
	add.s32 	%r467, %r467, 16;
	add.s64 	%rd532, %rd532, 64;
	add.s64 	%rd531, %rd531, 64;
	setp.ne.s32 	%p68, %r467, 1152;
	@%p68 bra 	$L__BB0_32;
	ld.global.f32 	%f2112, [%rd10+28];
	add.s64 	%rd533, %rd8, 32316;
	mov.b32 	%r468, 0;
	mov.u64 	%rd534, %rd25;
$L__BB0_34:
	ld.local.v4.f32 	{%f577, %f578, %f579, %f580}, [%rd534+-32];
	ld.global.f32 	%f581, [%rd533+-60];
	fma.rn.f32 	%f582, %f577, %f581, %f2112;
	ld.global.f32 	%f583, [%rd533+-56];
	fma.rn.f32 	%f584, %f578, %f583, %f582;
	ld.global.f32 	%f585, [%rd533+-52];
	fma.rn.f32 	%f586, %f579, %f585, %f584;
	ld.global.f32 	%f587, [%rd533+-48];
	fma.rn.f32 	%f588, %f580, %f587, %f586;
	ld.local.v4.f32 	{%f589, %f590, %f591, %f592}, [%rd534+-16];
	ld.global.f32 	%f593, [%rd533+-44];
	fma.rn.f32 	%f594, %f589, %f593, %f588;
	ld.global.f32 	%f595, [%rd533+-40];
	fma.rn.f32 	%f596, %f590, %f595, %f594;
	ld.global.f32 	%f597, [%rd533+-36];
	fma.rn.f32 	%f598, %f591, %f597, %f596;
	ld.global.f32 	%f599, [%rd533+-32];
	fma.rn.f32 	%f600, %f592, %f599, %f598;
	ld.local.v4.f32 	{%f601, %f602, %f603, %f604}, [%rd534];
	ld.global.f32 	%f605, [%rd533+-28];
	fma.rn.f32 	%f606, %f601, %f605, %f600;
	ld.global.f32 	%f607, [%rd533+-24];
	fma.rn.f32 	%f608, %f602, %f607, %f606;
	ld.global.f32 	%f609, [%rd533+-20];
	fma.rn.f32 	%f610, %f603, %f609, %f608;
	ld.global.f32 	%f611, [%rd533+-16];
	fma.rn.f32 	%f612, %f604, %f611, %f610;
	ld.local.v4.f32 	{%f613, %f614, %f615, %f616}, [%rd534+16];
	ld.global.f32 	%f617, [%rd533+-12];
	fma.rn.f32 	%f618, %f613, %f617, %f612;
	ld.global.f32 	%f619, [%rd533+-8];
	fma.rn.f32 	%f620, %f614, %f619, %f618;
	ld.global.f32 	%f621, [%rd533+-4];
	fma.rn.f32 	%f622, %f615, %f621, %f620;
	ld.global.f32 	%f623, [%rd533];
	fma.rn.f32 	%f2112, %f616, %f623, %f622;
	add.s32 	%r468, %r468, 16;
	add.s64 	%rd534, %rd534, 64;
	add.s64 	%rd533, %rd533, 64;
	setp.ne.s32 	%p69, %r468, 1152;
	@%p69 bra 	$L__BB0_34;
	ld.global.f32 	%f2113, [%rd10+32];
	add.s64 	%rd535, %rd8, 36924;
	mov.b32 	%r469, 0;
	mov.u64 	%rd536, %rd25;
$L__BB0_36:
	ld.local.v4.f32 	{%f624, %f625, %f626, %f627}, [%rd536+-32];
	ld.global.f32 	%f628, [%rd535+-60];
	fma.rn.f32 	%f629, %f624, %f628, %f2113;
	ld.global.f32 	%f630, [%rd535+-56];
	fma.rn.f32 	%f631, %f625, %f630, %f629;
	ld.global.f32 	%f632, [%rd535+-52];
	fma.rn.f32 	%f633, %f626, %f632, %f631;
	ld.global.f32 	%f634, [%rd535+-48];
	fma.rn.f32 	%f635, %f627, %f634, %f633;
	ld.local.v4.f32 	{%f636, %f637, %f638, %f639}, [%rd536+-16];
	ld.global.f32 	%f640, [%rd535+-44];
	fma.rn.f32 	%f641, %f636, %f640, %f635;
	ld.global.f32 	%f642, [%rd535+-40];
	fma.rn.f32 	%f643, %f637, %f642, %f641;
	ld.global.f32 	%f644, [%rd535+-36];
	fma.rn.f32 	%f645, %f638, %f644, %f643;
	ld.global.f32 	%f646, [%rd535+-32];
	fma.rn.f32 	%f647, %f639, %f646, %f645;
	ld.local.v4.f32 	{%f648, %f649, %f650, %f651}, [%rd536];
	ld.global.f32 	%f652, [%rd535+-28];
	fma.rn.f32 	%f653, %f648, %f652, %f647;
	ld.global.f32 	%f654, [%rd535+-24];
	fma.rn.f32 	%f655, %f649, %f654, %f653;
	ld.global.f32 	%f656, [%rd535+-20];
	fma.rn.f32 	%f657, %f650, %f656, %f655;
	ld.global.f32 	%f658, [%rd535+-16];
	fma.rn.f32 	%f659, %f651, %f658, %f657;
	ld.local.v4.f32 	{%f660, %f661, %f662, %f663}, [%rd536+16];
	ld.global.f32 	%f664, [%rd535+-12];
	fma.rn.f32 	%f665, %f660, %f664, %f659;
	ld.global.f32 	%f666, [%rd535+-8];
	fma.rn.f32 	%f667, %f661, %f666, %f665;
	ld.global.f32 	%f668, [%rd535+-4];
	fma.rn.f32 	%f669, %f662, %f668, %f667;
	ld.global.f32 	%f670, [%rd535];
	fma.rn.f32 	%f2113, %f663, %f670, %f669;
	add.s32 	%r469, %r469, 16;
	add.s64 	%rd536, %rd536, 64;
	add.s64 	%rd535, %rd535, 64;
	setp.ne.s32 	%p70, %r469, 1152;
	@%p70 bra 	$L__BB0_36;
	ld.global.f32 	%f2114, [%rd10+36];
	mov.b32 	%r470, 0;
$L__BB0_38:
	mul.wide.u32 	%rd172, %r470, 4;
	add.s64 	%rd173, %rd15, %rd172;
	ld.local.v4.f32 	{%f671, %f672, %f673, %f674}, [%rd173];
	add.s64 	%rd174, %rd8, %rd172;
	ld.global.f32 	%f675, [%rd174+41472];
	fma.rn.f32 	%f676, %f671, %f675, %f2114;
	ld.global.f32 	%f677, [%rd174+41476];
	fma.rn.f32 	%f678, %f672, %f677, %f676;
	ld.global.f32 	%f679, [%rd174+41480];
	fma.rn.f32 	%f680, %f673, %f679, %f678;
	ld.global.f32 	%f681, [%rd174+41484];
	fma.rn.f32 	%f682, %f674, %f681, %f680;
	ld.local.v4.f32 	{%f683, %f684, %f685, %f686}, [%rd173+16];
	ld.global.f32 	%f687, [%rd174+41488];
	fma.rn.f32 	%f688, %f683, %f687, %f682;
	ld.global.f32 	%f689, [%rd174+41492];
	fma.rn.f32 	%f690, %f684, %f689, %f688;
	ld.global.f32 	%f691, [%rd174+41496];
	fma.rn.f32 	%f692, %f685, %f691, %f690;
	ld.global.f32 	%f693, [%rd174+41500];
	fma.rn.f32 	%f694, %f686, %f693, %f692;
	ld.local.v4.f32 	{%f695, %f696, %f697, %f698}, [%rd173+32];
	ld.global.f32 	%f699, [%rd174+41504];
	fma.rn.f32 	%f700, %f695, %f699, %f694;
	ld.global.f32 	%f701, [%rd174+41508];
	fma.rn.f32 	%f702, %f696, %f701, %f700;
	ld.global.f32 	%f703, [%rd174+41512];
	fma.rn.f32 	%f704, %f697, %f703, %f702;
	ld.global.f32 	%f705, [%rd174+41516];
	fma.rn.f32 	%f706, %f698, %f705, %f704;
	ld.local.v4.f32 	{%f707, %f708, %f709, %f710}, [%rd173+48];
	ld.global.f32 	%f711, [%rd174+41520];
	fma.rn.f32 	%f712, %f707, %f711, %f706;
	ld.global.f32 	%f713, [%rd174+41524];
	fma.rn.f32 	%f714, %f708, %f713, %f712;
	ld.global.f32 	%f715, [%rd174+41528];
	fma.rn.f32 	%f716, %f709, %f715, %f714;
	ld.global.f32 	%f717, [%rd174+41532];
	fma.rn.f32 	%f2114, %f710, %f717, %f716;
	add.s32 	%r470, %r470, 16;
	setp.ne.s32 	%p71, %r470, 1152;
	@%p71 bra 	$L__BB0_38;
	ld.param.u64 	%rd510, [_Z18fused_train_kernelPKfPKiPfS3_S3_S3_S3_S3_S3_S3_S3_S3_S3_S3_S3_S3_S3_S3_fiifffS3__param_1];
	max.f32 	%f718, %f2105, 0fE0AD78EC;
	setp.gt.f32 	%p72, %f2106, %f718;
	selp.f32 	%f719, %f2106, %f718, %p72;
	setp.gt.f32 	%p73, %f2107, %f719;
	selp.f32 	%f720, %f2107, %f719, %p73;
	setp.gt.f32 	%p74, %f2108, %f720;
	selp.f32 	%f721, %f2108, %f720, %p74;
	setp.gt.f32 	%p75, %f2109, %f721;
	selp.f32 	%f722, %f2109, %f721, %p75;
	setp.gt.f32 	%p76, %f2110, %f722;
	selp.f32 	%f723, %f2110, %f722, %p76;
	setp.gt.f32 	%p77, %f2111, %f723;
	selp.f32 	%f724, %f2111, %f723, %p77;
	setp.gt.f32 	%p78, %f2112, %f724;
	selp.f32 	%f725, %f2112, %f724, %p78;
	setp.gt.f32 	%p79, %f2113, %f725;
	selp.f32 	%f726, %f2113, %f725, %p79;
	setp.gt.f32 	%p80, %f2114, %f726;
	selp.f32 	%f727, %f2114, %f726, %p80;
	sub.f32 	%f728, %f2105, %f727;
	fma.rn.f32 	%f729, %f728, 0f3BBB989D, 0f3F000000;
	cvt.sat.f32.f32 	%f730, %f729;
	mov.f32 	%f731, 0f4B400001;
	mov.f32 	%f732, 0f437C0000;
	fma.rm.f32 	%f733, %f730, %f732, %f731;
	add.f32 	%f734, %f733, 0fCB40007F;
	neg.f32 	%f735, %f734;
	fma.rn.f32 	%f736, %f728, 0f3FB8AA3B, %f735;
	fma.rn.f32 	%f737, %f728, 0f32A57060, %f736;
	mov.b32 	%r206, %f733;
	shl.b32 	%r207, %r206, 23;
	mov.b32 	%f738, %r207;
	ex2.approx.ftz.f32 	%f739, %f737;
	mul.f32 	%f740, %f739, %f738;
	add.f32 	%f741, %f740, 0f00000000;
	sub.f32 	%f742, %f2106, %f727;
	fma.rn.f32 	%f743, %f742, 0f3BBB989D, 0f3F000000;
	cvt.sat.f32.f32 	%f744, %f743;
	fma.rm.f32 	%f745, %f744, %f732, %f731;
	add.f32 	%f746, %f745, 0fCB40007F;
	neg.f32 	%f747, %f746;
	fma.rn.f32 	%f748, %f742, 0f3FB8AA3B, %f747;
	fma.rn.f32 	%f749, %f742, 0f32A57060, %f748;
	mov.b32 	%r208, %f745;
	shl.b32 	%r209, %r208, 23;
	mov.b32 	%f750, %r209;
	ex2.approx.ftz.f32 	%f751, %f749;
	mul.f32 	%f752, %f751, %f750;
	add.f32 	%f753, %f741, %f752;
	sub.f32 	%f754, %f2107, %f727;
	fma.rn.f32 	%f755, %f754, 0f3BBB989D, 0f3F000000;
	cvt.sat.f32.f32 	%f756, %f755;
	fma.rm.f32 	%f757, %f756, %f732, %f731;
	add.f32 	%f758, %f757, 0fCB40007F;
	neg.f32 	%f759, %f758;
	fma.rn.f32 	%f760, %f754, 0f3FB8AA3B, %f759;
	fma.rn.f32 	%f761, %f754, 0f32A57060, %f760;
	mov.b32 	%r210, %f757;
	shl.b32 	%r211, %r210, 23;
	mov.b32 	%f762, %r211;
	ex2.approx.ftz.f32 	%f763, %f761;
	mul.f32 	%f764, %f763, %f762;
	add.f32 	%f765, %f753, %f764;
	sub.f32 	%f766, %f2108, %f727;
	fma.rn.f32 	%f767, %f766, 0f3BBB989D, 0f3F000000;
	cvt.sat.f32.f32 	%f768, %f767;
	fma.rm.f32 	%f769, %f768, %f732, %f731;
	add.f32 	%f770, %f769, 0fCB40007F;
	neg.f32 	%f771, %f770;
	fma.rn.f32 	%f772, %f766, 0f3FB8AA3B, %f771;
	fma.rn.f32 	%f773, %f766, 0f32A57060, %f772;
	mov.b32 	%r212, %f769;
	shl.b32 	%r213, %r212, 23;
	mov.b32 	%f774, %r213;
	ex2.approx.ftz.f32 	%f775, %f773;
	mul.f32 	%f776, %f775, %f774;
	add.f32 	%f777, %f765, %f776;
	st.local.v4.f32 	[%rd16], {%f740, %f752, %f764, %f776};
	sub.f32 	%f778, %f2109, %f727;
	fma.rn.f32 	%f779, %f778, 0f3BBB989D, 0f3F000000;
	cvt.sat.f32.f32 	%f780, %f779;
	fma.rm.f32 	%f781, %f780, %f732, %f731;
	add.f32 	%f782, %f781, 0fCB40007F;
	neg.f32 	%f783, %f782;
	fma.rn.f32 	%f784, %f778, 0f3FB8AA3B, %f783;
	fma.rn.f32 	%f785, %f778, 0f32A57060, %f784;
	mov.b32 	%r214, %f781;
	shl.b32 	%r215, %r214, 23;
	mov.b32 	%f786, %r215;
	ex2.approx.ftz.f32 	%f787, %f785;
	mul.f32 	%f788, %f787, %f786;
	add.f32 	%f789, %f777, %f788;
	sub.f32 	%f790, %f2110, %f727;
	fma.rn.f32 	%f791, %f790, 0f3BBB989D, 0f3F000000;
	cvt.sat.f32.f32 	%f792, %f791;
	fma.rm.f32 	%f793, %f792, %f732, %f731;
	add.f32 	%f794, %f793, 0fCB40007F;
	neg.f32 	%f795, %f794;
	fma.rn.f32 	%f796, %f790, 0f3FB8AA3B, %f795;
	fma.rn.f32 	%f797, %f790, 0f32A57060, %f796;
	mov.b32 	%r216, %f793;
	shl.b32 	%r217, %r216, 23;
	mov.b32 	%f798, %r217;
	ex2.approx.ftz.f32 	%f799, %f797;
	mul.f32 	%f800, %f799, %f798;
	add.f32 	%f801, %f789, %f800;
	sub.f32 	%f802, %f2111, %f727;
	fma.rn.f32 	%f803, %f802, 0f3BBB989D, 0f3F000000;
	cvt.sat.f32.f32 	%f804, %f803;
	fma.rm.f32 	%f805, %f804, %f732, %f731;
	add.f32 	%f806, %f805, 0fCB40007F;
	neg.f32 	%f807, %f806;
	fma.rn.f32 	%f808, %f802, 0f3FB8AA3B, %f807;
	fma.rn.f32 	%f809, %f802, 0f32A57060, %f808;
	mov.b32 	%r218, %f805;
	shl.b32 	%r219, %r218, 23;
	mov.b32 	%f810, %r219;
	ex2.approx.ftz.f32 	%f811, %f809;
	mul.f32 	%f812, %f811, %f810;
	add.f32 	%f813, %f801, %f812;
	sub.f32 	%f814, %f2112, %f727;
	fma.rn.f32 	%f815, %f814, 0f3BBB989D, 0f3F000000;
	cvt.sat.f32.f32 	%f816, %f815;
	fma.rm.f32 	%f817, %f816, %f732, %f731;
	add.f32 	%f818, %f817, 0fCB40007F;
	neg.f32 	%f819, %f818;
	fma.rn.f32 	%f820, %f814, 0f3FB8AA3B, %f819;
	fma.rn.f32 	%f821, %f814, 0f32A57060, %f820;
	mov.b32 	%r220, %f817;
	shl.b32 	%r221, %r220, 23;
	mov.b32 	%f822, %r221;
	ex2.approx.ftz.f32 	%f823, %f821;
	mul.f32 	%f824, %f823, %f822;
	add.f32 	%f825, %f813, %f824;
	st.local.v4.f32 	[%rd16+16], {%f788, %f800, %f812, %f824};
	sub.f32 	%f826, %f2113, %f727;
	fma.rn.f32 	%f827, %f826, 0f3BBB989D, 0f3F000000;
	cvt.sat.f32.f32 	%f828, %f827;
	fma.rm.f32 	%f829, %f828, %f732, %f731;
	add.f32 	%f830, %f829, 0fCB40007F;
	neg.f32 	%f831, %f830;
	fma.rn.f32 	%f832, %f826, 0f3FB8AA3B, %f831;
	fma.rn.f32 	%f833, %f826, 0f32A57060, %f832;
	mov.b32 	%r222, %f829;
	shl.b32 	%r223, %r222, 23;
	mov.b32 	%f834, %r223;
	ex2.approx.ftz.f32 	%f835, %f833;
	mul.f32 	%f836, %f835, %f834;
	add.f32 	%f837, %f825, %f836;
	sub.f32 	%f838, %f2114, %f727;
	fma.rn.f32 	%f839, %f838, 0f3BBB989D, 0f3F000000;
	cvt.sat.f32.f32 	%f840, %f839;
	fma.rm.f32 	%f841, %f840, %f732, %f731;
	add.f32 	%f842, %f841, 0fCB40007F;
	neg.f32 	%f843, %f842;
	fma.rn.f32 	%f844, %f838, 0f3FB8AA3B, %f843;
	fma.rn.f32 	%f845, %f838, 0f32A57060, %f844;
	mov.b32 	%r224, %f841;
	shl.b32 	%r225, %r224, 23;
	mov.b32 	%f846, %r225;
	ex2.approx.ftz.f32 	%f847, %f845;
	mul.f32 	%f848, %f847, %f846;
	add.f32 	%f849, %f837, %f848;
	st.local.v2.f32 	[%rd16+32], {%f836, %f848};
	cvta.to.global.u64 	%rd175, %rd510;
	mul.wide.u32 	%rd176, %r1, 4;
	add.s64 	%rd177, %rd175, %rd176;
	ld.global.u32 	%r226, [%rd177];
	mul.wide.s32 	%rd178, %r226, 4;
	add.s64 	%rd179, %rd16, %rd178;
	ld.local.f32 	%f850, [%rd179];
	div.rn.f32 	%f851, %f850, %f849;
	setp.lt.f32 	%p81, %f851, 0f322BCC77;
	selp.f32 	%f852, 0f322BCC77, %f851, %p81;
	mov.b32 	%r227, %f852;
	add.s32 	%r228, %r227, -1059760811;
	and.b32  	%r229, %r228, -8388608;
	sub.s32 	%r230, %r227, %r229;
	mov.b32 	%f853, %r230;
	cvt.rn.f32.s32 	%f854, %r229;
	fma.rn.f32 	%f855, %f854, 0f34000000, 0f00000000;
	add.f32 	%f856, %f853, 0fBF800000;
	fma.rn.f32 	%f857, %f856, 0fBE055027, 0f3E1039F6;
	fma.rn.f32 	%f858, %f857, %f856, 0fBDF8CDCC;
	fma.rn.f32 	%f859, %f858, %f856, 0f3E0F2955;
	fma.rn.f32 	%f860, %f859, %f856, 0fBE2AD8B9;
	fma.rn.f32 	%f861, %f860, %f856, 0f3E4CED0B;
	fma.rn.f32 	%f862, %f861, %f856, 0fBE7FFF22;
	fma.rn.f32 	%f863, %f862, %f856, 0f3EAAAA78;
	fma.rn.f32 	%f864, %f863, %f856, 0fBF000000;
	mul.f32 	%f865, %f856, %f864;
	fma.rn.f32 	%f866, %f865, %f856, %f856;
	fma.rn.f32 	%f867, %f855, 0f3F317218, %f866;
	setp.gt.u32 	%p82, %r227, 2139095039;
	fma.rn.f32 	%f868, %f852, 0f7F800000, 0f7F800000;
	selp.f32 	%f869, %f868, %f867, %p82;
	neg.f32 	%f870, %f869;
	div.rn.f32 	%f871, %f740, %f849;
	div.rn.f32 	%f872, %f752, %f849;
	div.rn.f32 	%f873, %f764, %f849;
	div.rn.f32 	%f874, %f776, %f849;
	st.local.v4.f32 	[%rd16], {%f871, %f872, %f873, %f874};
	div.rn.f32 	%f875, %f788, %f849;
	div.rn.f32 	%f876, %f800, %f849;
	div.rn.f32 	%f877, %f812, %f849;
	div.rn.f32 	%f878, %f824, %f849;
	st.local.v4.f32 	[%rd16+16], {%f875, %f876, %f877, %f878};
	div.rn.f32 	%f879, %f836, %f849;
	div.rn.f32 	%f880, %f848, %f849;
	st.local.v2.f32 	[%rd16+32], {%f879, %f880};
	ld.local.f32 	%f881, [%rd179];
	add.f32 	%f882, %f881, 0fBF800000;
	st.local.f32 	[%rd179], %f882;
	atom.global.add.f32 	%f883, [%rd12], %f870;
	cvt.rn.f32.u32 	%f57, %r81;
	mov.b32 	%r471, 0;
$L__BB0_40:
	mul.wide.u32 	%rd180, %r471, 4;
	add.s64 	%rd181, %rd11, %rd180;
	add.s64 	%rd71, %rd16, %rd180;
	ld.local.f32 	%f884, [%rd71];
	div.rn.f32 	%f885, %f884, %f57;
	atom.global.add.f32 	%f886, [%rd181], %f885;
	mul.wide.u32 	%rd182, %r471, 4608;
	add.s64 	%rd183, %rd9, %rd182;
	add.s64 	%rd538, %rd183, 32;
	mov.b32 	%r472, 0;
	mov.u64 	%rd537, %rd25;
$L__BB0_41:
	ld.local.f32 	%f887, [%rd71];
	ld.local.f32 	%f888, [%rd537+-32];
	mul.f32 	%f889, %f887, %f888;
	div.rn.f32 	%f890, %f889, %f57;
	atom.global.add.f32 	%f891, [%rd538+-32], %f890;
	ld.local.f32 	%f892, [%rd71];
	ld.local.f32 	%f893, [%rd537+-28];
	mul.f32 	%f894, %f892, %f893;
	div.rn.f32 	%f895, %f894, %f57;
	atom.global.add.f32 	%f896, [%rd538+-28], %f895;
	ld.local.f32 	%f897, [%rd71];
	ld.local.f32 	%f898, [%rd537+-24];
	mul.f32 	%f899, %f897, %f898;
	div.rn.f32 	%f900, %f899, %f57;
	atom.global.add.f32 	%f901, [%rd538+-24], %f900;
	ld.local.f32 	%f902, [%rd71];
	ld.local.f32 	%f903, [%rd537+-20];
	mul.f32 	%f904, %f902, %f903;
	div.rn.f32 	%f905, %f904, %f57;
	atom.global.add.f32 	%f906, [%rd538+-20], %f905;
	ld.local.f32 	%f907, [%rd71];
	ld.local.f32 	%f908, [%rd537+-16];
	mul.f32 	%f909, %f907, %f908;
	div.rn.f32 	%f910, %f909, %f57;
	atom.global.add.f32 	%f911, [%rd538+-16], %f910;
	ld.local.f32 	%f912, [%rd71];
	ld.local.f32 	%f913, [%rd537+-12];
	mul.f32 	%f914, %f912, %f913;
	div.rn.f32 	%f915, %f914, %f57;
	atom.global.add.f32 	%f916, [%rd538+-12], %f915;
	ld.local.f32 	%f917, [%rd71];
	ld.local.f32 	%f918, [%rd537+-8];
	mul.f32 	%f919, %f917, %f918;
	div.rn.f32 	%f920, %f919, %f57;
	atom.global.add.f32 	%f921, [%rd538+-8], %f920;
	ld.local.f32 	%f922, [%rd71];
	ld.local.f32 	%f923, [%rd537+-4];
	mul.f32 	%f924, %f922, %f923;
	div.rn.f32 	%f925, %f924, %f57;
	atom.global.add.f32 	%f926, [%rd538+-4], %f925;
	ld.local.f32 	%f927, [%rd71];
	ld.local.f32 	%f928, [%rd537];
	mul.f32 	%f929, %f927, %f928;
	div.rn.f32 	%f930, %f929, %f57;
	atom.global.add.f32 	%f931, [%rd538], %f930;
	ld.local.f32 	%f932, [%rd71];
	ld.local.f32 	%f933, [%rd537+4];
	mul.f32 	%f934, %f932, %f933;
	div.rn.f32 	%f935, %f934, %f57;
	atom.global.add.f32 	%f936, [%rd538+4], %f935;
	ld.local.f32 	%f937, [%rd71];
	ld.local.f32 	%f938, [%rd537+8];
	mul.f32 	%f939, %f937, %f938;
	div.rn.f32 	%f940, %f939, %f57;
	atom.global.add.f32 	%f941, [%rd538+8], %f940;
	ld.local.f32 	%f942, [%rd71];
	ld.local.f32 	%f943, [%rd537+12];
	mul.f32 	%f944, %f942, %f943;
	div.rn.f32 	%f945, %f944, %f57;
	atom.global.add.f32 	%f946, [%rd538+12], %f945;
	ld.local.f32 	%f947, [%rd71];
	ld.local.f32 	%f948, [%rd537+16];
	mul.f32 	%f949, %f947, %f948;
	div.rn.f32 	%f950, %f949, %f57;
	atom.global.add.f32 	%f951, [%rd538+16], %f950;
	ld.local.f32 	%f952, [%rd71];
	ld.local.f32 	%f953, [%rd537+20];
	mul.f32 	%f954, %f952, %f953;
	div.rn.f32 	%f955, %f954, %f57;
	atom.global.add.f32 	%f956, [%rd538+20], %f955;
	ld.local.f32 	%f957, [%rd71];
	ld.local.f32 	%f958, [%rd537+24];
	mul.f32 	%f959, %f957, %f958;
	div.rn.f32 	%f960, %f959, %f57;
	atom.global.add.f32 	%f961, [%rd538+24], %f960;
	ld.local.f32 	%f962, [%rd71];
	ld.local.f32 	%f963, [%rd537+28];
	mul.f32 	%f964, %f962, %f963;
	div.rn.f32 	%f965, %f964, %f57;
	atom.global.add.f32 	%f966, [%rd538+28], %f965;
	add.s32 	%r472, %r472, 16;
	add.s64 	%rd538, %rd538, 64;
	add.s64 	%rd537, %rd537, 64;
	setp.ne.s32 	%p83, %r472, 1152;
	@%p83 bra 	$L__BB0_41;
	add.s32 	%r471, %r471, 1;
	setp.ne.s32 	%p84, %r471, 10;
	@%p84 bra 	$L__BB0_40;
	ld.local.v4.f32 	{%f58, %f59, %f60, %f61}, [%rd16];
	ld.local.v4.f32 	{%f62, %f63, %f64, %f65}, [%rd16+16];
	ld.local.v2.f32 	{%f66, %f67}, [%rd16+32];
	add.s64 	%rd539, %rd8, 23040;
	mov.b32 	%r473, 0;
	mov.u64 	%rd540, %rd16;
$L__BB0_44:
	ld.global.f32 	%f967, [%rd539+-23040];
	fma.rn.f32 	%f968, %f967, %f58, 0f00000000;
	ld.global.f32 	%f969, [%rd539+-18432];
	fma.rn.f32 	%f970, %f969, %f59, %f968;
	ld.global.f32 	%f971, [%rd539+-13824];
	fma.rn.f32 	%f972, %f971, %f60, %f970;
	ld.global.f32 	%f973, [%rd539+-9216];
	fma.rn.f32 	%f974, %f973, %f61, %f972;
	ld.global.f32 	%f975, [%rd539+-4608];
	fma.rn.f32 	%f976, %f975, %f62, %f974;
	ld.global.f32 	%f977, [%rd539];
	fma.rn.f32 	%f978, %f977, %f63, %f976;
	ld.global.f32 	%f979, [%rd539+4608];
	fma.rn.f32 	%f980, %f979, %f64, %f978;
	ld.global.f32 	%f981, [%rd539+9216];
	fma.rn.f32 	%f982, %f981, %f65, %f980;
	ld.global.f32 	%f983, [%rd539+13824];
	fma.rn.f32 	%f984, %f983, %f66, %f982;
	ld.global.f32 	%f985, [%rd539+18432];
	fma.rn.f32 	%f986, %f985, %f67, %f984;
	ld.global.f32 	%f987, [%rd539+-23036];
	fma.rn.f32 	%f988, %f987, %f58, 0f00000000;
	ld.global.f32 	%f989, [%rd539+-18428];
	fma.rn.f32 	%f990, %f989, %f59, %f988;
	ld.global.f32 	%f991, [%rd539+-13820];
	fma.rn.f32 	%f992, %f991, %f60, %f990;
	ld.global.f32 	%f993, [%rd539+-9212];
	fma.rn.f32 	%f994, %f993, %f61, %f992;
	ld.global.f32 	%f995, [%rd539+-4604];
	fma.rn.f32 	%f996, %f995, %f62, %f994;
	ld.global.f32 	%f997, [%rd539+4];
	fma.rn.f32 	%f998, %f997, %f63, %f996;
	ld.global.f32 	%f999, [%rd539+4612];
	fma.rn.f32 	%f1000, %f999, %f64, %f998;
	ld.global.f32 	%f1001, [%rd539+9220];
	fma.rn.f32 	%f1002, %f1001, %f65, %f1000;
	ld.global.f32 	%f1003, [%rd539+13828];
	fma.rn.f32 	%f1004, %f1003, %f66, %f1002;
	ld.global.f32 	%f1005, [%rd539+18436];
	fma.rn.f32 	%f1006, %f1005, %f67, %f1004;
	st.local.v2.f32 	[%rd540], {%f986, %f1006};
	add.s32 	%r473, %r473, 2;
	add.s64 	%rd540, %rd540, 8;
	add.s64 	%rd539, %rd539, 8;
	setp.ne.s32 	%p85, %r473, 1152;
	@%p85 bra 	$L__BB0_44;
	add.s64 	%rd541, %rd15, 128;
	mov.b32 	%r474, 0;
$L__BB0_46:
	mov.f32 	%f1007, 0f00000000;
	st.local.v4.f32 	[%rd541+-128], {%f1007, %f1007, %f1007, %f1007};
	st.local.v4.f32 	[%rd541+-112], {%f1007, %f1007, %f1007, %f1007};
	st.local.v4.f32 	[%rd541+-96], {%f1007, %f1007, %f1007, %f1007};
	st.local.v4.f32 	[%rd541+-80], {%f1007, %f1007, %f1007, %f1007};
	st.local.v4.f32 	[%rd541+-64], {%f1007, %f1007, %f1007, %f1007};
	st.local.v4.f32 	[%rd541+-48], {%f1007, %f1007, %f1007, %f1007};
	st.local.v4.f32 	[%rd541+-32], {%f1007, %f1007, %f1007, %f1007};
	st.local.v4.f32 	[%rd541+-16], {%f1007, %f1007, %f1007, %f1007};
	st.local.v4.f32 	[%rd541], {%f1007, %f1007, %f1007, %f1007};
	st.local.v4.f32 	[%rd541+16], {%f1007, %f1007, %f1007, %f1007};
	st.local.v4.f32 	[%rd541+32], {%f1007, %f1007, %f1007, %f1007};
	st.local.v4.f32 	[%rd541+48], {%f1007, %f1007, %f1007, %f1007};
	st.local.v4.f32 	[%rd541+64], {%f1007, %f1007, %f1007, %f1007};
	st.local.v4.f32 	[%rd541+80], {%f1007, %f1007, %f1007, %f1007};
	st.local.v4.f32 	[%rd541+96], {%f1007, %f1007, %f1007, %f1007};
	st.local.v4.f32 	[%rd541+112], {%f1007, %f1007, %f1007, %f1007};
	add.s32 	%r474, %r474, 64;
	add.s64 	%rd541, %rd541, 256;
	setp.ne.s32 	%p86, %r474, 4608;
	@%p86 bra 	$L__BB0_46;
	mov.b32 	%r475, 0;
$L__BB0_48:
	mul.lo.s32 	%r235, %r475, 144;
	mul.wide.u32 	%rd184, %r235, 4;
	add.s64 	%rd185, %rd16, %rd184;
	ld.local.v4.f32 	{%f1008, %f1009, %f1010, %f1011}, [%rd185];
	add.s64 	%rd186, %rd14, %rd184;
	ld.local.v4.u32 	{%r236, %r237, %r238, %r239}, [%rd186];
	mul.wide.s32 	%rd187, %r236, 4;
	add.s64 	%rd188, %rd15, %rd187;
	st.local.f32 	[%rd188], %f1008;
	mul.wide.s32 	%rd189, %r237, 4;
	add.s64 	%rd190, %rd15, %rd189;
	st.local.f32 	[%rd190], %f1009;
	mul.wide.s32 	%rd191, %r238, 4;
	add.s64 	%rd192, %rd15, %rd191;
	st.local.f32 	[%rd192], %f1010;
	mul.wide.s32 	%rd193, %r239, 4;
	add.s64 	%rd194, %rd15, %rd193;
	st.local.f32 	[%rd194], %f1011;
	ld.local.v4.f32 	{%f1012, %f1013, %f1014, %f1015}, [%rd185+16];
	ld.local.v4.u32 	{%r240, %r241, %r242, %r243}, [%rd186+16];
	mul.wide.s32 	%rd195, %r240, 4;
	add.s64 	%rd196, %rd15, %rd195;
	st.local.f32 	[%rd196], %f1012;
	mul.wide.s32 	%rd197, %r241, 4;
	add.s64 	%rd198, %rd15, %rd197;
	st.local.f32 	[%rd198], %f1013;
	mul.wide.s32 	%rd199, %r242, 4;
	add.s64 	%rd200, %rd15, %rd199;
	st.local.f32 	[%rd200], %f1014;
	mul.wide.s32 	%rd201, %r243, 4;
	add.s64 	%rd202, %rd15, %rd201;
	st.local.f32 	[%rd202], %f1015;
	ld.local.v4.f32 	{%f1016, %f1017, %f1018, %f1019}, [%rd185+32];
	ld.local.v4.u32 	{%r244, %r245, %r246, %r247}, [%rd186+32];
	mul.wide.s32 	%rd203, %r244, 4;
	add.s64 	%rd204, %rd15, %rd203;
	st.local.f32 	[%rd204], %f1016;
	mul.wide.s32 	%rd205, %r245, 4;
	add.s64 	%rd206, %rd15, %rd205;
	st.local.f32 	[%rd206], %f1017;
	mul.wide.s32 	%rd207, %r246, 4;
	add.s64 	%rd208, %rd15, %rd207;
	st.local.f32 	[%rd208], %f1018;
	mul.wide.s32 	%rd209, %r247, 4;
	add.s64 	%rd210, %rd15, %rd209;
	st.local.f32 	[%rd210], %f1019;
	ld.local.v4.f32 	{%f1020, %f1021, %f1022, %f1023}, [%rd185+48];
	ld.local.v4.u32 	{%r248, %r249, %r250, %r251}, [%rd186+48];
	mul.wide.s32 	%rd211, %r248, 4;
	add.s64 	%rd212, %rd15, %rd211;
	st.local.f32 	[%rd212], %f1020;
	mul.wide.s32 	%rd213, %r249, 4;
	add.s64 	%rd214, %rd15, %rd213;
	st.local.f32 	[%rd214], %f1021;
	mul.wide.s32 	%rd215, %r250, 4;
	add.s64 	%rd216, %rd15, %rd215;
	st.local.f32 	[%rd216], %f1022;
	mul.wide.s32 	%rd217, %r251, 4;
	add.s64 	%rd218, %rd15, %rd217;
	st.local.f32 	[%rd218], %f1023;
	ld.local.v4.f32 	{%f1024, %f1025, %f1026, %f1027}, [%rd185+64];
	ld.local.v4.u32 	{%r252, %r253, %r254, %r255}, [%rd186+64];
	mul.wide.s32 	%rd219, %r252, 4;
	add.s64 	%rd220, %rd15, %rd219;
	st.local.f32 	[%rd220], %f1024;
	mul.wide.s32 	%rd221, %r253, 4;
	add.s64 	%rd222, %rd15, %rd221;
	st.local.f32 	[%rd222], %f1025;
	mul.wide.s32 	%rd223, %r254, 4;
	add.s64 	%rd224, %rd15, %rd223;
	st.local.f32 	[%rd224], %f1026;
	mul.wide.s32 	%rd225, %r255, 4;
	add.s64 	%rd226, %rd15, %rd225;
	st.local.f32 	[%rd226], %f1027;
	ld.local.v4.f32 	{%f1028, %f1029, %f1030, %f1031}, [%rd185+80];
	ld.local.v4.u32 	{%r256, %r257, %r258, %r259}, [%rd186+80];
	mul.wide.s32 	%rd227, %r256, 4;
	add.s64 	%rd228, %rd15, %rd227;
	st.local.f32 	[%rd228], %f1028;
	mul.wide.s32 	%rd229, %r257, 4;
	add.s64 	%rd230, %rd15, %rd229;
	st.local.f32 	[%rd230], %f1029;
	mul.wide.s32 	%rd231, %r258, 4;
	add.s64 	%rd232, %rd15, %rd231;
	st.local.f32 	[%rd232], %f1030;
	mul.wide.s32 	%rd233, %r259, 4;
	add.s64 	%rd234, %rd15, %rd233;
	st.local.f32 	[%rd234], %f1031;
	ld.local.v4.f32 	{%f1032, %f1033, %f1034, %f1035}, [%rd185+96];
	ld.local.v4.u32 	{%r260, %r261, %r262, %r263}, [%rd186+96];
	mul.wide.s32 	%rd235, %r260, 4;
	add.s64 	%rd236, %rd15, %rd235;
	st.local.f32 	[%rd236], %f1032;
	mul.wide.s32 	%rd237, %r261, 4;
	add.s64 	%rd238, %rd15, %rd237;
	st.local.f32 	[%rd238], %f1033;
	mul.wide.s32 	%rd239, %r262, 4;
	add.s64 	%rd240, %rd15, %rd239;
	st.local.f32 	[%rd240], %f1034;
	mul.wide.s32 	%rd241, %r263, 4;
	add.s64 	%rd242, %rd15, %rd241;
	st.local.f32 	[%rd242], %f1035;
	ld.local.v4.f32 	{%f1036, %f1037, %f1038, %f1039}, [%rd185+112];
	ld.local.v4.u32 	{%r264, %r265, %r266, %r267}, [%rd186+112];
	mul.wide.s32 	%rd243, %r264, 4;
	add.s64 	%rd244, %rd15, %rd243;
	st.local.f32 	[%rd244], %f1036;
	mul.wide.s32 	%rd245, %r265, 4;
	add.s64 	%rd246, %rd15, %rd245;
	st.local.f32 	[%rd246], %f1037;
	mul.wide.s32 	%rd247, %r266, 4;
	add.s64 	%rd248, %rd15, %rd247;
	st.local.f32 	[%rd248], %f1038;
	mul.wide.s32 	%rd249, %r267, 4;
	add.s64 	%rd250, %rd15, %rd249;
	st.local.f32 	[%rd250], %f1039;
	ld.local.v4.f32 	{%f1040, %f1041, %f1042, %f1043}, [%rd185+128];
	ld.local.v4.u32 	{%r268, %r269, %r270, %r271}, [%rd186+128];
	mul.wide.s32 	%rd251, %r268, 4;
	add.s64 	%rd252, %rd15, %rd251;
	st.local.f32 	[%rd252], %f1040;
	mul.wide.s32 	%rd253, %r269, 4;
	add.s64 	%rd254, %rd15, %rd253;
	st.local.f32 	[%rd254], %f1041;
	mul.wide.s32 	%rd255, %r270, 4;
	add.s64 	%rd256, %rd15, %rd255;
	st.local.f32 	[%rd256], %f1042;
	mul.wide.s32 	%rd257, %r271, 4;
	add.s64 	%rd258, %rd15, %rd257;
	st.local.f32 	[%rd258], %f1043;
	ld.local.v4.f32 	{%f1044, %f1045, %f1046, %f1047}, [%rd185+144];
	ld.local.v4.u32 	{%r272, %r273, %r274, %r275}, [%rd186+144];
	mul.wide.s32 	%rd259, %r272, 4;
	add.s64 	%rd260, %rd15, %rd259;
	st.local.f32 	[%rd260], %f1044;
	mul.wide.s32 	%rd261, %r273, 4;
	add.s64 	%rd262, %rd15, %rd261;
	st.local.f32 	[%rd262], %f1045;
	mul.wide.s32 	%rd263, %r274, 4;
	add.s64 	%rd264, %rd15, %rd263;
	st.local.f32 	[%rd264], %f1046;
	mul.wide.s32 	%rd265, %r275, 4;
	add.s64 	%rd266, %rd15, %rd265;
	st.local.f32 	[%rd266], %f1047;
	ld.local.v4.f32 	{%f1048, %f1049, %f1050, %f1051}, [%rd185+160];
	ld.local.v4.u32 	{%r276, %r277, %r278, %r279}, [%rd186+160];
	mul.wide.s32 	%rd267, %r276, 4;
	add.s64 	%rd268, %rd15, %rd267;
	st.local.f32 	[%rd268], %f1048;
	mul.wide.s32 	%rd269, %r277, 4;
	add.s64 	%rd270, %rd15, %rd269;
	st.local.f32 	[%rd270], %f1049;
	mul.wide.s32 	%rd271, %r278, 4;
	add.s64 	%rd272, %rd15, %rd271;
	st.local.f32 	[%rd272], %f1050;
	mul.wide.s32 	%rd273, %r279, 4;
	add.s64 	%rd274, %rd15, %rd273;
	st.local.f32 	[%rd274], %f1051;
	ld.local.v4.f32 	{%f1052, %f1053, %f1054, %f1055}, [%rd185+176];
	ld.local.v4.u32 	{%r280, %r281, %r282, %r283}, [%rd186+176];
	mul.wide.s32 	%rd275, %r280, 4;
	add.s64 	%rd276, %rd15, %rd275;
	st.local.f32 	[%rd276], %f1052;
	mul.wide.s32 	%rd277, %r281, 4;
	add.s64 	%rd278, %rd15, %rd277;
	st.local.f32 	[%rd278], %f1053;
	mul.wide.s32 	%rd279, %r282, 4;
	add.s64 	%rd280, %rd15, %rd279;
	st.local.f32 	[%rd280], %f1054;
	mul.wide.s32 	%rd281, %r283, 4;
	add.s64 	%rd282, %rd15, %rd281;
	st.local.f32 	[%rd282], %f1055;
	ld.local.v4.f32 	{%f1056, %f1057, %f1058, %f1059}, [%rd185+192];
	ld.local.v4.u32 	{%r284, %r285, %r286, %r287}, [%rd186+192];
	mul.wide.s32 	%rd283, %r284, 4;
	add.s64 	%rd284, %rd15, %rd283;
	st.local.f32 	[%rd284], %f1056;
	mul.wide.s32 	%rd285, %r285, 4;
	add.s64 	%rd286, %rd15, %rd285;
	st.local.f32 	[%rd286], %f1057;
	mul.wide.s32 	%rd287, %r286, 4;
	add.s64 	%rd288, %rd15, %rd287;
	st.local.f32 	[%rd288], %f1058;
	mul.wide.s32 	%rd289, %r287, 4;
	add.s64 	%rd290, %rd15, %rd289;
	st.local.f32 	[%rd290], %f1059;
	ld.local.v4.f32 	{%f1060, %f1061, %f1062, %f1063}, [%rd185+208];
	ld.local.v4.u32 	{%r288, %r289, %r290, %r291}, [%rd186+208];
	mul.wide.s32 	%rd291, %r288, 4;
	add.s64 	%rd292, %rd15, %rd291;
	st.local.f32 	[%rd292], %f1060;
	mul.wide.s32 	%rd293, %r289, 4;
	add.s64 	%rd294, %rd15, %rd293;
	st.local.f32 	[%rd294], %f1061;
	mul.wide.s32 	%rd295, %r290, 4;
	add.s64 	%rd296, %rd15, %rd295;
	st.local.f32 	[%rd296], %f1062;
	mul.wide.s32 	%rd297, %r291, 4;
	add.s64 	%rd298, %rd15, %rd297;
	st.local.f32 	[%rd298], %f1063;
	ld.local.v4.f32 	{%f1064, %f1065, %f1066, %f1067}, [%rd185+224];
	ld.local.v4.u32 	{%r292, %r293, %r294, %r295}, [%rd186+224];
	mul.wide.s32 	%rd299, %r292, 4;
	add.s64 	%rd300, %rd15, %rd299;
	st.local.f32 	[%rd300], %f1064;
	mul.wide.s32 	%rd301, %r293, 4;
	add.s64 	%rd302, %rd15, %rd301;
	st.local.f32 	[%rd302], %f1065;
	mul.wide.s32 	%rd303, %r294, 4;
	add.s64 	%rd304, %rd15, %rd303;
	st.local.f32 	[%rd304], %f1066;
	mul.wide.s32 	%rd305, %r295, 4;
	add.s64 	%rd306, %rd15, %rd305;
	st.local.f32 	[%rd306], %f1067;
	ld.local.v4.f32 	{%f1068, %f1069, %f1070, %f1071}, [%rd185+240];
	ld.local.v4.u32 	{%r296, %r297, %r298, %r299}, [%rd186+240];
	mul.wide.s32 	%rd307, %r296, 4;
	add.s64 	%rd308, %rd15, %rd307;
	st.local.f32 	[%rd308], %f1068;
	mul.wide.s32 	%rd309, %r297, 4;
	add.s64 	%rd310, %rd15, %rd309;
	st.local.f32 	[%rd310], %f1069;
	mul.wide.s32 	%rd311, %r298, 4;
	add.s64 	%rd312, %rd15, %rd311;
	st.local.f32 	[%rd312], %f1070;
	mul.wide.s32 	%rd313, %r299, 4;
	add.s64 	%rd314, %rd15, %rd313;
	st.local.f32 	[%rd314], %f1071;
	ld.local.v4.f32 	{%f1072, %f1073, %f1074, %f1075}, [%rd185+256];
	ld.local.v4.u32 	{%r300, %r301, %r302, %r303}, [%rd186+256];
	mul.wide.s32 	%rd315, %r300, 4;
	add.s64 	%rd316, %rd15, %rd315;
	st.local.f32 	[%rd316], %f1072;
	mul.wide.s32 	%rd317, %r301, 4;
	add.s64 	%rd318, %rd15, %rd317;
	st.local.f32 	[%rd318], %f1073;
	mul.wide.s32 	%rd319, %r302, 4;
	add.s64 	%rd320, %rd15, %rd319;
	st.local.f32 	[%rd320], %f1074;
	mul.wide.s32 	%rd321, %r303, 4;
	add.s64 	%rd322, %rd15, %rd321;
	st.local.f32 	[%rd322], %f1075;
	ld.local.v4.f32 	{%f1076, %f1077, %f1078, %f1079}, [%rd185+272];
	ld.local.v4.u32 	{%r304, %r305, %r306, %r307}, [%rd186+272];
	mul.wide.s32 	%rd323, %r304, 4;
	add.s64 	%rd324, %rd15, %rd323;
	st.local.f32 	[%rd324], %f1076;
	mul.wide.s32 	%rd325, %r305, 4;
	add.s64 	%rd326, %rd15, %rd325;
	st.local.f32 	[%rd326], %f1077;
	mul.wide.s32 	%rd327, %r306, 4;
	add.s64 	%rd328, %rd15, %rd327;
	st.local.f32 	[%rd328], %f1078;
	mul.wide.s32 	%rd329, %r307, 4;
	add.s64 	%rd330, %rd15, %rd329;
	st.local.f32 	[%rd330], %f1079;
	ld.local.v4.f32 	{%f1080, %f1081, %f1082, %f1083}, [%rd185+288];
	ld.local.v4.u32 	{%r308, %r309, %r310, %r311}, [%rd186+288];
	mul.wide.s32 	%rd331, %r308, 4;
	add.s64 	%rd332, %rd15, %rd331;
	st.local.f32 	[%rd332], %f1080;
	mul.wide.s32 	%rd333, %r309, 4;
	add.s64 	%rd334, %rd15, %rd333;
	st.local.f32 	[%rd334], %f1081;
	mul.wide.s32 	%rd335, %r310, 4;
	add.s64 	%rd336, %rd15, %rd335;
	st.local.f32 	[%rd336], %f1082;
	mul.wide.s32 	%rd337, %r311, 4;
	add.s64 	%rd338, %rd15, %rd337;
	st.local.f32 	[%rd338], %f1083;
	ld.local.v4.f32 	{%f1084, %f1085, %f1086, %f1087}, [%rd185+304];
	ld.local.v4.u32 	{%r312, %r313, %r314, %r315}, [%rd186+304];
	mul.wide.s32 	%rd339, %r312, 4;
	add.s64 	%rd340, %rd15, %rd339;
	st.local.f32 	[%rd340], %f1084;
	mul.wide.s32 	%rd341, %r313, 4;
	add.s64 	%rd342, %rd15, %rd341;
	st.local.f32 	[%rd342], %f1085;
	mul.wide.s32 	%rd343, %r314, 4;
	add.s64 	%rd344, %rd15, %rd343;
	st.local.f32 	[%rd344], %f1086;
	mul.wide.s32 	%rd345, %r315, 4;
	add.s64 	%rd346, %rd15, %rd345;
	st.local.f32 	[%rd346], %f1087;
	ld.local.v4.f32 	{%f1088, %f1089, %f1090, %f1091}, [%rd185+320];
	ld.local.v4.u32 	{%r316, %r317, %r318, %r319}, [%rd186+320];
	mul.wide.s32 	%rd347, %r316, 4;
	add.s64 	%rd348, %rd15, %rd347;
	st.local.f32 	[%rd348], %f1088;
	mul.wide.s32 	%rd349, %r317, 4;
	add.s64 	%rd350, %rd15, %rd349;
	st.local.f32 	[%rd350], %f1089;
	mul.wide.s32 	%rd351, %r318, 4;
	add.s64 	%rd352, %rd15, %rd351;
	st.local.f32 	[%rd352], %f1090;
	mul.wide.s32 	%rd353, %r319, 4;
	add.s64 	%rd354, %rd15, %rd353;
	st.local.f32 	[%rd354], %f1091;
	ld.local.v4.f32 	{%f1092, %f1093, %f1094, %f1095}, [%rd185+336];
	ld.local.v4.u32 	{%r320, %r321, %r322, %r323}, [%rd186+336];
	mul.wide.s32 	%rd355, %r320, 4;
	add.s64 	%rd356, %rd15, %rd355;
	st.local.f32 	[%rd356], %f1092;
	mul.wide.s32 	%rd357, %r321, 4;
	add.s64 	%rd358, %rd15, %rd357;
	st.local.f32 	[%rd358], %f1093;
	mul.wide.s32 	%rd359, %r322, 4;
	add.s64 	%rd360, %rd15, %rd359;
	st.local.f32 	[%rd360], %f1094;
	mul.wide.s32 	%rd361, %r323, 4;
	add.s64 	%rd362, %rd15, %rd361;
	st.local.f32 	[%rd362], %f1095;
	ld.local.v4.f32 	{%f1096, %f1097, %f1098, %f1099}, [%rd185+352];
	ld.local.v4.u32 	{%r324, %r325, %r326, %r327}, [%rd186+352];
	mul.wide.s32 	%rd363, %r324, 4;
	add.s64 	%rd364, %rd15, %rd363;
	st.local.f32 	[%rd364], %f1096;
	mul.wide.s32 	%rd365, %r325, 4;
	add.s64 	%rd366, %rd15, %rd365;
	st.local.f32 	[%rd366], %f1097;
	mul.wide.s32 	%rd367, %r326, 4;
	add.s64 	%rd368, %rd15, %rd367;
	st.local.f32 	[%rd368], %f1098;
	mul.wide.s32 	%rd369, %r327, 4;
	add.s64 	%rd370, %rd15, %rd369;
	st.local.f32 	[%rd370], %f1099;
	ld.local.v4.f32 	{%f1100, %f1101, %f1102, %f1103}, [%rd185+368];
	ld.local.v4.u32 	{%r328, %r329, %r330, %r331}, [%rd186+368];
	mul.wide.s32 	%rd371, %r328, 4;
	add.s64 	%rd372, %rd15, %rd371;
	st.local.f32 	[%rd372], %f1100;
	mul.wide.s32 	%rd373, %r329, 4;
	add.s64 	%rd374, %rd15, %rd373;
	st.local.f32 	[%rd374], %f1101;
	mul.wide.s32 	%rd375, %r330, 4;
	add.s64 	%rd376, %rd15, %rd375;
	st.local.f32 	[%rd376], %f1102;
	mul.wide.s32 	%rd377, %r331, 4;
	add.s64 	%rd378, %rd15, %rd377;
	st.local.f32 	[%rd378], %f1103;
	ld.local.v4.f32 	{%f1104, %f1105, %f1106, %f1107}, [%rd185+384];
	ld.local.v4.u32 	{%r332, %r333, %r334, %r335}, [%rd186+384];
	mul.wide.s32 	%rd379, %r332, 4;
	add.s64 	%rd380, %rd15, %rd379;
	st.local.f32 	[%rd380], %f1104;
	mul.wide.s32 	%rd381, %r333, 4;
	add.s64 	%rd382, %rd15, %rd381;
	st.local.f32 	[%rd382], %f1105;
	mul.wide.s32 	%rd383, %r334, 4;
	add.s64 	%rd384, %rd15, %rd383;
	st.local.f32 	[%rd384], %f1106;
	mul.wide.s32 	%rd385, %r335, 4;
	add.s64 	%rd386, %rd15, %rd385;
	st.local.f32 	[%rd386], %f1107;
	ld.local.v4.f32 	{%f1108, %f1109, %f1110, %f1111}, [%rd185+400];
	ld.local.v4.u32 	{%r336, %r337, %r338, %r339}, [%rd186+400];
	mul.wide.s32 	%rd387, %r336, 4;
	add.s64 	%rd388, %rd15, %rd387;
	st.local.f32 	[%rd388], %f1108;
	mul.wide.s32 	%rd389, %r337, 4;
	add.s64 	%rd390, %rd15, %rd389;
	st.local.f32 	[%rd390], %f1109;
	mul.wide.s32 	%rd391, %r338, 4;
	add.s64 	%rd392, %rd15, %rd391;
	st.local.f32 	[%rd392], %f1110;
	mul.wide.s32 	%rd393, %r339, 4;
	add.s64 	%rd394, %rd15, %rd393;
	st.local.f32 	[%rd394], %f1111;
	ld.local.v4.f32 	{%f1112, %f1113, %f1114, %f1115}, [%rd185+416];
	ld.local.v4.u32 	{%r340, %r341, %r342, %r343}, [%rd186+416];
	mul.wide.s32 	%rd395, %r340, 4;
	add.s64 	%rd396, %rd15, %rd395;
	st.local.f32 	[%rd396], %f1112;
	mul.wide.s32 	%rd397, %r341, 4;
	add.s64 	%rd398, %rd15, %rd397;
	st.local.f32 	[%rd398], %f1113;
	mul.wide.s32 	%rd399, %r342, 4;
	add.s64 	%rd400, %rd15, %rd399;
	st.local.f32 	[%rd400], %f1114;
	mul.wide.s32 	%rd401, %r343, 4;
	add.s64 	%rd402, %rd15, %rd401;
	st.local.f32 	[%rd402], %f1115;
	ld.local.v4.f32 	{%f1116, %f1117, %f1118, %f1119}, [%rd185+432];
	ld.local.v4.u32 	{%r344, %r345, %r346, %r347}, [%rd186+432];
	mul.wide.s32 	%rd403, %r344, 4;
	add.s64 	%rd404, %rd15, %rd403;
	st.local.f32 	[%rd404], %f1116;
	mul.wide.s32 	%rd405, %r345, 4;
	add.s64 	%rd406, %rd15, %rd405;
	st.local.f32 	[%rd406], %f1117;
	mul.wide.s32 	%rd407, %r346, 4;
	add.s64 	%rd408, %rd15, %rd407;
	st.local.f32 	[%rd408], %f1118;
	mul.wide.s32 	%rd409, %r347, 4;
	add.s64 	%rd410, %rd15, %rd409;
	st.local.f32 	[%rd410], %f1119;
	ld.local.v4.f32 	{%f1120, %f1121, %f1122, %f1123}, [%rd185+448];
	ld.local.v4.u32 	{%r348, %r349, %r350, %r351}, [%rd186+448];
	mul.wide.s32 	%rd411, %r348, 4;
	add.s64 	%rd412, %rd15, %rd411;
	st.local.f32 	[%rd412], %f1120;
	mul.wide.s32 	%rd413, %r349, 4;
	add.s64 	%rd414, %rd15, %rd413;
	st.local.f32 	[%rd414], %f1121;
	mul.wide.s32 	%rd415, %r350, 4;
	add.s64 	%rd416, %rd15, %rd415;
	st.local.f32 	[%rd416], %f1122;
	mul.wide.s32 	%rd417, %r351, 4;
	add.s64 	%rd418, %rd15, %rd417;
	st.local.f32 	[%rd418], %f1123;
	ld.local.v4.f32 	{%f1124, %f1125, %f1126, %f1127}, [%rd185+464];
	ld.local.v4.u32 	{%r352, %r353, %r354, %r355}, [%rd186+464];
	mul.wide.s32 	%rd419, %r352, 4;
	add.s64 	%rd420, %rd15, %rd419;
	st.local.f32 	[%rd420], %f1124;
	mul.wide.s32 	%rd421, %r353, 4;
	add.s64 	%rd422, %rd15, %rd421;
	st.local.f32 	[%rd422], %f1125;
	mul.wide.s32 	%rd423, %r354, 4;
	add.s64 	%rd424, %rd15, %rd423;
	st.local.f32 	[%rd424], %f1126;
	mul.wide.s32 	%rd425, %r355, 4;
	add.s64 	%rd426, %rd15, %rd425;
	st.local.f32 	[%rd426], %f1127;
	ld.local.v4.f32 	{%f1128, %f1129, %f1130, %f1131}, [%rd185+480];
	ld.local.v4.u32 	{%r356, %r357, %r358, %r359}, [%rd186+480];
	mul.wide.s32 	%rd427, %r356, 4;
	add.s64 	%rd428, %rd15, %rd427;
	st.local.f32 	[%rd428], %f1128;
	mul.wide.s32 	%rd429, %r357, 4;
	add.s64 	%rd430, %rd15, %rd429;
	st.local.f32 	[%rd430], %f1129;
	mul.wide.s32 	%rd431, %r358, 4;
	add.s64 	%rd432, %rd15, %rd431;
	st.local.f32 	[%rd432], %f1130;
	mul.wide.s32 	%rd433, %r359, 4;
	add.s64 	%rd434, %rd15, %rd433;
	st.local.f32 	[%rd434], %f1131;
	ld.local.v4.f32 	{%f1132, %f1133, %f1134, %f1135}, [%rd185+496];
	ld.local.v4.u32 	{%r360, %r361, %r362, %r363}, [%rd186+496];
	mul.wide.s32 	%rd435, %r360, 4;
	add.s64 	%rd436, %rd15, %rd435;
	st.local.f32 	[%rd436], %f1132;
	mul.wide.s32 	%rd437, %r361, 4;
	add.s64 	%rd438, %rd15, %rd437;
	st.local.f32 	[%rd438], %f1133;
	mul.wide.s32 	%rd439, %r362, 4;
	add.s64 	%rd440, %rd15, %rd439;
	st.local.f32 	[%rd440], %f1134;
	mul.wide.s32 	%rd441, %r363, 4;
	add.s64 	%rd442, %rd15, %rd441;
	st.local.f32 	[%rd442], %f1135;
	ld.local.v4.f32 	{%f1136, %f1137, %f1138, %f1139}, [%rd185+512];
	ld.local.v4.u32 	{%r364, %r365, %r366, %r367}, [%rd186+512];
	mul.wide.s32 	%rd443, %r364, 4;
	add.s64 	%rd444, %rd15, %rd443;
	st.local.f32 	[%rd444], %f1136;
	mul.wide.s32 	%rd445, %r365, 4;
	add.s64 	%rd446, %rd15, %rd445;
	st.local.f32 	[%rd446], %f1137;
	mul.wide.s32 	%rd447, %r366, 4;
	add.s64 	%rd448, %rd15, %rd447;
	st.local.f32 	[%rd448], %f1138;
	mul.wide.s32 	%rd449, %r367, 4;
	add.s64 	%rd450, %rd15, %rd449;
	st.local.f32 	[%rd450], %f1139;
	ld.local.v4.f32 	{%f1140, %f1141, %f1142, %f1143}, [%rd185+528];
	ld.local.v4.u32 	{%r368, %r369, %r370, %r371}, [%rd186+528];
	mul.wide.s32 	%rd451, %r368, 4;
	add.s64 	%rd452, %rd15, %rd451;
	st.local.f32 	[%rd452], %f1140;
	mul.wide.s32 	%rd453, %r369, 4;
	add.s64 	%rd454, %rd15, %rd453;
	st.local.f32 	[%rd454], %f1141;
	mul.wide.s32 	%rd455, %r370, 4;
	add.s64 	%rd456, %rd15, %rd455;
	st.local.f32 	[%rd456], %f1142;
	mul.wide.s32 	%rd457, %r371, 4;
	add.s64 	%rd458, %rd15, %rd457;
	st.local.f32 	[%rd458], %f1143;
	ld.local.v4.f32 	{%f1144, %f1145, %f1146, %f1147}, [%rd185+544];
	ld.local.v4.u32 	{%r372, %r373, %r374, %r375}, [%rd186+544];
	mul.wide.s32 	%rd459, %r372, 4;
	add.s64 	%rd460, %rd15, %rd459;
	st.local.f32 	[%rd460], %f1144;
	mul.wide.s32 	%rd461, %r373, 4;
	add.s64 	%rd462, %rd15, %rd461;
	st.local.f32 	[%rd462], %f1145;
	mul.wide.s32 	%rd463, %r374, 4;
	add.s64 	%rd464, %rd15, %rd463;
	st.local.f32 	[%rd464], %f1146;
	mul.wide.s32 	%rd465, %r375, 4;
	add.s64 	%rd466, %rd15, %rd465;
	st.local.f32 	[%rd466], %f1147;
	ld.local.v4.f32 	{%f1148, %f1149, %f1150, %f1151}, [%rd185+560];
	ld.local.v4.u32 	{%r376, %r377, %r378, %r379}, [%rd186+560];
	mul.wide.s32 	%rd467, %r376, 4;
	add.s64 	%rd468, %rd15, %rd467;
	st.local.f32 	[%rd468], %f1148;
	mul.wide.s32 	%rd469, %r377, 4;
	add.s64 	%rd470, %rd15, %rd469;
	st.local.f32 	[%rd470], %f1149;
	mul.wide.s32 	%rd471, %r378, 4;
	add.s64 	%rd472, %rd15, %rd471;
	st.local.f32 	[%rd472], %f1150;
	mul.wide.s32 	%rd473, %r379, 4;
	add.s64 	%rd474, %rd15, %rd473;
	st.local.f32 	[%rd474], %f1151;
	add.s32 	%r475, %r475, 1;
	setp.ne.s32 	%p87, %r475, 8;
	@%p87 bra 	$L__BB0_48;
	mov.b32 	%r476, 0;
$L__BB0_50:
	mul.wide.u32 	%rd475, %r476, 4;
	add.s64 	%rd85, %rd13, %rd475;
	ld.local.f32 	%f1152, [%rd85];
	setp.gtu.f32 	%p88, %f1152, 0f00000000;
	add.s64 	%rd86, %rd15, %rd475;
	@%p88 bra 	$L__BB0_52;
	mov.b32 	%r381, 0;
	st.local.u32 	[%rd86], %r381;
$L__BB0_52:
	ld.local.f32 	%f1153, [%rd85+4];
	setp.gtu.f32 	%p89, %f1153, 0f00000000;
	@%p89 bra 	$L__BB0_54;
	mov.b32 	%r382, 0;
	st.local.u32 	[%rd86+4], %r382;
$L__BB0_54:
	ld.local.f32 	%f1154, [%rd85+8];
	setp.gtu.f32 	%p90, %f1154, 0f00000000;
	@%p90 bra 	$L__BB0_56;
	mov.b32 	%r383, 0;
	st.local.u32 	[%rd86+8], %r383;
$L__BB0_56:
	ld.local.f32 	%f1155, [%rd85+12];
	setp.gtu.f32 	%p91, %f1155, 0f00000000;
	@%p91 bra 	$L__BB0_58;
	mov.b32 	%r384, 0;
	st.local.u32 	[%rd86+12], %r384;
$L__BB0_58:
	ld.local.f32 	%f1156, [%rd85+16];
	setp.gtu.f32 	%p92, %f1156, 0f00000000;
	@%p92 bra 	$L__BB0_60;
	mov.b32 	%r385, 0;
	st.local.u32 	[%rd86+16], %r385;
$L__BB0_60:
	ld.local.f32 	%f1157, [%rd85+20];
	setp.gtu.f32 	%p93, %f1157, 0f00000000;
	@%p93 bra 	$L__BB0_62;
	mov.b32 	%r386, 0;
	st.local.u32 	[%rd86+20], %r386;
$L__BB0_62:
	ld.local.f32 	%f1158, [%rd85+24];
	setp.gtu.f32 	%p94, %f1158, 0f00000000;
	@%p94 bra 	$L__BB0_64;
	mov.b32 	%r387, 0;
	st.local.u32 	[%rd86+24], %r387;
$L__BB0_64:
	ld.local.f32 	%f1159, [%rd85+28];
	setp.gtu.f32 	%p95, %f1159, 0f00000000;
	@%p95 bra 	$L__BB0_66;
	mov.b32 	%r388, 0;
	st.local.u32 	[%rd86+28], %r388;
$L__BB0_66:
	ld.local.f32 	%f1160, [%rd85+32];
	setp.gtu.f32 	%p96, %f1160, 0f00000000;
	@%p96 bra 	$L__BB0_68;
	mov.b32 	%r389, 0;
	st.local.u32 	[%rd86+32], %r389;
$L__BB0_68:
	ld.local.f32 	%f1161, [%rd85+36];
	setp.gtu.f32 	%p97, %f1161, 0f00000000;
	@%p97 bra 	$L__BB0_70;
	mov.b32 	%r390, 0;
	st.local.u32 	[%rd86+36], %r390;
$L__BB0_70:
	ld.local.f32 	%f1162, [%rd85+40];
	setp.gtu.f32 	%p98, %f1162, 0f00000000;
	@%p98 bra 	$L__BB0_72;
	mov.b32 	%r391, 0;
	st.local.u32 	[%rd86+40], %r391;
$L__BB0_72:
	ld.local.f32 	%f1163, [%rd85+44];
	setp.gtu.f32 	%p99, %f1163, 0f00000000;
	@%p99 bra 	$L__BB0_74;
	mov.b32 	%r392, 0;
	st.local.u32 	[%rd86+44], %r392;
$L__BB0_74:
	ld.local.f32 	%f1164, [%rd85+48];
	setp.gtu.f32 	%p100, %f1164, 0f00000000;
	@%p100 bra 	$L__BB0_76;
	mov.b32 	%r393, 0;
	st.local.u32 	[%rd86+48], %r393;
$L__BB0_76:
	ld.local.f32 	%f1165, [%rd85+52];
	setp.gtu.f32 	%p101, %f1165, 0f00000000;
	@%p101 bra 	$L__BB0_78;
	mov.b32 	%r394, 0;
	st.local.u32 	[%rd86+52], %r394;
$L__BB0_78:
	ld.local.f32 	%f1166, [%rd85+56];
	setp.gtu.f32 	%p102, %f1166, 0f00000000;
	@%p102 bra 	$L__BB0_80;
	mov.b32 	%r395, 0;
	st.local.u32 	[%rd86+56], %r395;
$L__BB0_80:
	ld.local.f32 	%f1167, [%rd85+60];
	setp.gtu.f32 	%p103, %f1167, 0f00000000;
	@%p103 bra 	$L__BB0_82;
	mov.b32 	%r396, 0;
	st.local.u32 	[%rd86+60], %r396;
$L__BB0_82:
	add.s32 	%r476, %r476, 16;
	setp.ne.s32 	%p104, %r476, 4608;
	@%p104 bra 	$L__BB0_50;
	mov.b32 	%r477, 0;
$L__BB0_84:
	mul.wide.u32 	%rd476, %r477, 4;
	add.s64 	%rd477, %rd15, %rd476;
	ld.local.v4.f32 	{%f1168, %f1169, %f1170, %f1171}, [%rd477];
	add.s64 	%rd478, %rd17, %rd476;
	ld.local.v4.f32 	{%f1172, %f1173, %f1174, %f1175}, [%rd478];
	add.f32 	%f1176, %f1168, %f1172;
	add.f32 	%f1177, %f1169, %f1173;
	add.f32 	%f1178, %f1170, %f1174;
	add.f32 	%f1179, %f1171, %f1175;
	st.local.v4.f32 	[%rd478], {%f1176, %f1177, %f1178, %f1179};
	ld.local.v4.f32 	{%f1180, %f1181, %f1182, %f1183}, [%rd477+16];
	ld.local.v4.f32 	{%f1184, %f1185, %f1186, %f1187}, [%rd478+16];
	add.f32 	%f1188, %f1180, %f1184;
	add.f32 	%f1189, %f1181, %f1185;
	add.f32 	%f1190, %f1182, %f1186;
	add.f32 	%f1191, %f1183, %f1187;
	st.local.v4.f32 	[%rd478+16], {%f1188, %f1189, %f1190, %f1191};
	ld.local.v4.f32 	{%f1192, %f1193, %f1194, %f1195}, [%rd477+32];
	ld.local.v4.f32 	{%f1196, %f1197, %f1198, %f1199}, [%rd478+32];
	add.f32 	%f1200, %f1192, %f1196;
	add.f32 	%f1201, %f1193, %f1197;
	add.f32 	%f1202, %f1194, %f1198;
	add.f32 	%f1203, %f1195, %f1199;
	st.local.v4.f32 	[%rd478+32], {%f1200, %f1201, %f1202, %f1203};
	ld.local.v4.f32 	{%f1204, %f1205, %f1206, %f1207}, [%rd477+48];
	ld.local.v4.f32 	{%f1208, %f1209, %f1210, %f1211}, [%rd478+48];
	add.f32 	%f1212, %f1204, %f1208;
	add.f32 	%f1213, %f1205, %f1209;
	add.f32 	%f1214, %f1206, %f1210;
	add.f32 	%f1215, %f1207, %f1211;
	st.local.v4.f32 	[%rd478+48], {%f1212, %f1213, %f1214, %f1215};
	ld.local.v4.f32 	{%f1216, %f1217, %f1218, %f1219}, [%rd477+64];
	ld.local.v4.f32 	{%f1220, %f1221, %f1222, %f1223}, [%rd478+64];
	add.f32 	%f1224, %f1216, %f1220;
	add.f32 	%f1225, %f1217, %f1221;
	add.f32 	%f1226, %f1218, %f1222;
	add.f32 	%f1227, %f1219, %f1223;
	st.local.v4.f32 	[%rd478+64], {%f1224, %f1225, %f1226, %f1227};
	ld.local.v4.f32 	{%f1228, %f1229, %f1230, %f1231}, [%rd477+80];
	ld.local.v4.f32 	{%f1232, %f1233, %f1234, %f1235}, [%rd478+80];
	add.f32 	%f1236, %f1228, %f1232;
	add.f32 	%f1237, %f1229, %f1233;
	add.f32 	%f1238, %f1230, %f1234;
	add.f32 	%f1239, %f1231, %f1235;
	st.local.v4.f32 	[%rd478+80], {%f1236, %f1237, %f1238, %f1239};
	ld.local.v4.f32 	{%f1240, %f1241, %f1242, %f1243}, [%rd477+96];
	ld.local.v4.f32 	{%f1244, %f1245, %f1246, %f1247}, [%rd478+96];
	add.f32 	%f1248, %f1240, %f1244;
	add.f32 	%f1249, %f1241, %f1245;
	add.f32 	%f1250, %f1242, %f1246;
	add.f32 	%f1251, %f1243, %f1247;
	st.local.v4.f32 	[%rd478+96], {%f1248, %f1249, %f1250, %f1251};
	ld.local.v4.f32 	{%f1252, %f1253, %f1254, %f1255}, [%rd477+112];
	ld.local.v4.f32 	{%f1256, %f1257, %f1258, %f1259}, [%rd478+112];
	add.f32 	%f1260, %f1252, %f1256;
	add.f32 	%f1261, %f1253, %f1257;
	add.f32 	%f1262, %f1254, %f1258;
	add.f32 	%f1263, %f1255, %f1259;
	st.local.v4.f32 	[%rd478+112], {%f1260, %f1261, %f1262, %f1263};
	add.s32 	%r477, %r477, 32;
	setp.ne.s32 	%p105, %r477, 4608;
	@%p105 bra 	$L__BB0_84;
	add.s64 	%rd87, %rd17, 48;
	mul.wide.u32 	%rd479, %r1, 3136;
	add.s64 	%rd480, %rd479, %rd1;
	add.s64 	%rd88, %rd480, 48;
	mov.b32 	%r478, 0;
$L__BB0_86:
	mul.lo.s32 	%r58, %r478, 25;
	mul.lo.s32 	%r59, %r478, 576;
	mul.wide.u32 	%rd481, %r478, 2304;
	add.s64 	%rd89, %rd87, %rd481;
	mov.b32 	%r479, 0;
$L__BB0_87:
	mul.lo.s32 	%r401, %r479, 28;
	mul.wide.u32 	%rd482, %r401, 4;
	add.s64 	%rd542, %rd88, %rd482;
	mov.f32 	%f2115, 0f00000000;
	mov.b32 	%r480, 0;
	mov.u64 	%rd543, %rd89;
$L__BB0_88:
	ld.global.f32 	%f1265, [%rd542+-48];
	ld.local.v4.f32 	{%f1266, %f1267, %f1268, %f1269}, [%rd543+-48];
	fma.rn.f32 	%f1270, %f1265, %f1266, %f2115;
	ld.global.f32 	%f1271, [%rd542+-44];
	fma.rn.f32 	%f1272, %f1271, %f1267, %f1270;
	ld.global.f32 	%f1273, [%rd542+-40];
	fma.rn.f32 	%f1274, %f1273, %f1268, %f1272;
	ld.global.f32 	%f1275, [%rd542+-36];
	fma.rn.f32 	%f1276, %f1275, %f1269, %f1274;
	ld.global.f32 	%f1277, [%rd542+-32];
	ld.local.v4.f32 	{%f1278, %f1279, %f1280, %f1281}, [%rd543+-32];
	fma.rn.f32 	%f1282, %f1277, %f1278, %f1276;
	ld.global.f32 	%f1283, [%rd542+-28];
	fma.rn.f32 	%f1284, %f1283, %f1279, %f1282;
	ld.global.f32 	%f1285, [%rd542+-24];
	fma.rn.f32 	%f1286, %f1285, %f1280, %f1284;
	ld.global.f32 	%f1287, [%rd542+-20];
	fma.rn.f32 	%f1288, %f1287, %f1281, %f1286;
	ld.global.f32 	%f1289, [%rd542+-16];
	ld.local.v4.f32 	{%f1290, %f1291, %f1292, %f1293}, [%rd543+-16];
	fma.rn.f32 	%f1294, %f1289, %f1290, %f1288;
	ld.global.f32 	%f1295, [%rd542+-12];
	fma.rn.f32 	%f1296, %f1295, %f1291, %f1294;
	ld.global.f32 	%f1297, [%rd542+-8];
	fma.rn.f32 	%f1298, %f1297, %f1292, %f1296;
	ld.global.f32 	%f1299, [%rd542+-4];
	fma.rn.f32 	%f1300, %f1299, %f1293, %f1298;
	ld.global.f32 	%f1301, [%rd542];
	ld.local.v4.f32 	{%f1302, %f1303, %f1304, %f1305}, [%rd543];
	fma.rn.f32 	%f1306, %f1301, %f1302, %f1300;
	ld.global.f32 	%f1307, [%rd542+4];
	fma.rn.f32 	%f1308, %f1307, %f1303, %f1306;
	ld.global.f32 	%f1309, [%rd542+8];
	fma.rn.f32 	%f1310, %f1309, %f1304, %f1308;
	ld.global.f32 	%f1311, [%rd542+12];
	fma.rn.f32 	%f1312, %f1311, %f1305, %f1310;
	ld.global.f32 	%f1313, [%rd542+16];
	ld.local.v4.f32 	{%f1314, %f1315, %f1316, %f1317}, [%rd543+16];
	fma.rn.f32 	%f1318, %f1313, %f1314, %f1312;
	ld.global.f32 	%f1319, [%rd542+20];
	fma.rn.f32 	%f1320, %f1319, %f1315, %f1318;
	ld.global.f32 	%f1321, [%rd542+24];
	fma.rn.f32 	%f1322, %f1321, %f1316, %f1320;
	ld.global.f32 	%f1323, [%rd542+28];
	fma.rn.f32 	%f1324, %f1323, %f1317, %f1322;
	ld.global.f32 	%f1325, [%rd542+32];
	ld.local.v4.f32 	{%f1326, %f1327, %f1328, %f1329}, [%rd543+32];
	fma.rn.f32 	%f1330, %f1325, %f1326, %f1324;
	ld.global.f32 	%f1331, [%rd542+36];
	fma.rn.f32 	%f1332, %f1331, %f1327, %f1330;
	ld.global.f32 	%f1333, [%rd542+40];
	fma.rn.f32 	%f1334, %f1333, %f1328, %f1332;
	ld.global.f32 	%f1335, [%rd542+44];
	fma.rn.f32 	%f2115, %f1335, %f1329, %f1334;
	add.s32 	%r480, %r480, 1;
	add.s64 	%rd543, %rd543, 96;
	add.s64 	%rd542, %rd542, 112;
	setp.ne.s32 	%p106, %r480, 24;
	@%p106 bra 	$L__BB0_88;
	mad.lo.s32 	%r403, %r479, 5, %r58;
	mul.wide.u32 	%rd483, %r403, 4;
	add.s64 	%rd95, %rd3, %rd483;
	div.rn.f32 	%f1337, %f2115, %f57;
	atom.global.add.f32 	%f1338, [%rd95], %f1337;
	mov.f32 	%f2116, 0f00000000;
	mov.b32 	%r481, 0;
$L__BB0_90:
	add.s32 	%r404, %r481, %r479;
	mad.lo.s32 	%r405, %r481, 24, %r59;
	mul.lo.s32 	%r406, %r404, 28;
	mul.wide.u32 	%rd484, %r406, 4;
	add.s64 	%rd485, %rd24, %rd484;
	ld.global.f32 	%f1339, [%rd485+4];
	mul.wide.u32 	%rd486, %r405, 4;
	add.s64 	%rd487, %rd17, %rd486;
	ld.local.v4.f32 	{%f1340, %f1341, %f1342, %f1343}, [%rd487];
	fma.rn.f32 	%f1344, %f1339, %f1340, %f2116;
	ld.global.f32 	%f1345, [%rd485+8];
	fma.rn.f32 	%f1346, %f1345, %f1341, %f1344;
	ld.global.f32 	%f1347, [%rd485+12];
	fma.rn.f32 	%f1348, %f1347, %f1342, %f1346;
	ld.global.f32 	%f1349, [%rd485+16];
	fma.rn.f32 	%f1350, %f1349, %f1343, %f1348;
	ld.global.f32 	%f1351, [%rd485+20];
	ld.local.v4.f32 	{%f1352, %f1353, %f1354, %f1355}, [%rd487+16];
	fma.rn.f32 	%f1356, %f1351, %f1352, %f1350;
	ld.global.f32 	%f1357, [%rd485+24];
	fma.rn.f32 	%f1358, %f1357, %f1353, %f1356;
	ld.global.f32 	%f1359, [%rd485+28];
	fma.rn.f32 	%f1360, %f1359, %f1354, %f1358;
	ld.global.f32 	%f1361, [%rd485+32];
	fma.rn.f32 	%f1362, %f1361, %f1355, %f1360;
	ld.global.f32 	%f1363, [%rd485+36];
	ld.local.v4.f32 	{%f1364, %f1365, %f1366, %f1367}, [%rd487+32];
	fma.rn.f32 	%f1368, %f1363, %f1364, %f1362;
	ld.global.f32 	%f1369, [%rd485+40];
	fma.rn.f32 	%f1370, %f1369, %f1365, %f1368;
	ld.global.f32 	%f1371, [%rd485+44];
	fma.rn.f32 	%f1372, %f1371, %f1366, %f1370;
	ld.global.f32 	%f1373, [%rd485+48];
	fma.rn.f32 	%f1374, %f1373, %f1367, %f1372;
	ld.global.f32 	%f1375, [%rd485+52];
	ld.local.v4.f32 	{%f1376, %f1377, %f1378, %f1379}, [%rd487+48];
	fma.rn.f32 	%f1380, %f1375, %f1376, %f1374;
	ld.global.f32 	%f1381, [%rd485+56];
	fma.rn.f32 	%f1382, %f1381, %f1377, %f1380;
	ld.global.f32 	%f1383, [%rd485+60];
	fma.rn.f32 	%f1384, %f1383, %f1378, %f1382;
	ld.global.f32 	%f1385, [%rd485+64];
	fma.rn.f32 	%f1386, %f1385, %f1379, %f1384;
	ld.global.f32 	%f1387, [%rd485+68];
	ld.local.v4.f32 	{%f1388, %f1389, %f1390, %f1391}, [%rd487+64];
	fma.rn.f32 	%f1392, %f1387, %f1388, %f1386;
	ld.global.f32 	%f1393, [%rd485+72];
	fma.rn.f32 	%f1394, %f1393, %f1389, %f1392;
	ld.global.f32 	%f1395, [%rd485+76];
	fma.rn.f32 	%f1396, %f1395, %f1390, %f1394;
	ld.global.f32 	%f1397, [%rd485+80];
	fma.rn.f32 	%f1398, %f1397, %f1391, %f1396;
	ld.global.f32 	%f1399, [%rd485+84];
	ld.local.v4.f32 	{%f1400, %f1401, %f1402, %f1403}, [%rd487+80];
	fma.rn.f32 	%f1404, %f1399, %f1400, %f1398;
	ld.global.f32 	%f1405, [%rd485+88];
	fma.rn.f32 	%f1406, %f1405, %f1401, %f1404;
	ld.global.f32 	%f1407, [%rd485+92];
	fma.rn.f32 	%f1408, %f1407, %f1402, %f1406;
	ld.global.f32 	%f1409, [%rd485+96];
	fma.rn.f32 	%f2116, %f1409, %f1403, %f1408;
	add.s32 	%r481, %r481, 1;
	setp.ne.s32 	%p107, %r481, 24;
	@%p107 bra 	$L__BB0_90;
	div.rn.f32 	%f1411, %f2116, %f57;
	atom.global.add.f32 	%f1412, [%rd95+4], %f1411;
	mov.f32 	%f2117, 0f00000000;
	mov.b32 	%r482, 0;
$L__BB0_92:
	add.s32 	%r408, %r482, %r479;
	mad.lo.s32 	%r409, %r482, 24, %r59;
	mul.lo.s32 	%r410, %r408, 28;
	mul.wide.u32 	%rd488, %r410, 4;
	add.s64 	%rd489, %rd24, %rd488;
	ld.global.f32 	%f1413, [%rd489+8];
	mul.wide.u32 	%rd490, %r409, 4;
	add.s64 	%rd491, %rd17, %rd490;
	ld.local.v4.f32 	{%f1414, %f1415, %f1416, %f1417}, [%rd491];
	fma.rn.f32 	%f1418, %f1413, %f1414, %f2117;
	ld.global.f32 	%f1419, [%rd489+12];
	fma.rn.f32 	%f1420, %f1419, %f1415, %f1418;
	ld.global.f32 	%f1421, [%rd489+16];
	fma.rn.f32 	%f1422, %f1421, %f1416, %f1420;
	ld.global.f32 	%f1423, [%rd489+20];
	fma.rn.f32 	%f1424, %f1423, %f1417, %f1422;
	ld.global.f32 	%f1425, [%rd489+24];
	ld.local.v4.f32 	{%f1426, %f1427, %f1428, %f1429}, [%rd491+16];
	fma.rn.f32 	%f1430, %f1425, %f1426, %f1424;
	ld.global.f32 	%f1431, [%rd489+28];
	fma.rn.f32 	%f1432, %f1431, %f1427, %f1430;
	ld.global.f32 	%f1433, [%rd489+32];
	fma.rn.f32 	%f1434, %f1433, %f1428, %f1432;
	ld.global.f32 	%f1435, [%rd489+36];
	fma.rn.f32 	%f1436, %f1435, %f1429, %f1434;
	ld.global.f32 	%f1437, [%rd489+40];
	ld.local.v4.f32 	{%f1438, %f1439, %f1440, %f1441}, [%rd491+32];
	fma.rn.f32 	%f1442, %f1437, %f1438, %f1436;
	ld.global.f32 	%f1443, [%rd489+44];
	fma.rn.f32 	%f1444, %f1443, %f1439, %f1442;
	ld.global.f32 	%f1445, [%rd489+48];
	fma.rn.f32 	%f1446, %f1445, %f1440, %f1444;
	ld.global.f32 	%f1447, [%rd489+52];
	fma.rn.f32 	%f1448, %f1447, %f1441, %f1446;
	ld.global.f32 	%f1449, [%rd489+56];
	ld.local.v4.f32 	{%f1450, %f1451, %f1452, %f1453}, [%rd491+48];
	fma.rn.f32 	%f1454, %f1449, %f1450, %f1448;
	ld.global.f32 	%f1455, [%rd489+60];
	fma.rn.f32 	%f1456, %f1455, %f1451, %f1454;
	ld.global.f32 	%f1457, [%rd489+64];
	fma.rn.f32 	%f1458, %f1457, %f1452, %f1456;
	ld.global.f32 	%f1459, [%rd489+68];
	fma.rn.f32 	%f1460, %f1459, %f1453, %f1458;
	ld.global.f32 	%f1461, [%rd489+72];
	ld.local.v4.f32 	{%f1462, %f1463, %f1464, %f1465}, [%rd491+64];
	fma.rn.f32 	%f1466, %f1461, %f1462, %f1460;
	ld.global.f32 	%f1467, [%rd489+76];
	fma.rn.f32 	%f1468, %f1467, %f1463, %f1466;
	ld.global.f32 	%f1469, [%rd489+80];
	fma.rn.f32 	%f1470, %f1469, %f1464, %f1468;
	ld.global.f32 	%f1471, [%rd489+84];
	fma.rn.f32 	%f1472, %f1471, %f1465, %f1470;
	ld.global.f32 	%f1473, [%rd489+88];
	ld.local.v4.f32 	{%f1474, %f1475, %f1476, %f1477}, [%rd491+80];
	fma.rn.f32 	%f1478, %f1473, %f1474, %f1472;
	ld.global.f32 	%f1479, [%rd489+92];
	fma.rn.f32 	%f1480, %f1479, %f1475, %f1478;
	ld.global.f32 	%f1481, [%rd489+96];
	fma.rn.f32 	%f1482, %f1481, %f1476, %f1480;
	ld.global.f32 	%f1483, [%rd489+100];
	fma.rn.f32 	%f2117, %f1483, %f1477, %f1482;
	add.s32 	%r482, %r482, 1;
	setp.ne.s32 	%p108, %r482, 24;
	@%p108 bra 	$L__BB0_92;
	div.rn.f32 	%f1485, %f2117, %f57;
	atom.global.add.f32 	%f1486, [%rd95+8], %f1485;
	mov.f32 	%f2118, 0f00000000;
	mov.b32 	%r483, 0;
$L__BB0_94:
	add.s32 	%r412, %r483, %r479;
	mad.lo.s32 	%r413, %r483, 24, %r59;
	mul.lo.s32 	%r414, %r412, 28;
	mul.wide.u32 	%rd492, %r414, 4;
	add.s64 	%rd493, %rd24, %rd492;
	ld.global.f32 	%f1487, [%rd493+12];
	mul.wide.u32 	%rd494, %r413, 4;
	add.s64 	%rd495, %rd17, %rd494;
	ld.local.v4.f32 	{%f1488, %f1489, %f1490, %f1491}, [%rd495];
	fma.rn.f32 	%f1492, %f1487, %f1488, %f2118;
	ld.global.f32 	%f1493, [%rd493+16];
	fma.rn.f32 	%f1494, %f1493, %f1489, %f1492;
	ld.global.f32 	%f1495, [%rd493+20];
	fma.rn.f32 	%f1496, %f1495, %f1490, %f1494;
	ld.global.f32 	%f1497, [%rd493+24];
	fma.rn.f32 	%f1498, %f1497, %f1491, %f1496;
	ld.global.f32 	%f1499, [%rd493+28];
	ld.local.v4.f32 	{%f1500, %f1501, %f1502, %f1503}, [%rd495+16];
	fma.rn.f32 	%f1504, %f1499, %f1500, %f1498;
	ld.global.f32 	%f1505, [%rd493+32];
	fma.rn.f32 	%f1506, %f1505, %f1501, %f1504;
	ld.global.f32 	%f1507, [%rd493+36];
	fma.rn.f32 	%f1508, %f1507, %f1502, %f1506;
	ld.global.f32 	%f1509, [%rd493+40];
	fma.rn.f32 	%f1510, %f1509, %f1503, %f1508;
	ld.global.f32 	%f1511, [%rd493+44];
	ld.local.v4.f32 	{%f1512, %f1513, %f1514, %f1515}, [%rd495+32];
	fma.rn.f32 	%f1516, %f1511, %f1512, %f1510;
	ld.global.f32 	%f1517, [%rd493+48];
	fma.rn.f32 	%f1518, %f1517, %f1513, %f1516;
	ld.global.f32 	%f1519, [%rd493+52];
	fma.rn.f32 	%f1520, %f1519, %f1514, %f1518;
	ld.global.f32 	%f1521, [%rd493+56];
	fma.rn.f32 	%f1522, %f1521, %f1515, %f1520;
	ld.global.f32 	%f1523, [%rd493+60];
	ld.local.v4.f32 	{%f1524, %f1525, %f1526, %f1527}, [%rd495+48];
	fma.rn.f32 	%f1528, %f1523, %f1524, %f1522;
	ld.global.f32 	%f1529, [%rd493+64];
	fma.rn.f32 	%f1530, %f1529, %f1525, %f1528;
	ld.global.f32 	%f1531, [%rd493+68];
	fma.rn.f32 	%f1532, %f1531, %f1526, %f1530;
	ld.global.f32 	%f1533, [%rd493+72];
	fma.rn.f32 	%f1534, %f1533, %f1527, %f1532;
	ld.global.f32 	%f1535, [%rd493+76];
	ld.local.v4.f32 	{%f1536, %f1537, %f1538, %f1539}, [%rd495+64];
	fma.rn.f32 	%f1540, %f1535, %f1536, %f1534;
	ld.global.f32 	%f1541, [%rd493+80];
	fma.rn.f32 	%f1542, %f1541, %f1537, %f1540;
	ld.global.f32 	%f1543, [%rd493+84];
	fma.rn.f32 	%f1544, %f1543, %f1538, %f1542;
	ld.global.f32 	%f1545, [%rd493+88];
	fma.rn.f32 	%f1546, %f1545, %f1539, %f1544;
	ld.global.f32 	%f1547, [%rd493+92];
	ld.local.v4.f32 	{%f1548, %f1549, %f1550, %f1551}, [%rd495+80];
	fma.rn.f32 	%f1552, %f1547, %f1548, %f1546;
	ld.global.f32 	%f1553, [%rd493+96];
	fma.rn.f32 	%f1554, %f1553, %f1549, %f1552;
	ld.global.f32 	%f1555, [%rd493+100];
	fma.rn.f32 	%f1556, %f1555, %f1550, %f1554;
	ld.global.f32 	%f1557, [%rd493+104];
	fma.rn.f32 	%f2118, %f1557, %f1551, %f1556;
	add.s32 	%r483, %r483, 1;
	setp.ne.s32 	%p109, %r483, 24;
	@%p109 bra 	$L__BB0_94;
	div.rn.f32 	%f1559, %f2118, %f57;
	atom.global.add.f32 	%f1560, [%rd95+12], %f1559;
	mov.f32 	%f2119, 0f00000000;
	mov.b32 	%r484, 0;
$L__BB0_96:
	add.s32 	%r416, %r484, %r479;
	mad.lo.s32 	%r417, %r484, 24, %r59;
	mul.lo.s32 	%r418, %r416, 28;
	mul.wide.u32 	%rd496, %r418, 4;
	add.s64 	%rd497, %rd24, %rd496;
	ld.global.f32 	%f1561, [%rd497+16];
	mul.wide.u32 	%rd498, %r417, 4;
	add.s64 	%rd499, %rd17, %rd498;
	ld.local.v4.f32 	{%f1562, %f1563, %f1564, %f1565}, [%rd499];
	fma.rn.f32 	%f1566, %f1561, %f1562, %f2119;
	ld.global.f32 	%f1567, [%rd497+20];
	fma.rn.f32 	%f1568, %f1567, %f1563, %f1566;
	ld.global.f32 	%f1569, [%rd497+24];
	fma.rn.f32 	%f1570, %f1569, %f1564, %f1568;
	ld.global.f32 	%f1571, [%rd497+28];
	fma.rn.f32 	%f1572, %f1571, %f1565, %f1570;
	ld.global.f32 	%f1573, [%rd497+32];
	ld.local.v4.f32 	{%f1574, %f1575, %f1576, %f1577}, [%rd499+16];
	fma.rn.f32 	%f1578, %f1573, %f1574, %f1572;
	ld.global.f32 	%f1579, [%rd497+36];
	fma.rn.f32 	%f1580, %f1579, %f1575, %f1578;
	ld.global.f32 	%f1581, [%rd497+40];
	fma.rn.f32 	%f1582, %f1581, %f1576, %f1580;
	ld.global.f32 	%f1583, [%rd497+44];
	fma.rn.f32 	%f1584, %f1583, %f1577, %f1582;
	ld.global.f32 	%f1585, [%rd497+48];
	ld.local.v4.f32 	{%f1586, %f1587, %f1588, %f1589}, [%rd499+32];
	fma.rn.f32 	%f1590, %f1585, %f1586, %f1584;
	ld.global.f32 	%f1591, [%rd497+52];
	fma.rn.f32 	%f1592, %f1591, %f1587, %f1590;
	ld.global.f32 	%f1593, [%rd497+56];
	fma.rn.f32 	%f1594, %f1593, %f1588, %f1592;
	ld.global.f32 	%f1595, [%rd497+60];
	fma.rn.f32 	%f1596, %f1595, %f1589, %f1594;
	ld.global.f32 	%f1597, [%rd497+64];
	ld.local.v4.f32 	{%f1598, %f1599, %f1600, %f1601}, [%rd499+48];
	fma.rn.f32 	%f1602, %f1597, %f1598, %f1596;
	ld.global.f32 	%f1603, [%rd497+68];
	fma.rn.f32 	%f1604, %f1603, %f1599, %f1602;
	ld.global.f32 	%f1605, [%rd497+72];
	fma.rn.f32 	%f1606, %f1605, %f1600, %f1604;
	ld.global.f32 	%f1607, [%rd497+76];
	fma.rn.f32 	%f1608, %f1607, %f1601, %f1606;
	ld.global.f32 	%f1609, [%rd497+80];
	ld.local.v4.f32 	{%f1610, %f1611, %f1612, %f1613}, [%rd499+64];
	fma.rn.f32 	%f1614, %f1609, %f1610, %f1608;
	ld.global.f32 	%f1615, [%rd497+84];
	fma.rn.f32 	%f1616, %f1615, %f1611, %f1614;
	ld.global.f32 	%f1617, [%rd497+88];
	fma.rn.f32 	%f1618, %f1617, %f1612, %f1616;
	ld.global.f32 	%f1619, [%rd497+92];
	fma.rn.f32 	%f1620, %f1619, %f1613, %f1618;
	ld.global.f32 	%f1621, [%rd497+96];
	ld.local.v4.f32 	{%f1622, %f1623, %f1624, %f1625}, [%rd499+80];
	fma.rn.f32 	%f1626, %f1621, %f1622, %f1620;
	ld.global.f32 	%f1627, [%rd497+100];
	fma.rn.f32 	%f1628, %f1627, %f1623, %f1626;
	ld.global.f32 	%f1629, [%rd497+104];
	fma.rn.f32 	%f1630, %f1629, %f1624, %f1628;
	ld.global.f32 	%f1631, [%rd497+108];
	fma.rn.f32 	%f2119, %f1631, %f1625, %f1630;
	add.s32 	%r484, %r484, 1;
	setp.ne.s32 	%p110, %r484, 24;
	@%p110 bra 	$L__BB0_96;
	div.rn.f32 	%f1632, %f2119, %f57;
	atom.global.add.f32 	%f1633, [%rd95+16], %f1632;
	add.s32 	%r479, %r479, 1;
	setp.ne.s32 	%p111, %r479, 5;
	@%p111 bra 	$L__BB0_87;
	mov.f32 	%f2120, 0f00000000;
	mov.b32 	%r485, 0;
$L__BB0_99:
	add.s32 	%r420, %r485, %r59;
	mul.wide.u32 	%rd500, %r420, 4;
	add.s64 	%rd501, %rd17, %rd500;
	ld.local.v4.f32 	{%f1635, %f1636, %f1637, %f1638}, [%rd501];
	add.f32 	%f1639, %f2120, %f1635;
	add.f32 	%f1640, %f1639, %f1636;
	add.f32 	%f1641, %f1640, %f1637;
	add.f32 	%f1642, %f1641, %f1638;
	ld.local.v4.f32 	{%f1643, %f1644, %f1645, %f1646}, [%rd501+16];
	add.f32 	%f1647, %f1642, %f1643;
	add.f32 	%f1648, %f1647, %f1644;
	add.f32 	%f1649, %f1648, %f1645;
	add.f32 	%f1650, %f1649, %f1646;
	ld.local.v4.f32 	{%f1651, %f1652, %f1653, %f1654}, [%rd501+32];
	add.f32 	%f1655, %f1650, %f1651;
	add.f32 	%f1656, %f1655, %f1652;
	add.f32 	%f1657, %f1656, %f1653;
	add.f32 	%f1658, %f1657, %f1654;
	ld.local.v4.f32 	{%f1659, %f1660, %f1661, %f1662}, [%rd501+48];
	add.f32 	%f1663, %f1658, %f1659;
	add.f32 	%f1664, %f1663, %f1660;
	add.f32 	%f1665, %f1664, %f1661;
	add.f32 	%f1666, %f1665, %f1662;
	ld.local.v4.f32 	{%f1667, %f1668, %f1669, %f1670}, [%rd501+64];
	add.f32 	%f1671, %f1666, %f1667;
	add.f32 	%f1672, %f1671, %f1668;
	add.f32 	%f1673, %f1672, %f1669;
	add.f32 	%f1674, %f1673, %f1670;
	ld.local.v4.f32 	{%f1675, %f1676, %f1677, %f1678}, [%rd501+80];
	add.f32 	%f1679, %f1674, %f1675;
	add.f32 	%f1680, %f1679, %f1676;
	add.f32 	%f1681, %f1680, %f1677;
	add.f32 	%f1682, %f1681, %f1678;
	ld.local.v4.f32 	{%f1683, %f1684, %f1685, %f1686}, [%rd501+96];
	add.f32 	%f1687, %f1682, %f1683;
	add.f32 	%f1688, %f1687, %f1684;
	add.f32 	%f1689, %f1688, %f1685;
	add.f32 	%f1690, %f1689, %f1686;
	ld.local.v4.f32 	{%f1691, %f1692, %f1693, %f1694}, [%rd501+112];
	add.f32 	%f1695, %f1690, %f1691;
	add.f32 	%f1696, %f1695, %f1692;
	add.f32 	%f1697, %f1696, %f1693;
	add.f32 	%f2120, %f1697, %f1694;
	add.s32 	%r485, %r485, 32;
	setp.ne.s32 	%p112, %r485, 576;
	@%p112 bra 	$L__BB0_99;
	mul.wide.u32 	%rd502, %r478, 4;
	add.s64 	%rd503, %rd6, %rd502;
	div.rn.f32 	%f1698, %f2120, %f57;
	atom.global.add.f32 	%f1699, [%rd503], %f1698;
	add.s32 	%r478, %r478, 1;
	setp.ne.s32 	%p113, %r478, 8;
	@%p113 bra 	$L__BB0_86;
$L__BB0_101:
	setp.ne.s32 	%p114, %r1, 0;
	bar.sync 	0;
	@%p114 bra 	$L__BB0_112;
	ld.param.u32 	%r452, [_Z18fused_train_kernelPKfPKiPfS3_S3_S3_S3_S3_S3_S3_S3_S3_S3_S3_S3_S3_S3_S3_fiifffS3__param_20];
	ld.param.u64 	%rd512, [_Z18fused_train_kernelPKfPKiPfS3_S3_S3_S3_S3_S3_S3_S3_S3_S3_S3_S3_S3_S3_S3_fiifffS3__param_11];
	ld.param.u64 	%rd511, [_Z18fused_train_kernelPKfPKiPfS3_S3_S3_S3_S3_S3_S3_S3_S3_S3_S3_S3_S3_S3_S3_fiifffS3__param_10];
	mov.f32 	%f1700, 0f3F800000;
	sub.f32 	%f80, %f1700, %f96;
	sub.f32 	%f81, %f1700, %f97;
	cvt.rn.f32.s32 	%f1701, %r452;
	mul.f32 	%f1702, %f1701, 0f3F000000;
	cvt.rzi.f32.f32 	%f1703, %f1702;
	add.f32 	%f1704, %f1703, %f1703;
	sub.f32 	%f1705, %f1701, %f1704;
	abs.f32 	%f1706, %f1705;
	setp.neu.f32 	%p115, %f1706, 0f3F800000;
	abs.f32 	%f1707, %f96;
	setp.lt.f32 	%p116, %f1707, 0f00800000;
	mul.f32 	%f1709, %f1707, 0f4B800000;
	selp.f32 	%f1710, %f1709, %f1707, %p116;
	selp.f32 	%f1711, 0fC1C00000, 0f00000000, %p116;
	mov.b32 	%r422, %f1710;
	add.s32 	%r423, %r422, -1060439283;
	and.b32  	%r424, %r423, -8388608;
	sub.s32 	%r425, %r422, %r424;
	mov.b32 	%f1712, %r425;
	cvt.rn.f32.s32 	%f1713, %r424;
	fma.rn.f32 	%f1714, %f1713, 0f34000000, %f1711;
	add.f32 	%f1715, %f1712, 0fBF800000;
	add.f32 	%f1716, %f1712, 0f3F800000;
	rcp.approx.ftz.f32 	%f1717, %f1716;
	add.f32 	%f1718, %f1715, %f1715;
	mul.f32 	%f1719, %f1718, %f1717;
	mul.f32 	%f1720, %f1719, %f1719;
	sub.f32 	%f1721, %f1715, %f1719;
	add.f32 	%f1722, %f1721, %f1721;
	neg.f32 	%f1723, %f1719;
	fma.rn.f32 	%f1724, %f1723, %f1715, %f1722;
	mul.rn.f32 	%f1725, %f1717, %f1724;
	fma.rn.f32 	%f1726, %f1720, 0f3A2C32E4, 0f3B52E7DB;
	fma.rn.f32 	%f1727, %f1726, %f1720, 0f3C93BB73;
	fma.rn.f32 	%f1728, %f1727, %f1720, 0f3DF6384F;
	mul.rn.f32 	%f1729, %f1728, %f1720;
	fma.rn.f32 	%f1730, %f1719, 0f3FB8AA3B, %f1714;
	sub.f32 	%f1731, %f1714, %f1730;
	fma.rn.f32 	%f1732, %f1719, 0f3FB8AA3B, %f1731;
	fma.rn.f32 	%f1733, %f1725, 0f3FB8AA3B, %f1732;
	fma.rn.f32 	%f1734, %f1719, 0f32A55E34, %f1733;
	mul.f32 	%f1735, %f1729, 0f40400000;
	fma.rn.f32 	%f1736, %f1735, %f1725, %f1734;
	fma.rn.f32 	%f1737, %f1729, %f1719, %f1736;
	add.rn.f32 	%f1738, %f1730, %f1737;
	neg.f32 	%f1739, %f1730;
	add.rn.f32 	%f1740, %f1738, %f1739;
	neg.f32 	%f1741, %f1740;
	add.rn.f32 	%f1742, %f1737, %f1741;
	mul.rn.f32 	%f1743, %f1738, %f1701;
	neg.f32 	%f1744, %f1743;
	fma.rn.f32 	%f1745, %f1738, %f1701, %f1744;
	fma.rn.f32 	%f1746, %f1742, %f1701, %f1745;
	cvt.rni.f32.f32 	%f1747, %f1743;
	sub.f32 	%f1748, %f1743, %f1747;
	add.f32 	%f1749, %f1748, %f1746;
	fma.rn.f32 	%f1750, %f1749, 0f391FCB8E, 0f3AAF85ED;
	fma.rn.f32 	%f1751, %f1750, %f1749, 0f3C1D9856;
	fma.rn.f32 	%f1752, %f1751, %f1749, 0f3D6357BB;
	fma.rn.f32 	%f1753, %f1752, %f1749, 0f3E75FDEC;
	fma.rn.f32 	%f1754, %f1753, %f1749, 0f3F317218;
	fma.rn.f32 	%f1755, %f1754, %f1749, 0f3F800000;
	cvt.rzi.s32.f32 	%r426, %f1747;
	setp.gt.f32 	%p117, %f1747, 0f00000000;
	selp.b32 	%r427, 0, -2097152000, %p117;
	add.s32 	%r428, %r427, 2130706432;
	mov.b32 	%f1756, %r428;
	mul.f32 	%f1757, %f1755, %f1756;
	shl.b32 	%r429, %r426, 23;
	sub.s32 	%r430, %r429, %r427;
	mov.b32 	%f1758, %r430;
	mul.f32 	%f1759, %f1757, %f1758;
	abs.f32 	%f1760, %f1743;
	setp.gt.f32 	%p118, %f1760, 0f43180000;
	setp.lt.f32 	%p119, %f1743, 0f00000000;
	selp.f32 	%f1761, 0f00000000, 0f7F800000, %p119;
	selp.f32 	%f1762, %f1761, %f1759, %p118;
	setp.eq.f32 	%p120, %f96, 0f3F800000;
	setp.eq.s32 	%p121, %r452, 0;
	or.pred  	%p122, %p121, %p120;
	setp.nan.f32 	%p123, %f1707, %f1707;
	abs.f32 	%f1763, %f1701;
	setp.nan.f32 	%p124, %f1763, %f1763;
	or.pred  	%p125, %p123, %p124;
	setp.eq.f32 	%p126, %f96, 0f00000000;
	setp.eq.f32 	%p127, %f1707, 0f7F800000;
	or.pred  	%p128, %p126, %p127;
	setp.eq.f32 	%p129, %f96, 0fBF800000;
	setp.eq.f32 	%p130, %f1763, 0f7F800000;
	and.pred  	%p131, %p129, %p130;
	setp.geu.f32 	%p132, %f96, 0f00000000;
	neg.f32 	%f1765, %f1762;
	selp.f32 	%f1766, %f1762, %f1765, %p115;
	add.f32 	%f1767, %f96, %f96;
	mov.b32 	%r431, %f1767;
	setp.lt.s32 	%p133, %r452, 0;
	xor.b32  	%r432, %r431, 2139095040;
	selp.b32 	%r433, %r432, %r431, %p133;
	and.b32  	%r434, %r433, 2147483647;
	selp.b32 	%r435, %r434, %r433, %p115;
	mov.b32 	%f1768, %r435;
	add.rn.f32 	%f1769, %f96, %f1701;
	abs.f32 	%f1770, %f97;
	setp.lt.f32 	%p134, %f1770, 0f00800000;
	mul.f32 	%f1772, %f1770, 0f4B800000;
	selp.f32 	%f1773, %f1772, %f1770, %p134;
	selp.f32 	%f1774, 0fC1C00000, 0f00000000, %p134;
	mov.b32 	%r436, %f1773;
	add.s32 	%r437, %r436, -1060439283;
	and.b32  	%r438, %r437, -8388608;
	sub.s32 	%r439, %r436, %r438;
	mov.b32 	%f1775, %r439;
	cvt.rn.f32.s32 	%f1776, %r438;
	fma.rn.f32 	%f1777, %f1776, 0f34000000, %f1774;
	add.f32 	%f1778, %f1775, 0fBF800000;
	add.f32 	%f1779, %f1775, 0f3F800000;
	rcp.approx.ftz.f32 	%f1780, %f1779;
	add.f32 	%f1781, %f1778, %f1778;
	mul.f32 	%f1782, %f1781, %f1780;
	mul.f32 	%f1783, %f1782, %f1782;
	sub.f32 	%f1784, %f1778, %f1782;
	add.f32 	%f1785, %f1784, %f1784;
	neg.f32 	%f1786, %f1782;
	fma.rn.f32 	%f1787, %f1786, %f1778, %f1785;
	mul.rn.f32 	%f1788, %f1780, %f1787;
	fma.rn.f32 	%f1789, %f1783, 0f3A2C32E4, 0f3B52E7DB;
	fma.rn.f32 	%f1790, %f1789, %f1783, 0f3C93BB73;
	fma.rn.f32 	%f1791, %f1790, %f1783, 0f3DF6384F;
	mul.rn.f32 	%f1792, %f1791, %f1783;
	fma.rn.f32 	%f1793, %f1782, 0f3FB8AA3B, %f1777;
	sub.f32 	%f1794, %f1777, %f1793;
	fma.rn.f32 	%f1795, %f1782, 0f3FB8AA3B, %f1794;
	fma.rn.f32 	%f1796, %f1788, 0f3FB8AA3B, %f1795;
	fma.rn.f32 	%f1797, %f1782, 0f32A55E34, %f1796;
	mul.f32 	%f1798, %f1792, 0f40400000;
	fma.rn.f32 	%f1799, %f1798, %f1788, %f1797;
	fma.rn.f32 	%f1800, %f1792, %f1782, %f1799;
	add.rn.f32 	%f1801, %f1793, %f1800;
	neg.f32 	%f1802, %f1793;
	add.rn.f32 	%f1803, %f1801, %f1802;
	neg.f32 	%f1804, %f1803;
	add.rn.f32 	%f1805, %f1800, %f1804;
	mul.rn.f32 	%f1806, %f1801, %f1701;
	neg.f32 	%f1807, %f1806;
	fma.rn.f32 	%f1808, %f1801, %f1701, %f1807;
	fma.rn.f32 	%f1809, %f1805, %f1701, %f1808;
	cvt.rni.f32.f32 	%f1810, %f1806;
	sub.f32 	%f1811, %f1806, %f1810;
	add.f32 	%f1812, %f1811, %f1809;
	fma.rn.f32 	%f1813, %f1812, 0f391FCB8E, 0f3AAF85ED;
	fma.rn.f32 	%f1814, %f1813, %f1812, 0f3C1D9856;
	fma.rn.f32 	%f1815, %f1814, %f1812, 0f3D6357BB;
	fma.rn.f32 	%f1816, %f1815, %f1812, 0f3E75FDEC;
	fma.rn.f32 	%f1817, %f1816, %f1812, 0f3F317218;
	fma.rn.f32 	%f1818, %f1817, %f1812, 0f3F800000;
	cvt.rzi.s32.f32 	%r440, %f1810;
	setp.gt.f32 	%p135, %f1810, 0f00000000;
	selp.b32 	%r441, 0, -2097152000, %p135;
	add.s32 	%r442, %r441, 2130706432;
	mov.b32 	%f1819, %r442;
	mul.f32 	%f1820, %f1818, %f1819;
	shl.b32 	%r443, %r440, 23;
	sub.s32 	%r444, %r443, %r441;
	mov.b32 	%f1821, %r444;
	mul.f32 	%f1822, %f1820, %f1821;
	abs.f32 	%f1823, %f1806;
	setp.gt.f32 	%p136, %f1823, 0f43180000;
	setp.lt.f32 	%p137, %f1806, 0f00000000;
	selp.f32 	%f1824, 0f00000000, 0f7F800000, %p137;
	selp.f32 	%f1825, %f1824, %f1822, %p136;
	setp.eq.f32 	%p138, %f97, 0f3F800000;
	or.pred  	%p139, %p121, %p138;
	setp.nan.f32 	%p140, %f1770, %f1770;
	or.pred  	%p141, %p140, %p124;
	setp.eq.f32 	%p142, %f97, 0f00000000;
	setp.eq.f32 	%p143, %f1770, 0f7F800000;
	or.pred  	%p144, %p142, %p143;
	setp.eq.f32 	%p145, %f97, 0fBF800000;
	and.pred  	%p146, %p145, %p130;
	setp.geu.f32 	%p147, %f97, 0f00000000;
	neg.f32 	%f1826, %f1825;
	selp.f32 	%f1827, %f1825, %f1826, %p115;
	add.f32 	%f1828, %f97, %f97;
	mov.b32 	%r445, %f1828;
	xor.b32  	%r446, %r445, 2139095040;
	selp.b32 	%r447, %r446, %r445, %p133;
	and.b32  	%r448, %r447, 2147483647;
	selp.b32 	%r449, %r448, %r447, %p115;
	mov.b32 	%f1829, %r449;
	add.rn.f32 	%f1830, %f97, %f1701;
	or.pred  	%p1, %p122, %p125;
	selp.f32 	%f2121, 0f3F800000, %f1769, %p122;
	selp.f32 	%f1831, 0f3F800000, %f1762, %p131;
	selp.f32 	%f1832, %f1768, %f1831, %p128;
	selp.f32 	%f1833, %f1832, %f1766, %p132;
	selp.f32 	%f1834, %f1832, %f1833, %p131;
	selp.f32 	%f83, %f1832, %f1834, %p128;
	or.pred  	%p2, %p139, %p141;
	selp.f32 	%f2122, 0f3F800000, %f1830, %p139;
	selp.f32 	%f1835, 0f3F800000, %f1825, %p146;
	selp.f32 	%f1836, %f1829, %f1835, %p144;
	selp.f32 	%f1837, %f1836, %f1827, %p147;
	selp.f32 	%f1838, %f1836, %f1837, %p146;
	selp.f32 	%f85, %f1836, %f1838, %p144;
	selp.f32 	%f1839, %f1762, %f1766, %p132;
	selp.f32 	%f1840, 0f3F800000, %f1839, %p131;
	selp.f32 	%f1841, %f1768, %f1840, %p128;
	selp.f32 	%f1842, %f1769, %f1841, %p125;
	sub.f32 	%f1843, %f1700, %f1842;
	selp.f32 	%f86, 0f00000000, %f1843, %p122;
	selp.f32 	%f1844, %f1825, %f1827, %p147;
	selp.f32 	%f1845, 0f3F800000, %f1844, %p146;
	selp.f32 	%f1846, %f1829, %f1845, %p144;
	selp.f32 	%f1847, %f1830, %f1846, %p141;
	sub.f32 	%f1848, %f1700, %f1847;
	selp.f32 	%f87, 0f00000000, %f1848, %p139;
	add.s64 	%rd547, %rd2, 4;
	cvta.to.global.u64 	%rd504, %rd512;
	add.s64 	%rd546, %rd504, 4;
	add.s64 	%rd545, %rd3, 4;
	cvta.to.global.u64 	%rd505, %rd511;
	add.s64 	%rd544, %rd505, 4;
	mov.b32 	%r486, 0;
$L__BB0_103:
	ld.global.f32 	%f1849, [%rd544+-4];
	ld.global.f32 	%f1850, [%rd545+-4];
	mul.f32 	%f1851, %f80, %f1850;
	fma.rn.f32 	%f1852, %f96, %f1849, %f1851;
	st.global.f32 	[%rd544+-4], %f1852;
	ld.global.f32 	%f1853, [%rd546+-4];
	ld.global.f32 	%f1854, [%rd545+-4];
	mul.f32 	%f1855, %f81, %f1854;
	mul.f32 	%f1856, %f1854, %f1855;
	fma.rn.f32 	%f1857, %f97, %f1853, %f1856;
	st.global.f32 	[%rd546+-4], %f1857;
	ld.global.f32 	%f1858, [%rd544+-4];
	selp.f32 	%f1859, %f2121, %f83, %p1;
	mov.f32 	%f1860, 0f3F800000;
	sub.f32 	%f88, %f1860, %f1859;
	div.rn.f32 	%f1861, %f1858, %f88;
	selp.f32 	%f1862, %f2122, %f85, %p2;
	sub.f32 	%f89, %f1860, %f1862;
	div.rn.f32 	%f1863, %f1857, %f89;
	mul.f32 	%f1864, %f95, %f1861;
	sqrt.rn.f32 	%f1865, %f1863;
	add.f32 	%f1866, %f98, %f1865;
	div.rn.f32 	%f1867, %f1864, %f1866;
	ld.global.f32 	%f1868, [%rd547+-4];
	sub.f32 	%f1869, %f1868, %f1867;
	st.global.f32 	[%rd547+-4], %f1869;
	ld.global.f32 	%f1870, [%rd544];
	ld.global.f32 	%f1871, [%rd545];
	mul.f32 	%f1872, %f80, %f1871;
	fma.rn.f32 	%f1873, %f96, %f1870, %f1872;
	st.global.f32 	[%rd544], %f1873;
	ld.global.f32 	%f1874, [%rd546];
	ld.global.f32 	%f1875, [%rd545];
	mul.f32 	%f1876, %f81, %f1875;
	mul.f32 	%f1877, %f1875, %f1876;
	fma.rn.f32 	%f1878, %f97, %f1874, %f1877;
	st.global.f32 	[%rd546], %f1878;
	ld.global.f32 	%f1879, [%rd544];
	div.rn.f32 	%f1880, %f1879, %f86;
	div.rn.f32 	%f1881, %f1878, %f87;
	mul.f32 	%f1882, %f95, %f1880;
	sqrt.rn.f32 	%f1883, %f1881;
	add.f32 	%f1884, %f98, %f1883;
	div.rn.f32 	%f1885, %f1882, %f1884;
	ld.global.f32 	%f1886, [%rd547];
	sub.f32 	%f1887, %f1886, %f1885;
	st.global.f32 	[%rd547], %f1887;
	add.s32 	%r486, %r486, 2;
	add.s64 	%rd547, %rd547, 8;
	add.s64 	%rd546, %rd546, 8;
	add.s64 	%rd545, %rd545, 8;
	add.s64 	%rd544, %rd544, 8;
	setp.ne.s32 	%p148, %r486, 200;
	@%p148 bra 	$L__BB0_103;
	ld.global.f32 	%f1888, [%rd7];
	ld.global.f32 	%f1889, [%rd6];
	mul.f32 	%f1890, %f80, %f1889;
	fma.rn.f32 	%f1891, %f96, %f1888, %f1890;
	st.global.f32 	[%rd7], %f1891;
	ld.global.f32 	%f1892, [%rd5];
	ld.global.f32 	%f1893, [%rd6];
	mul.f32 	%f1894, %f81, %f1893;
	mul.f32 	%f1895, %f1893, %f1894;
	fma.rn.f32 	%f90, %f97, %f1892, %f1895;
	st.global.f32 	[%rd5], %f90;
	ld.global.f32 	%f91, [%rd7];
	@%p1 bra 	$L__BB0_106;
	mov.f32 	%f2121, %f83;
$L__BB0_106:
	mov.f32 	%f1896, 0f3F800000;
	sub.f32 	%f1897, %f1896, %f2121;
	div.rn.f32 	%f93, %f91, %f1897;
	@%p2 bra 	$L__BB0_108;
	mov.f32 	%f2122, %f85;
$L__BB0_108:
	ld.param.u64 	%rd514, [_Z18fused_train_kernelPKfPKiPfS3_S3_S3_S3_S3_S3_S3_S3_S3_S3_S3_S3_S3_S3_S3_fiifffS3__param_15];
	ld.param.u64 	%rd513, [_Z18fused_train_kernelPKfPKiPfS3_S3_S3_S3_S3_S3_S3_S3_S3_S3_S3_S3_S3_S3_S3_fiifffS3__param_14];
	mov.f32 	%f1898, 0f3F800000;
	sub.f32 	%f1899, %f1898, %f2122;
	div.rn.f32 	%f1900, %f90, %f1899;
	mul.f32 	%f1901, %f95, %f93;
	sqrt.rn.f32 	%f1902, %f1900;
	add.f32 	%f1903, %f98, %f1902;
	div.rn.f32 	%f1904, %f1901, %f1903;
	ld.global.f32 	%f1905, [%rd4];
	sub.f32 	%f1906, %f1905, %f1904;
	st.global.f32 	[%rd4], %f1906;
	ld.global.f32 	%f1907, [%rd7+4];
	ld.global.f32 	%f1908, [%rd6+4];
	mul.f32 	%f1909, %f80, %f1908;
	fma.rn.f32 	%f1910, %f96, %f1907, %f1909;
	st.global.f32 	[%rd7+4], %f1910;
	ld.global.f32 	%f1911, [%rd5+4];
	ld.global.f32 	%f1912, [%rd6+4];
	mul.f32 	%f1913, %f81, %f1912;
	mul.f32 	%f1914, %f1912, %f1913;
	fma.rn.f32 	%f1915, %f97, %f1911, %f1914;
	st.global.f32 	[%rd5+4], %f1915;
	ld.global.f32 	%f1916, [%rd7+4];
	div.rn.f32 	%f1917, %f1916, %f86;
	div.rn.f32 	%f1918, %f1915, %f87;
	mul.f32 	%f1919, %f95, %f1917;
	sqrt.rn.f32 	%f1920, %f1918;
	add.f32 	%f1921, %f98, %f1920;
	div.rn.f32 	%f1922, %f1919, %f1921;
	ld.global.f32 	%f1923, [%rd4+4];
	sub.f32 	%f1924, %f1923, %f1922;
	st.global.f32 	[%rd4+4], %f1924;
	ld.global.f32 	%f1925, [%rd7+8];
	ld.global.f32 	%f1926, [%rd6+8];
	mul.f32 	%f1927, %f80, %f1926;
	fma.rn.f32 	%f1928, %f96, %f1925, %f1927;
	st.global.f32 	[%rd7+8], %f1928;
	ld.global.f32 	%f1929, [%rd5+8];
	ld.global.f32 	%f1930, [%rd6+8];
	mul.f32 	%f1931, %f81, %f1930;
	mul.f32 	%f1932, %f1930, %f1931;
	fma.rn.f32 	%f1933, %f97, %f1929, %f1932;
	st.global.f32 	[%rd5+8], %f1933;
	ld.global.f32 	%f1934, [%rd7+8];
	div.rn.f32 	%f1935, %f1934, %f86;
	div.rn.f32 	%f1936, %f1933, %f87;
	mul.f32 	%f1937, %f95, %f1935;
	sqrt.rn.f32 	%f1938, %f1936;
	add.f32 	%f1939, %f98, %f1938;
	div.rn.f32 	%f1940, %f1937, %f1939;
	ld.global.f32 	%f1941, [%rd4+8];
	sub.f32 	%f1942, %f1941, %f1940;
	st.global.f32 	[%rd4+8], %f1942;
	ld.global.f32 	%f1943, [%rd7+12];
	ld.global.f32 	%f1944, [%rd6+12];
	mul.f32 	%f1945, %f80, %f1944;
	fma.rn.f32 	%f1946, %f96, %f1943, %f1945;
	st.global.f32 	[%rd7+12], %f1946;
	ld.global.f32 	%f1947, [%rd5+12];
	ld.global.f32 	%f1948, [%rd6+12];
	mul.f32 	%f1949, %f81, %f1948;
	mul.f32 	%f1950, %f1948, %f1949;
	fma.rn.f32 	%f1951, %f97, %f1947, %f1950;
	st.global.f32 	[%rd5+12], %f1951;
	ld.global.f32 	%f1952, [%rd7+12];
	div.rn.f32 	%f1953, %f1952, %f86;
	div.rn.f32 	%f1954, %f1951, %f87;
	mul.f32 	%f1955, %f95, %f1953;
	sqrt.rn.f32 	%f1956, %f1954;
	add.f32 	%f1957, %f98, %f1956;
	div.rn.f32 	%f1958, %f1955, %f1957;
	ld.global.f32 	%f1959, [%rd4+12];
	sub.f32 	%f1960, %f1959, %f1958;
	st.global.f32 	[%rd4+12], %f1960;
	ld.global.f32 	%f1961, [%rd7+16];
	ld.global.f32 	%f1962, [%rd6+16];
	mul.f32 	%f1963, %f80, %f1962;
	fma.rn.f32 	%f1964, %f96, %f1961, %f1963;
	st.global.f32 	[%rd7+16], %f1964;
	ld.global.f32 	%f1965, [%rd5+16];
	ld.global.f32 	%f1966, [%rd6+16];
	mul.f32 	%f1967, %f81, %f1966;
	mul.f32 	%f1968, %f1966, %f1967;
	fma.rn.f32 	%f1969, %f97, %f1965, %f1968;
	st.global.f32 	[%rd5+16], %f1969;
	ld.global.f32 	%f1970, [%rd7+16];
	div.rn.f32 	%f1971, %f1970, %f86;
	div.rn.f32 	%f1972, %f1969, %f87;
	mul.f32 	%f1973, %f95, %f1971;
	sqrt.rn.f32 	%f1974, %f1972;
	add.f32 	%f1975, %f98, %f1974;
	div.rn.f32 	%f1976, %f1973, %f1975;
	ld.global.f32 	%f1977, [%rd4+16];
	sub.f32 	%f1978, %f1977, %f1976;
	st.global.f32 	[%rd4+16], %f1978;
	ld.global.f32 	%f1979, [%rd7+20];
	ld.global.f32 	%f1980, [%rd6+20];
	mul.f32 	%f1981, %f80, %f1980;
	fma.rn.f32 	%f1982, %f96, %f1979, %f1981;
	st.global.f32 	[%rd7+20], %f1982;
	ld.global.f32 	%f1983, [%rd5+20];
	ld.global.f32 	%f1984, [%rd6+20];
	mul.f32 	%f1985, %f81, %f1984;
	mul.f32 	%f1986, %f1984, %f1985;
	fma.rn.f32 	%f1987, %f97, %f1983, %f1986;
	st.global.f32 	[%rd5+20], %f1987;
	ld.global.f32 	%f1988, [%rd7+20];
	div.rn.f32 	%f1989, %f1988, %f86;
	div.rn.f32 	%f1990, %f1987, %f87;
	mul.f32 	%f1991, %f95, %f1989;
	sqrt.rn.f32 	%f1992, %f1990;
	add.f32 	%f1993, %f98, %f1992;
	div.rn.f32 	%f1994, %f1991, %f1993;
	ld.global.f32 	%f1995, [%rd4+20];
	sub.f32 	%f1996, %f1995, %f1994;
	st.global.f32 	[%rd4+20], %f1996;
	ld.global.f32 	%f1997, [%rd7+24];
	ld.global.f32 	%f1998, [%rd6+24];
	mul.f32 	%f1999, %f80, %f1998;
	fma.rn.f32 	%f2000, %f96, %f1997, %f1999;
	st.global.f32 	[%rd7+24], %f2000;
	ld.global.f32 	%f2001, [%rd5+24];
	ld.global.f32 	%f2002, [%rd6+24];
	mul.f32 	%f2003, %f81, %f2002;
	mul.f32 	%f2004, %f2002, %f2003;
	fma.rn.f32 	%f2005, %f97, %f2001, %f2004;
	st.global.f32 	[%rd5+24], %f2005;
	ld.global.f32 	%f2006, [%rd7+24];
	div.rn.f32 	%f2007, %f2006, %f86;
	div.rn.f32 	%f2008, %f2005, %f87;
	mul.f32 	%f2009, %f95, %f2007;
	sqrt.rn.f32 	%f2010, %f2008;
	add.f32 	%f2011, %f98, %f2010;
	div.rn.f32 	%f2012, %f2009, %f2011;
	ld.global.f32 	%f2013, [%rd4+24];
	sub.f32 	%f2014, %f2013, %f2012;
	st.global.f32 	[%rd4+24], %f2014;
	ld.global.f32 	%f2015, [%rd7+28];
	ld.global.f32 	%f2016, [%rd6+28];
	mul.f32 	%f2017, %f80, %f2016;
	fma.rn.f32 	%f2018, %f96, %f2015, %f2017;
	st.global.f32 	[%rd7+28], %f2018;
	ld.global.f32 	%f2019, [%rd5+28];
	ld.global.f32 	%f2020, [%rd6+28];
	mul.f32 	%f2021, %f81, %f2020;
	mul.f32 	%f2022, %f2020, %f2021;
	fma.rn.f32 	%f2023, %f97, %f2019, %f2022;
	st.global.f32 	[%rd5+28], %f2023;
	ld.global.f32 	%f2024, [%rd7+28];
	div.rn.f32 	%f2025, %f2024, %f86;
	div.rn.f32 	%f2026, %f2023, %f87;
	mul.f32 	%f2027, %f95, %f2025;
	sqrt.rn.f32 	%f2028, %f2026;
	add.f32 	%f2029, %f98, %f2028;
	div.rn.f32 	%f2030, %f2027, %f2029;
	ld.global.f32 	%f2031, [%rd4+28];
	sub.f32 	%f2032, %f2031, %f2030;
	st.global.f32 	[%rd4+28], %f2032;
	add.s64 	%rd551, %rd8, 4;
	cvta.to.global.u64 	%rd506, %rd514;
	add.s64 	%rd550, %rd506, 4;
	add.s64 	%rd549, %rd9, 4;
	cvta.to.global.u64 	%rd507, %rd513;
	add.s64 	%rd548, %rd507, 4;
	mov.b32 	%r487, 0;
$L__BB0_109:
	ld.global.f32 	%f2033, [%rd548+-4];
	ld.global.f32 	%f2034, [%rd549+-4];
	mul.f32 	%f2035, %f80, %f2034;
	fma.rn.f32 	%f2036, %f96, %f2033, %f2035;
	st.global.f32 	[%rd548+-4], %f2036;
	ld.global.f32 	%f2037, [%rd550+-4];
	ld.global.f32 	%f2038, [%rd549+-4];
	mul.f32 	%f2039, %f81, %f2038;
	mul.f32 	%f2040, %f2038, %f2039;
	fma.rn.f32 	%f2041, %f97, %f2037, %f2040;
	st.global.f32 	[%rd550+-4], %f2041;
	ld.global.f32 	%f2042, [%rd548+-4];
	div.rn.f32 	%f2043, %f2042, %f88;
	div.rn.f32 	%f2044, %f2041, %f89;
	mul.f32 	%f2045, %f95, %f2043;
	sqrt.rn.f32 	%f2046, %f2044;
	add.f32 	%f2047, %f98, %f2046;
	div.rn.f32 	%f2048, %f2045, %f2047;
	ld.global.f32 	%f2049, [%rd551+-4];
	sub.f32 	%f2050, %f2049, %f2048;
	st.global.f32 	[%rd551+-4], %f2050;
	ld.global.f32 	%f2051, [%rd548];
	ld.global.f32 	%f2052, [%rd549];
	mul.f32 	%f2053, %f80, %f2052;
	fma.rn.f32 	%f2054, %f96, %f2051, %f2053;
	st.global.f32 	[%rd548], %f2054;
	ld.global.f32 	%f2055, [%rd550];
	ld.global.f32 	%f2056, [%rd549];
	mul.f32 	%f2057, %f81, %f2056;
	mul.f32 	%f2058, %f2056, %f2057;
	fma.rn.f32 	%f2059, %f97, %f2055, %f2058;
	st.global.f32 	[%rd550], %f2059;
	ld.global.f32 	%f2060, [%rd548];
	div.rn.f32 	%f2061, %f2060, %f86;
	div.rn.f32 	%f2062, %f2059, %f87;
	mul.f32 	%f2063, %f95, %f2061;
	sqrt.rn.f32 	%f2064, %f2062;
	add.f32 	%f2065, %f98, %f2064;
	div.rn.f32 	%f2066, %f2063, %f2065;
	ld.global.f32 	%f2067, [%rd551];
	sub.f32 	%f2068, %f2067, %f2066;
	st.global.f32 	[%rd551], %f2068;
	add.s32 	%r487, %r487, 2;
	add.s64 	%rd551, %rd551, 8;
	add.s64 	%rd550, %rd550, 8;
	add.s64 	%rd549, %rd549, 8;
	add.s64 	%rd548, %rd548, 8;
	setp.ne.s32 	%p149, %r487, 11520;
	@%p149 bra 	$L__BB0_109;
	ld.param.u64 	%rd516, [_Z18fused_train_kernelPKfPKiPfS3_S3_S3_S3_S3_S3_S3_S3_S3_S3_S3_S3_S3_S3_S3_fiifffS3__param_17];
	ld.param.u64 	%rd515, [_Z18fused_train_kernelPKfPKiPfS3_S3_S3_S3_S3_S3_S3_S3_S3_S3_S3_S3_S3_S3_S3_fiifffS3__param_16];
	add.s64 	%rd555, %rd10, 4;
	cvta.to.global.u64 	%rd508, %rd516;
	add.s64 	%rd554, %rd508, 4;
	add.s64 	%rd553, %rd11, 4;
	cvta.to.global.u64 	%rd509, %rd515;
	add.s64 	%rd552, %rd509, 4;
	mov.b32 	%r488, 0;
$L__BB0_111:
	ld.global.f32 	%f2069, [%rd552+-4];
	ld.global.f32 	%f2070, [%rd553+-4];
	mul.f32 	%f2071, %f80, %f2070;
	fma.rn.f32 	%f2072, %f96, %f2069, %f2071;
	st.global.f32 	[%rd552+-4], %f2072;
	ld.global.f32 	%f2073, [%rd554+-4];
	ld.global.f32 	%f2074, [%rd553+-4];
	mul.f32 	%f2075, %f81, %f2074;
	mul.f32 	%f2076, %f2074, %f2075;
	fma.rn.f32 	%f2077, %f97, %f2073, %f2076;
	st.global.f32 	[%rd554+-4], %f2077;
	ld.global.f32 	%f2078, [%rd552+-4];
	div.rn.f32 	%f2079, %f2078, %f88;
	div.rn.f32 	%f2080, %f2077, %f89;
	mul.f32 	%f2081, %f95, %f2079;
	sqrt.rn.f32 	%f2082, %f2080;
	add.f32 	%f2083, %f98, %f2082;
	div.rn.f32 	%f2084, %f2081, %f2083;
	ld.global.f32 	%f2085, [%rd555+-4];
	sub.f32 	%f2086, %f2085, %f2084;
	st.global.f32 	[%rd555+-4], %f2086;
	ld.global.f32 	%f2087, [%rd552];
	ld.global.f32 	%f2088, [%rd553];
	mul.f32 	%f2089, %f80, %f2088;
	fma.rn.f32 	%f2090, %f96, %f2087, %f2089;
	st.global.f32 	[%rd552], %f2090;
	ld.global.f32 	%f2091, [%rd554];
	ld.global.f32 	%f2092, [%rd553];
	mul.f32 	%f2093, %f81, %f2092;
	mul.f32 	%f2094, %f2092, %f2093;
	fma.rn.f32 	%f2095, %f97, %f2091, %f2094;
	st.global.f32 	[%rd554], %f2095;
	ld.global.f32 	%f2096, [%rd552];
	div.rn.f32 	%f2097, %f2096, %f86;
	div.rn.f32 	%f2098, %f2095, %f87;
	mul.f32 	%f2099, %f95, %f2097;
	sqrt.rn.f32 	%f2100, %f2098;
	add.f32 	%f2101, %f98, %f2100;
	div.rn.f32 	%f2102, %f2099, %f2101;
	ld.global.f32 	%f2103, [%rd555];
	sub.f32 	%f2104, %f2103, %f2102;
	st.global.f32 	[%rd555], %f2104;
	add.s32 	%r488, %r488, 2;
	add.s64 	%rd555, %rd555, 8;
	add.s64 	%rd554, %rd554, 8;
	add.s64 	%rd553, %rd553, 8;
	add.s64 	%rd552, %rd552, 8;
	setp.ne.s32 	%p150, %r488, 10;
	@%p150 bra 	$L__BB0_111;
$L__BB0_112:
	ret;

}


// ===== COMPILED SASS (sm_100) =====

	.target	sm_100

	.elftype	@"ET_EXEC"


//--------------------- .note.nv.tkinfo           --------------------------
	.section	.note.nv.tkinfo,"",@"SHT_NOTE"
	.sectionflags	@"SHF_NOTE_NV_TKINFO"
	.tkinfo
        /*0018*/ 	.word	0x00000002
        /*0030*/ 	.string	""
        /*0030*/ 	.string	"ptxas"
        /*0030*/ 	.string	"Cuda compilation tools, release 13.0, V13.0.88"
        /*0030*/ 	.string	"Build cuda_13.0.r13.0/compiler.36424714_0"
        /*0030*/ 	.string	"-arch sm_100 -m 64 "



//--------------------- .note.nv.cuinfo           --------------------------
	.section	.note.nv.cuinfo,"",@"SHT_NOTE"
	.sectionflags	@"SHF_NOTE_NV_CUINFO"
        /*0018*/ 	.short	0x0002
        /*001a*/ 	.short	0x0064
        /*001c*/ 	.short	0x0082
	.zero		2


//--------------------- .nv.info                  --------------------------
	.section	.nv.info,"",@"SHT_CUDA_INFO"
	.align	4


	//----- nvinfo : EIATTR_REGCOUNT
	.align		4
        /*0000*/ 	.byte	0x04, 0x2f
        /*0002*/ 	.short	(.L_1 - .L_0)
	.align		4
.L_0:
        /*0004*/ 	.word	index@(_Z18fused_train_kernelPKfPKiPfS3_S3_S3_S3_S3_S3_S3_S3_S3_S3_S3_S3_S3_S3_S3_fiifffS3_)
        /*0008*/ 	.word	0x00000030


	//----- nvinfo : EIATTR_FRAME_SIZE
	.align		4
.L_1:
        /*000c*/ 	.byte	0x04, 0x11
        /*000e*/ 	.short	(.L_3 - .L_2)
	.align		4
.L_2:
        /*0010*/ 	.word	index@($__internal_1_$__cuda_sm3x_div_rn_noftz_f32_slowpath)
        /*0014*/ 	.word	0x0000fc00


	//----- nvinfo : EIATTR_FRAME_SIZE
	.align		4
.L_3:
        /*0018*/ 	.byte	0x04, 0x11
        /*001a*/ 	.short	(.L_5 - .L_4)
	.align		4
.L_4:
        /*001c*/ 	.word	index@($__internal_0_$__cuda_sm20_sqrt_rn_f32_slowpath)
        /*0020*/ 	.word	0x0000fc00


	//----- nvinfo : EIATTR_FRAME_SIZE
	.align		4
.L_5:
        /*0024*/ 	.byte	0x04, 0x11
        /*0026*/ 	.short	(.L_7 - .L_6)
	.align		4
.L_6:
        /*0028*/ 	.word	index@(_Z18fused_train_kernelPKfPKiPfS3_S3_S3_S3_S3_S3_S3_S3_S3_S3_S3_S3_S3_S3_S3_fiifffS3_)
        /*002c*/ 	.word	0x0000fc00


	//----- nvinfo : EIATTR_MIN_STACK_SIZE
	.align		4
.L_7:
        /*0030*/ 	.byte	0x04, 0x12
        /*0032*/ 	.short	(.L_9 - .L_8)
	.align		4
.L_8:
        /*0034*/ 	.word	index@(_Z18fused_train_kernelPKfPKiPfS3_S3_S3_S3_S3_S3_S3_S3_S3_S3_S3_S3_S3_S3_S3_fiifffS3_)
        /*0038*/ 	.word	0x0000fc00
.L_9:


//--------------------- .nv.compat                --------------------------
	.section	.nv.compat,"",@"SHT_CUDA_COMPAT_INFO"
	.align	4
        /*0000*/ 	.byte	0x02, 0x09, 0x00, 0x00, 0x02, 0x02, 0x01, 0x00, 0x02, 0x05, 0x05, 0x00, 0x03, 0x07, 0x01, 0x01
        /*0010*/ 	.byte	0x02, 0x03, 0x00, 0x00, 0x02, 0x06, 0x01, 0x00, 0x04, 0x0b, 0x08, 0x00, 0x01, 0x00, 0x00, 0x00
        /*0020*/ 	.byte	0x00, 0x00, 0x00, 0x00


//--------------------- .nv.info._Z18fused_train_kernelPKfPKiPfS3_S3_S3_S3_S3_S3_S3_S3_S3_S3_S3_S3_S3_S3_S3_fiifffS3_ --------------------------
	.section	.nv.info._Z18fused_train_kernelPKfPKiPfS3_S3_S3_S3_S3_S3_S3_S3_S3_S3_S3_S3_S3_S3_S3_fiifffS3_,"",@"SHT_CUDA_INFO"
	.sectionflags	@""
	.align	4


	//----- nvinfo : EIATTR_CUDA_API_VERSION
	.align		4
        /*0000*/ 	.byte	0x04, 0x37
        /*0002*/ 	.short	(.L_11 - .L_10)
.L_10:
        /*0004*/ 	.word	0x00000082


	//----- nvinfo : EIATTR_KPARAM_INFO
	.align		4
.L_11:
        /*0008*/ 	.byte	0x04, 0x17
        /*000a*/ 	.short	(.L_13 - .L_12)
.L_12:
        /*000c*/ 	.word	0x00000000
        /*0010*/ 	.short	0x0018
        /*0012*/ 	.short	0x00a8
        /*0014*/ 	.byte	0x00, 0xf5, 0x21, 0x00


	//----- nvinfo : EIATTR_KPARAM_INFO
	.align		4
.L_13:
        /*0018*/ 	.byte	0x04, 0x17
        /*001a*/ 	.short	(.L_15 - .L_14)
.L_14:
        /*001c*/ 	.word	0x00000000
        /*0020*/ 	.short	0x0017
        /*0022*/ 	.short	0x00a4
        /*0024*/ 	.byte	0x00, 0xf0, 0x11, 0x00


	//----- nvinfo : EIATTR_KPARAM_INFO
	.align		4
.L_15:
        /*0028*/ 	.byte	0x04, 0x17
        /*002a*/ 	.short	(.L_17 - .L_16)
.L_16:
        /*002c*/ 	.word	0x00000000
        /*0030*/ 	.short	0x0016
        /*0032*/ 	.short	0x00a0
        /*0034*/ 	.byte	0x00, 0xf0, 0x11, 0x00


	//----- nvinfo : EIATTR_KPARAM_INFO
	.align		4
.L_17:
        /*0038*/ 	.byte	0x04, 0x17
        /*003a*/ 	.short	(.L_19 - .L_18)
.L_18:
        /*003c*/ 	.word	0x00000000
        /*0040*/ 	.short	0x0015
        /*0042*/ 	.short	0x009c
        /*0044*/ 	.byte	0x00, 0xf0, 0x11, 0x00


	//----- nvinfo : EIATTR_KPARAM_INFO
	.align		4
.L_19:
        /*0048*/ 	.byte	0x04, 0x17
        /*004a*/ 	.short	(.L_21 - .L_20)
.L_20:
        /*004c*/ 	.word	0x00000000
        /*0050*/ 	.short	0x0014
        /*0052*/ 	.short	0x0098
        /*0054*/ 	.byte	0x00, 0xf0, 0x11, 0x00


	//----- nvinfo : EIATTR_KPARAM_INFO
	.align		4
.L_21:
        /*0058*/ 	.byte	0x04, 0x17
        /*005a*/ 	.short	(.L_23 - .L_22)
.L_22:
        /*005c*/ 	.word	0x00000000
        /*0060*/ 	.short	0x0013
        /*0062*/ 	.short	0x0094
        /*0064*/ 	.byte	0x00, 0xf0, 0x11, 0x00


	//----- nvinfo : EIATTR_KPARAM_INFO
	.align		4
.L_23:
        /*0068*/ 	.byte	0x04, 0x17
        /*006a*/ 	.short	(.L_25 - .L_24)
.L_24:
        /*006c*/ 	.word	0x00000000
        /*0070*/ 	.short	0x0012
        /*0072*/ 	.short	0x0090
        /*0074*/ 	.byte	0x00, 0xf0, 0x11, 0x00


	//----- nvinfo : EIATTR_KPARAM_INFO
	.align		4
.L_25:
        /*0078*/ 	.byte	0x04, 0x17
        /*007a*/ 	.short	(.L_27 - .L_26)
.L_26:
        /*007c*/ 	.word	0x00000000
        /*0080*/ 	.short	0x0011
        /*0082*/ 	.short	0x0088
        /*0084*/ 	.byte	0x00, 0xf5, 0x21, 0x00


	//----- nvinfo : EIATTR_KPARAM_INFO
	.align		4
.L_27:
        /*0088*/ 	.byte	0x04, 0x17
        /*008a*/ 	.short	(.L_29 - .L_28)
.L_28:
        /*008c*/ 	.word	0x00000000
        /*0090*/ 	.short	0x0010
        /*0092*/ 	.short	0x0080
        /*0094*/ 	.byte	0x00, 0xf5, 0x21, 0x00


	//----- nvinfo : EIATTR_KPARAM_INFO
	.align		4
.L_29:
        /*0098*/ 	.byte	0x04, 0x17
        /*009a*/ 	.short	(.L_31 - .L_30)
.L_30:
        /*009c*/ 	.word	0x00000000
        /*00a0*/ 	.short	0x000f
        /*00a2*/ 	.short	0x0078
        /*00a4*/ 	.byte	0x00, 0xf5, 0x21, 0x00


	//----- nvinfo : EIATTR_KPARAM_INFO
	.align		4
.L_31:
        /*00a8*/ 	.byte	0x04, 0x17
        /*00aa*/ 	.short	(.L_33 - .L_32)
.L_32:
        /*00ac*/ 	.word	0x00000000
        /*00b0*/ 	.short	0x000e
        /*00b2*/ 	.short	0x0070
        /*00b4*/ 	.byte	0x00, 0xf5, 0x21, 0x00


	//----- nvinfo : EIATTR_KPARAM_INFO
	.align		4
.L_33:
        /*00b8*/ 	.byte	0x04, 0x17
        /*00ba*/ 	.short	(.L_35 - .L_34)
.L_34:
        /*00bc*/ 	.word	0x00000000
        /*00c0*/ 	.short	0x000d
        /*00c2*/ 	.short	0x0068
        /*00c4*/ 	.byte	0x00, 0xf5, 0x21, 0x00


	//----- nvinfo : EIATTR_KPARAM_INFO
	.align		4
.L_35:
        /*00c8*/ 	.byte	0x04, 0x17
        /*00ca*/ 	.short	(.L_37 - .L_36)
.L_36:
        /*00cc*/ 	.word	0x00000000
        /*00d0*/ 	.short	0x000c
        /*00d2*/ 	.short	0x0060
        /*00d4*/ 	.byte	0x00, 0xf5, 0x21, 0x00


	//----- nvinfo : EIATTR_KPARAM_INFO
	.align		4
.L_37:
        /*00d8*/ 	.byte	0x04, 0x17
        /*00da*/ 	.short	(.L_39 - .L_38)
.L_38:
        /*00dc*/ 	.word	0x00000000
        /*00e0*/ 	.short	0x000b
        /*00e2*/ 	.short	0x0058
        /*00e4*/ 	.byte	0x00, 0xf5, 0x21, 0x00


	//----- nvinfo : EIATTR_KPARAM_INFO
	.align		4
.L_39:
        /*00e8*/ 	.byte	0x04, 0x17
        /*00ea*/ 	.short	(.L_41 - .L_40)
.L_40:
        /*00ec*/ 	.word	0x00000000
        /*00f0*/ 	.short	0x000a
        /*00f2*/ 	.short	0x0050
        /*00f4*/ 	.byte	0x00, 0xf5, 0x21, 0x00


	//----- nvinfo : EIATTR_KPARAM_INFO
	.align		4
.L_41:
        /*00f8*/ 	.byte	0x04, 0x17
        /*00fa*/ 	.short	(.L_43 - .L_42)
.L_42:
        /*00fc*/ 	.word	0x00000000
        /*0100*/ 	.short	0x0009
        /*0102*/ 	.short	0x0048
        /*0104*/ 	.byte	0x00, 0xf5, 0x21, 0x00


	//----- nvinfo : EIATTR_KPARAM_INFO
	.align		4
.L_43:
        /*0108*/ 	.byte	0x04, 0x17
        /*010a*/ 	.short	(.L_45 - .L_44)
.L_44:
        /*010c*/ 	.word	0x00000000
        /*0110*/ 	.short	0x0008
        /*0112*/ 	.short	0x0040
        /*0114*/ 	.byte	0x00, 0xf5, 0x21, 0x00


	//----- nvinfo : EIATTR_KPARAM_INFO
	.align		4
.L_45:
        /*0118*/ 	.byte	0x04, 0x17
        /*011a*/ 	.short	(.L_47 - .L_46)
.L_46:
        /*011c*/ 	.word	0x00000000
        /*0120*/ 	.short	0x0007
        /*0122*/ 	.short	0x0038
        /*0124*/ 	.byte	0x00, 0xf5, 0x21, 0x00


	//----- nvinfo : EIATTR_KPARAM_INFO
	.align		4
.L_47:
        /*0128*/ 	.byte	0x04, 0x17
        /*012a*/ 	.short	(.L_49 - .L_48)
.L_48:
        /*012c*/ 	.word	0x00000000
        /*0130*/ 	.short	0x0006
        /*0132*/ 	.short	0x0030
        /*0134*/ 	.byte	0x00, 0xf5, 0x21, 0x00


	//----- nvinfo : EIATTR_KPARAM_INFO
	.align		4
.L_49:
        /*0138*/ 	.byte	0x04, 0x17
        /*013a*/ 	.short	(.L_51 - .L_50)
.L_50:
        /*013c*/ 	.word	0x00000000
        /*0140*/ 	.short	0x0005
        /*0142*/ 	.short	0x0028
        /*0144*/ 	.byte	0x00, 0xf5, 0x21, 0x00


	//----- nvinfo : EIATTR_KPARAM_INFO
	.align		4
.L_51:
        /*0148*/ 	.byte	0x04, 0x17
        /*014a*/ 	.short	(.L_53 - .L_52)
.L_52:
        /*014c*/ 	.word	0x00000000
        /*0150*/ 	.short	0x0004
        /*0152*/ 	.short	0x0020
        /*0154*/ 	.byte	0x00, 0xf5, 0x21, 0x00


	//----- nvinfo : EIATTR_KPARAM_INFO
	.align		4
.L_53:
        /*0158*/ 	.byte	0x04, 0x17
        /*015a*/ 	.short	(.L_55 - .L_54)
.L_54:
        /*015c*/ 	.word	0x00000000
        /*0160*/ 	.short	0x0003
        /*0162*/ 	.short	0x0018
        /*0164*/ 	.byte	0x00, 0xf5, 0x21, 0x00


	//----- nvinfo : EIATTR_KPARAM_INFO
	.align		4
.L_55:
        /*0168*/ 	.byte	0x04, 0x17
        /*016a*/ 	.short	(.L_57 - .L_56)
.L_56:
        /*016c*/ 	.word	0x00000000
        /*0170*/ 	.short	0x0002
        /*0172*/ 	.short	0x0010
        /*0174*/ 	.byte	0x00, 0xf5, 0x21, 0x00


	//----- nvinfo : EIATTR_KPARAM_INFO
	.align		4
.L_57:
        /*0178*/ 	.byte	0x04, 0x17
        /*017a*/ 	.short	(.L_59 - .L_58)
.L_58:
        /*017c*/ 	.word	0x00000000
        /*0180*/ 	.short	0x0001
        /*0182*/ 	.short	0x0008
        /*0184*/ 	.byte	0x00, 0xf5, 0x21, 0x00


	//----- nvinfo : EIATTR_KPARAM_INFO
	.align		4
.L_59:
        /*0188*/ 	.byte	0x04, 0x17
        /*018a*/ 	.short	(.L_61 - .L_60)
.L_60:
        /*018c*/ 	.word	0x00000000
        /*0190*/ 	.short	0x0000
        /*0192*/ 	.short	0x0000
        /*0194*/ 	.byte	0x00, 0xf5, 0x21, 0x00


	//----- nvinfo : EIATTR_SPARSE_MMA_MASK
	.align		4
.L_61:
        /*0198*/ 	.byte	0x03, 0x50
        /*019a*/ 	.short	0x0000


	//----- nvinfo : EIATTR_MAXREG_COUNT
	.align		4
        /*019c*/ 	.byte	0x03, 0x1b
        /*019e*/ 	.short	0x00ff


	//----- nvinfo : EIATTR_NUM_BARRIERS
	.align		4
        /*01a0*/ 	.byte	0x02, 0x4c
        /*01a2*/ 	.byte	0x01
	.zero		1


	//----- nvinfo : EIATTR_MERCURY_ISA_VERSION
	.align		4
        /*01a4*/ 	.byte	0x03, 0x5f
        /*01a6*/ 	.short	0x0101


	//----- nvinfo : EIATTR_VRC_CTA_INIT_COUNT
	.align		4
        /*01a8*/ 	.byte	0x02, 0x4a
	.zero		1
	.zero		1


	//----- nvinfo : EIATTR_EXIT_INSTR_OFFSETS
	.align		4
        /*01ac*/ 	.byte	0x04, 0x1c
        /*01ae*/ 	.short	(.L_63 - .L_62)


	//   ....[0]....
.L_62:
        /*01b0*/ 	.word	0x00014c70


	//   ....[1]....
        /*01b4*/ 	.word	0x00019fd0


	//----- nvinfo : EIATTR_CRS_STACK_SIZE
	.align		4
.L_63:
        /*01b8*/ 	.byte	0x04, 0x1e
        /*01ba*/ 	.short	(.L_65 - .L_64)
.L_64:
        /*01bc*/ 	.word	0x00000000


	//----- nvinfo : EIATTR_CBANK_PARAM_SIZE
	.align		4
.L_65:
        /*01c0*/ 	.byte	0x03, 0x19
        /*01c2*/ 	.short	0x00b0


	//----- nvinfo : EIATTR_PARAM_CBANK
	.align		4
        /*01c4*/ 	.byte	0x04, 0x0a
        /*01c6*/ 	.short	(.L_67 - .L_66)
	.align		4
.L_66:
        /*01c8*/ 	.word	index@(.nv.constant0._Z18fused_train_kernelPKfPKiPfS3_S3_S3_S3_S3_S3_S3_S3_S3_S3_S3_S3_S3_S3_S3_fiifffS3_)
        /*01cc*/ 	.short	0x0380
        /*01ce*/ 	.short	0x00b0


	//----- nvinfo : EIATTR_SW_WAR
	.align		4
.L_67:
        /*01d0*/ 	.byte	0x04, 0x36
        /*01d2*/ 	.short	(.L_69 - .L_68)
.L_68:
        /*01d4*/ 	.word	0x00000008
.L_69:


//--------------------- .nv.callgraph             --------------------------
	.section	.nv.callgraph,"",@"SHT_CUDA_CALLGRAPH"
	.align	4
	.sectionentsize	8
	.align		4
        /*0000*/ 	.word	0x00000000
	.align		4
        /*0004*/ 	.word	0xffffffff
	.align		4
        /*0008*/ 	.word	0x00000000
	.align		4
        /*000c*/ 	.word	0xfffffffe
	.align		4
        /*0010*/ 	.word	0x00000000
	.align		4
        /*0014*/ 	.word	0xfffffffd
	.align		4
        /*0018*/ 	.word	0x00000000
	.align		4
        /*001c*/ 	.word	0xfffffffc


//--------------------- .text._Z18fused_train_kernelPKfPKiPfS3_S3_S3_S3_S3_S3_S3_S3_S3_S3_S3_S3_S3_S3_S3_fiifffS3_ --------------------------
	.section	.text._Z18fused_train_kernelPKfPKiPfS3_S3_S3_S3_S3_S3_S3_S3_S3_S3_S3_S3_S3_S3_S3_fiifffS3_,"ax",@progbits
	.align	128
        .global         _Z18fused_train_kernelPKfPKiPfS3_S3_S3_S3_S3_S3_S3_S3_S3_S3_S3_S3_S3_S3_S3_fiifffS3_
        .type           _Z18fused_train_kernelPKfPKiPfS3_S3_S3_S3_S3_S3_S3_S3_S3_S3_S3_S3_S3_S3_S3_fiifffS3_,@function
        .size           _Z18fused_train_kernelPKfPKiPfS3_S3_S3_S3_S3_S3_S3_S3_S3_S3_S3_S3_S3_S3_S3_fiifffS3_,(.L_x_218 - _Z18fused_train_kernelPKfPKiPfS3_S3_S3_S3_S3_S3_S3_S3_S3_S3_S3_S3_S3_S3_S3_fiifffS3_)
        .other          _Z18fused_train_kernelPKfPKiPfS3_S3_S3_S3_S3_S3_S3_S3_S3_S3_S3_S3_S3_S3_S3_fiifffS3_,@"STO_CUDA_ENTRY STV_DEFAULT"
_Z18fused_train_kernelPKfPKiPfS3_S3_S3_S3_S3_S3_S3_S3_S3_S3_S3_S3_S3_S3_S3_fiifffS3_:
.text._Z18fused_train_kernelPKfPKiPfS3_S3_S3_S3_S3_S3_S3_S3_S3_S3_S3_S3_S3_S3_S3_fiifffS3_:
[----:B------:R-:W0:Y:S01]  /*0000*/  LDC R1, c[0x0][0x37c] ;  /* 0x0000df00ff017b82 */ /* 0x000e220000000800 */
[----:B------:R-:W1:Y:S01]  /*0010*/  S2R R0, SR_TID.X ;  /* 0x0000000000007919 */ /* 0x000e620000002100 */
[----:B------:R-:W2:Y:S01]  /*0020*/  LDCU.64 UR4, c[0x0][0x3c0] ;  /* 0x00007800ff0477ac */ /* 0x000ea20008000a00 */
[----:B------:R-:W-:Y:S01]  /*0030*/  BSSY.RECONVERGENT B0, `(.L_x_0) ;  /* 0x0000193000007945 */ /* 0x000fe20003800200 */
[----:B0-----:R-:W-:Y:S01]  /*0040*/  IADD3 R1, PT, PT, R1, -0xfc00, RZ ;  /* 0xffff040001017810 */ /* 0x001fe20007ffe0ff */
[----:B------:R-:W-:Y:S01]  /*0050*/  UMOV UR6, 0x40 ;  /* 0x0000004000067882 */ /* 0x000fe20000000000 */
[----:B------:R-:W-:Y:S01]  /*0060*/  UMOV UR7, 0x0 ;  /* 0x0000000000077882 */ /* 0x000fe20000000000 */
[----:B------:R-:W0:Y:S01]  /*0070*/  LDCU.64 UR12, c[0x0][0x358] ;  /* 0x00006b00ff0c77ac */ /* 0x000e220008000a00 */
[----:B--2---:R-:W-:Y:S01]  /*0080*/  UIMAD.WIDE.U32 UR6, UR4, 0x1, UR6 ;  /* 0x00000001040678a5 */ /* 0x004fe2000f8e0006 */
[----:B-1----:R-:W-:-:S13]  /*0090*/  ISETP.NE.AND P0, PT, R0, RZ, PT ;  /* 0x000000ff0000720c */ /* 0x002fda0003f05270 */
[----:B------:R-:W-:Y:S05]  /*00a0*/  @P0 BRA `(.L_x_1) ;  /* 0x00000018002c0947 */ /* 0x000fea0003800000 */
[----:B------:R-:W0:Y:S01]  /*00b0*/  LDC.64 R4, c[0x0][0x3b0] ;  /* 0x0000ec00ff047b82 */ /* 0x000e220000000a00 */
[----:B------:R-:W-:Y:S01]  /*00c0*/  UIADD3 UR4, UPT, UPT, UR7, UR5, URZ ;  /* 0x0000000507047290 */ /* 0x000fe2000fffe0ff */
[----:B------:R-:W-:Y:S02]  /*00d0*/  MOV R6, UR6 ;  /* 0x0000000600067c02 */ /* 0x000fe40008000f00 */
[----:B------:R-:W-:-:S03]  /*00e0*/  MOV R7, UR7 ;  /* 0x0000000700077c02 */ /* 0x000fc60008000f00 */
[----:B------:R-:W-:Y:S01]  /*00f0*/  MOV R7, UR4 ;  /* 0x0000000400077c02 */ /* 0x000fe20008000f00 */
[----:B------:R-:W1:Y:S01]  /*0100*/  LDC.64 R2, c[0x0][0x3b8] ;  /* 0x0000ee00ff027b82 */ /* 0x000e620000000a00 */
[----:B------:R-:W-:Y:S01]  /*0110*/  UMOV UR4, URZ ;  /* 0x000000ff00047c82 */ /* 0x000fe20008000000 */
[----:B0-----:R0:W-:Y:S04]  /*0120*/  STG.E desc[UR12][R4.64], RZ ;  /* 0x000000ff04007986 */ /* 0x0011e8000c10190c */
[----:B------:R0:W-:Y:S04]  /*0130*/  STG.E desc[UR12][R4.64+0x4], RZ ;  /* 0x000004ff04007986 */ /* 0x0001e8000c10190c */
        /* <DEDUP_REMOVED lines=198> */
[----:B-1----:R0:W-:Y:S04]  /*0da0*/  STG.E desc[UR12][R2.64], RZ ;  /* 0x000000ff02007986 */ /* 0x0021e8000c10190c */
[----:B------:R0:W-:Y:S04]  /*0db0*/  STG.E desc[UR12][R2.64+0x4], RZ ;  /* 0x000004ff02007986 */ /* 0x0001e8000c10190c */
[----:B------:R0:W-:Y:S04]  /*0dc0*/  STG.E desc[UR12][R2.64+0x8], RZ ;  /* 0x000008ff02007986 */ /* 0x0001e8000c10190c */
[----:B------:R0:W-:Y:S04]  /*0dd0*/  STG.E desc[UR12][R2.64+0xc], RZ ;  /* 0x00000cff02007986 */ /* 0x0001e8000c10190c */
[----:B------:R0:W-:Y:S04]  /*0de0*/  STG.E desc[UR12][R2.64+0x10], RZ ;  /* 0x000010ff02007986 */ /* 0x0001e8000c10190c */
[----:B------:R0:W-:Y:S04]  /*0df0*/  STG.E desc[UR12][R2.64+0x14], RZ ;  /* 0x000014ff02007986 */ /* 0x0001e8000c10190c */
[----:B------:R0:W-:Y:S04]  /*0e00*/  STG.E desc[UR12][R2.64+0x18], RZ ;  /* 0x000018ff02007986 */ /* 0x0001e8000c10190c */
[----:B------:R0:W-:Y:S02]  /*0e10*/  STG.E desc[UR12][R2.64+0x1c], RZ ;  /* 0x00001cff02007986 */ /* 0x0001e4000c10190c */
.L_x_2:
[----:B01----:R-:W-:Y:S01]  /*0e20*/  MOV R2, R6 ;  /* 0x0000000600027202 */ /* 0x003fe20000000f00 */
[----:B------:R-:W-:Y:S01]  /*0e30*/  UIADD3 UR4, UPT, UPT, UR4, 0xa0, URZ ;  /* 0x000000a004047890 */ /* 0x000fe2000fffe0ff */
[----:B------:R-:W-:Y:S02]  /*0e40*/  MOV R3, R7 ;  /* 0x0000000700037202 */ /* 0x000fe40000000f00 */
[----:B------:R-:W-:Y:S01]  /*0e50*/  IADD3 R6, P0, PT, R2, 0x280, RZ ;  /* 0x0000028002067810 */ /* 0x000fe20007f1e0ff */
[----:B------:R-:W-:Y:S02]  /*0e60*/  UISETP.NE.AND UP0, UPT, UR4, 0x2d00, UPT ;  /* 0x00002d000400788c */ /* 0x000fe4000bf05270 */
[----:B------:R1:W-:Y:S01]  /*0e70*/  STG.E desc[UR12][R2.64+-0x40], RZ ;  /* 0xffffc0ff02007986 */ /* 0x0003e2000c10190c */
[----:B------:R-:W-:-:S03]  /*0e80*/  IADD3.X R7, PT, PT, RZ, R3, RZ, P0, !PT ;  /* 0x00000003ff077210 */ /* 0x000fc600007fe4ff */
        /* <DEDUP_REMOVED lines=158> */
[----:B------:R1:W-:Y:S01]  /*1870*/  STG.E desc[UR12][R2.64+0x23c], RZ ;  /* 0x00023cff02007986 */ /* 0x0003e2000c10190c */
[----:B------:R-:W-:Y:S05]  /*1880*/  BRA.U UP0, `(.L_x_2) ;  /* 0xfffffff500647547 */ /* 0x000fea000b83ffff */
[----:B-1----:R-:W0:Y:S08]  /*1890*/  LDC.64 R2, c[0x0][0x3c8] ;  /* 0x0000f200ff027b82 */ /* 0x002e300000000a00 */
[----:B------:R-:W1:Y:S01]  /*18a0*/  LDC.64 R4, c[0x0][0x428] ;  /* 0x00010a00ff047b82 */ /* 0x000e620000000a00 */
        /* <DEDUP_REMOVED lines=10> */
[----:B-1----:R2:W-:Y:S02]  /*1950*/  STG.E desc[UR12][R4.64], RZ ;  /* 0x000000ff04007986 */ /* 0x0025e4000c10190c */
.L_x_1:
[----:B0-----:R-:W-:Y:S05]  /*1960*/  BSYNC.RECONVERGENT B0 ;  /* 0x0000000000007941 */ /* 0x001fea0003800200 */
.L_x_0:
[----:B------:R-:W0:Y:S01]  /*1970*/  LDCU UR4, c[0x0][0x414] ;  /* 0x00008280ff0477ac */ /* 0x000e220008000800 */
[----:B------:R-:W-:Y:S01]  /*1980*/  BAR.SYNC.DEFER_BLOCKING 0x0 ;  /* 0x0000000000007b1d */ /* 0x000fe20000010000 */
[----:B0-----:R-:W-:-:S13]  /*1990*/  ISETP.GE.AND P0, PT, R0, UR4, PT ;  /* 0x0000000400007c0c */ /* 0x001fda000bf06270 */
[----:B------:R-:W-:Y:S05]  /*19a0*/  @P0 BRA `(.L_x_3) ;  /* 0x0000013000a40947 */ /* 0x000fea0003800000 */
[----:B--2---:R-:W-:-:S07]  /*19b0*/  HFMA2 R2, -RZ, RZ, 0, 0 ;  /* 0x00000000ff027431 */ /* 0x004fce00000001ff */
.L_x_4:
[C---:B-1----:R-:W-:Y:S02]  /*19c0*/  IADD3 R4, PT, PT, R2.reuse, 0x40, RZ ;  /* 0x0000004002047810 */ /* 0x042fe40007ffe0ff */
[C---:B------:R-:W-:Y:S02]  /*19d0*/  IADD3 R6, PT, PT, R2.reuse, 0x80, RZ ;  /* 0x0000008002067810 */ /* 0x040fe40007ffe0ff */
[C---:B------:R-:W-:Y:S02]  /*19e0*/  IADD3 R8, PT, PT, R2.reuse, 0xc0, RZ ;  /* 0x000000c002087810 */ /* 0x040fe40007ffe0ff */
[CC--:B------:R-:W-:Y:S02]  /*19f0*/  LEA R3, R2.reuse, R1.reuse, 0x2 ;  /* 0x0000000102037211 */ /* 0x0c0fe400078e10ff */
[----:B------:R-:W-:Y:S02]  /*1a00*/  IADD3 R10, PT, PT, R2, 0x100, RZ ;  /* 0x00000100020a7810 */ /* 0x000fe40007ffe0ff */
[-C--:B------:R-:W-:Y:S01]  /*1a10*/  LEA R4, R4, R1.reuse, 0x2 ;  /* 0x0000000104047211 */ /* 0x080fe200078e10ff */
[----:B------:R-:W-:Y:S01]  /*1a20*/  STL.128 [R3], RZ ;  /* 0x000000ff03007387 */ /* 0x000fe20000100c00 */
[----:B------:R-:W-:-:S02]  /*1a30*/  LEA R6, R6, R1, 0x2 ;  /* 0x0000000106067211 */ /* 0x000fc400078e10ff */
[-C--:B------:R-:W-:Y:S01]  /*1a40*/  LEA R8, R8, R1.reuse, 0x2 ;  /* 0x0000000108087211 */ /* 0x080fe200078e10ff */
[----:B------:R-:W-:Y:S01]  /*1a50*/  STL.128 [R3+0x10], RZ ;  /* 0x000010ff03007387 */ /* 0x000fe20000100c00 */
[----:B------:R-:W-:-:S03]  /*1a60*/  LEA R10, R10, R1, 0x2 ;  /* 0x000000010a0a7211 */ /* 0x000fc600078e10ff */
[----:B------:R-:W-:Y:S04]  /*1a70*/  STL.128 [R3+0x20], RZ ;  /* 0x000020ff03007387 */ /* 0x000fe80000100c00 */
        /* <DEDUP_REMOVED lines=13> */
[----:B------:R-:W-:Y:S04]  /*1b50*/  STL.128 [R4], RZ ;  /* 0x000000ff04007387 */ /* 0x000fe80000100c00 */
        /* <DEDUP_REMOVED lines=14> */
[----:B------:R0:W-:Y:S04]  /*1c40*/  STL.128 [R4+0xf0], RZ ;  /* 0x0000f0ff04007387 */ /* 0x0001e80000100c00 */
[----:B------:R-:W-:Y:S04]  /*1c50*/  STL.128 [R6], RZ ;  /* 0x000000ff06007387 */ /* 0x000fe80000100c00 */
[----:B------:R-:W-:Y:S01]  /*1c60*/  STL.128 [R6+0x10], RZ ;  /* 0x000010ff06007387 */ /* 0x000fe20000100c00 */
[----:B0-----:R-:W-:-:S03]  /*1c70*/  IADD3 R4, PT, PT, R2, 0x140, RZ ;  /* 0x0000014002047810 */ /* 0x001fc60007ffe0ff */
        /* <DEDUP_REMOVED lines=51> */
[----:B------:R1:W-:Y:S01]  /*1fb0*/  STL.128 [R4], RZ ;  /* 0x000000ff04007387 */ /* 0x0003e20000100c00 */
[----:B0-----:R-:W-:-:S03]  /*1fc0*/  IADD3 R10, PT, PT, R2, 0x200, RZ ;  /* 0x00000200020a7810 */ /* 0x001fc60007ffe0ff */
[----:B------:R1:W-:Y:S01]  /*1fd0*/  STL.128 [R4+0x10], RZ ;  /* 0x000010ff04007387 */ /* 0x0003e20000100c00 */
[----:B------:R-:W-:Y:S02]  /*1fe0*/  IADD3 R2, PT, PT, R2, 0x240, RZ ;  /* 0x0000024002027810 */ /* 0x000fe40007ffe0ff */
[----:B------:R-:W-:Y:S01]  /*1ff0*/  LEA R3, R10, R1, 0x2 ;  /* 0x000000010a037211 */ /* 0x000fe200078e10ff */
[----:B------:R1:W-:Y:S01]  /*2000*/  STL.128 [R4+0x20], RZ ;  /* 0x000020ff04007387 */ /* 0x0003e20000100c00 */
[----:B------:R-:W-:-:S03]  /*2010*/  ISETP.NE.AND P0, PT, R2, 0x1200, PT ;  /* 0x000012000200780c */ /* 0x000fc60003f05270 */
[----:B------:R1:W-:Y:S04]  /*2020*/  STL.128 [R4+0x30], RZ ;  /* 0x000030ff04007387 */ /* 0x0003e80000100c00 */
        /* <DEDUP_REMOVED lines=12> */
[----:B------:R1:W-:Y:S04]  /*20f0*/  STL.128 [R6], RZ ;  /* 0x000000ff06007387 */ /* 0x0003e80000100c00 */
        /* <DEDUP_REMOVED lines=46> */
[----:B------:R1:W-:Y:S01]  /*23e0*/  STL.128 [R3+0xf0], RZ ;  /* 0x0000f0ff03007387 */ /* 0x0003e20000100c00 */
[----:B------:R-:W-:Y:S05]  /*23f0*/  @P0 BRA `(.L_x_4) ;  /* 0xfffffff400700947 */ /* 0x000fea000383ffff */
[----:B------:R-:W0:Y:S01]  /*2400*/  LDC.64 R40, c[0x0][0x380] ;  /* 0x0000e000ff287b82 */ /* 0x000e220000000a00 */
[----:B------:R-:W-:Y:S01]  /*2410*/  IMAD R5, R0, 0x310, RZ ;  /* 0x0000031000057824 */ /* 0x000fe200078e02ff */
[----:B-1----:R-:W-:Y:S02]  /*2420*/  MOV R6, RZ ;  /* 0x000000ff00067202 */ /* 0x002fe40000000f00 */
[----:B------:R-:W-:Y:S01]  /*2430*/  IADD3 R3, PT, PT, R1, 0x4800, RZ ;  /* 0x0000480001037810 */ /* 0x000fe20007ffe0ff */
[----:B0-----:R-:W-:-:S07]  /*2440*/  IMAD.WIDE.U32 R40, R5, 0x4, R40 ;  /* 0x0000000405287825 */ /* 0x001fce00078e0028 */
.L_x_7:
[----:B------:R-:W0:Y:S01]  /*2450*/  LDC.64 R18, c[0x0][0x398] ;  /* 0x0000e600ff127b82 */ /* 0x000e220000000a00 */
[----:B------:R-:W-:-:S07]  /*2460*/  IMAD R7, R6, 0x19, RZ ;  /* 0x0000001906077824 */ /* 0x000fce00078e02ff */
[----:B------:R-:W1:Y:S01]  /*2470*/  LDC.64 R4, c[0x0][0x390] ;  /* 0x0000e400ff047b82 */ /* 0x000e620000000a00 */
[----:B0-----:R-:W-:-:S04]  /*2480*/  IMAD.WIDE.U32 R18, R6, 0x4, R18 ;  /* 0x0000000406127825 */ /* 0x001fc800078e0012 */
[----:B-1----:R-:W-:Y:S02]  /*2490*/  IMAD.WIDE.U32 R4, R7, 0x4, R4 ;  /* 0x0000000407047825 */ /* 0x002fe400078e0004 */
[----:B------:R0:W5:Y:S04]  /*24a0*/  LDG.E R7, desc[UR12][R18.64] ;  /* 0x0000000c12077981 */ /* 0x000168000c1e1900 */
        /* <DEDUP_REMOVED lines=24> */
[----:B------:R0:W5:Y:S01]  /*2630*/  LDG.E R31, desc[UR12][R4.64+0x60] ;  /* 0x0000600c041f7981 */ /* 0x000162000c1e1900 */
[----:B------:R-:W-:Y:S01]  /*2640*/  MOV R32, R6 ;  /* 0x0000000600207202 */ /* 0x000fe20000000f00 */
[----:B------:R-:W-:Y:S01]  /*2650*/  HFMA2 R33, -RZ, RZ, 0, 0 ;  /* 0x00000000ff217431 */ /* 0x000fe200000001ff */
[----:B------:R-:W-:-:S04]  /*2660*/  IADD3 R6, PT, PT, R6, 0x1, RZ ;  /* 0x0000000106067810 */ /* 0x000fc80007ffe0ff */
[----:B------:R-:W-:-:S13]  /*2670*/  ISETP.NE.AND P1, PT, R6, 0x8, PT ;  /* 0x000000080600780c */ /* 0x000fda0003f25270 */
.L_x_6:
[----:B------:R-:W-:Y:S01]  /*2680*/  IMAD R35, R32, 0x18, R33 ;  /* 0x0000001820237824 */ /* 0x000fe200078e0221 */
[----:B------:R-:W-:Y:S02]  /*2690*/  MOV R34, R33 ;  /* 0x0000002100227202 */ /* 0x000fe40000000f00 */
[----:B------:R-:W-:Y:S01]  /*26a0*/  IADD3 R33, PT, PT, R33, 0x1, RZ ;  /* 0x0000000121217810 */ /* 0x000fe20007ffe0ff */
[----:B------:R-:W-:Y:S01]  /*26b0*/  IMAD R35, R35, 0x18, RZ ;  /* 0x0000001823237824 */ /* 0x000fe200078e02ff */
[----:B------:R-:W-:Y:S02]  /*26c0*/  MOV R36, RZ ;  /* 0x000000ff00247202 */ /* 0x000fe40000000f00 */
[----:B------:R-:W-:-:S13]  /*26d0*/  ISETP.NE.AND P2, PT, R33, 0x18, PT ;  /* 0x000000182100780c */ /* 0x000fda0003f45270 */
.L_x_5:
[----:B0-----:R-:W-:-:S04]  /*26e0*/  IMAD R5, R34, 0x1c, R36 ;  /* 0x0000001c22057824 */ /* 0x001fc800078e0224 */
[----:B------:R-:W-:-:S05]  /*26f0*/  IMAD.WIDE.U32 R4, R5, 0x4, R40 ;  /* 0x0000000405047825 */ /* 0x000fca00078e0028 */
[----:B------:R-:W2:Y:S04]  /*2700*/  LDG.E R39, desc[UR12][R4.64] ;  /* 0x0000000c04277981 */ /* 0x000ea8000c1e1900 */
[----:B------:R-:W3:Y:S04]  /*2710*/  LDG.E R43, desc[UR12][R4.64+0x4] ;  /* 0x0000040c042b7981 */ /* 0x000ee8000c1e1900 */
[----:B------:R-:W4:Y:S04]  /*2720*/  LDG.E R44, desc[UR12][R4.64+0x8] ;  /* 0x0000080c042c7981 */ /* 0x000f28000c1e1900 */
[----:B------:R-:W4:Y:S04]  /*2730*/  LDG.E R38, desc[UR12][R4.64+0xc] ;  /* 0x00000c0c04267981 */ /* 0x000f28000c1e1900 */
[----:B------:R-:W4:Y:S01]  /*2740*/  LDG.E R37, desc[UR12][R4.64+0x10] ;  /* 0x0000100c04257981 */ /* 0x000f22000c1e1900 */
[----:B--2--5:R-:W-:-:S04]  /*2750*/  FFMA R42, R2, R39, RZ ;  /* 0x00000027022a7223 */ /* 0x024fc800000000ff */
[----:B---3--:R-:W-:Y:S02]  /*2760*/  FFMA R43, R9, R43, R42 ;  /* 0x0000002b092b7223 */ /* 0x008fe4000000002a */
[----:B------:R-:W2:Y:S02]  /*2770*/  LDG.E R42, desc[UR12][R4.64+0x70] ;  /* 0x0000700c042a7981 */ /* 0x000ea4000c1e1900 */
[----:B----4-:R-:W-:Y:S02]  /*2780*/  FFMA R44, R10, R44, R43 ;  /* 0x0000002c0a2c7223 */ /* 0x010fe4000000002b */
[----:B------:R-:W3:Y:S02]  /*2790*/  LDG.E R43, desc[UR12][R4.64+0x74] ;  /* 0x0000740c042b7981 */ /* 0x000ee4000c1e1900 */
[----:B------:R-:W-:Y:S02]  /*27a0*/  FFMA R39, R11, R38, R44 ;  /* 0x000000260b277223 */ /* 0x000fe4000000002c */
[----:B------:R-:W4:Y:S02]  /*27b0*/  LDG.E R44, desc[UR12][R4.64+0x78] ;  /* 0x0000780c042c7981 */ /* 0x000f24000c1e1900 */
[----:B------:R-:W-:-:S02]  /*27c0*/  FFMA R38, R12, R37, R39 ;  /* 0x000000250c267223 */ /* 0x000fc40000000027 */
[----:B------:R-:W4:Y:S02]  /*27d0*/  LDG.E R37, desc[UR12][R4.64+0x7c] ;  /* 0x00007c0c04257981 */ /* 0x000f24000c1e1900 */
[----:B--2---:R-:W-:Y:S02]  /*27e0*/  FFMA R39, R13, R42, R38 ;  /* 0x0000002a0d277223 */ /* 0x004fe40000000026 */
[----:B------:R-:W2:Y:S02]  /*27f0*/  LDG.E R42, desc[UR12][R4.64+0x80] ;  /* 0x0000800c042a7981 */ /* 0x000ea4000c1e1900 */
[----:B---3--:R-:W-:Y:S02]  /*2800*/  FFMA R38, R14, R43, R39 ;  /* 0x0000002b0e267223 */ /* 0x008fe40000000027 */
[----:B------:R-:W3:Y:S02]  /*2810*/  LDG.E R43, desc[UR12][R4.64+0xe0] ;  /* 0x0000e00c042b7981 */ /* 0x000ee4000c1e1900 */
[----:B----4-:R-:W-:-:S02]  /*2820*/  FFMA R39, R15, R44, R38 ;  /* 0x0000002c0f277223 */ /* 0x010fc40000000026 */
[----:B------:R-:W4:Y:S02]  /*2830*/  LDG.E R44, desc[UR12][R4.64+0xe4] ;  /* 0x0000e40c042c7981 */ /* 0x000f24000c1e1900 */
[----:B------:R-:W-:Y:S02]  /*2840*/  FFMA R38, R16, R37, R39 ;  /* 0x0000002510267223 */ /* 0x000fe40000000027 */
[----:B------:R-:W4:Y:S02]  /*2850*/  LDG.E R37, desc[UR12][R4.64+0xe8] ;  /* 0x0000e80c04257981 */ /* 0x000f24000c1e1900 */
[----:B--2---:R-:W-:Y:S02]  /*2860*/  FFMA R39, R17, R42, R38 ;  /* 0x0000002a11277223 */ /* 0x004fe40000000026 */
[----:B------:R-:W2:Y:S02]  /*2870*/  LDG.E R42, desc[UR12][R4.64+0xec] ;  /* 0x0000ec0c042a7981 */ /* 0x000ea4000c1e1900 */
[----:B---3--:R-:W-:-:S02]  /*2880*/  FFMA R38, R18, R43, R39 ;  /* 0x0000002b12267223 */ /* 0x008fc40000000027 */
[----:B------:R-:W3:Y:S02]  /*2890*/  LDG.E R43, desc[UR12][R4.64+0xf0] ;  /* 0x0000f00c042b7981 */ /* 0x000ee4000c1e1900 */
[----:B----4-:R-:W-:Y:S02]  /*28a0*/  FFMA R39, R19, R44, R38 ;  /* 0x0000002c13277223 */ /* 0x010fe40000000026 */
[----:B------:R-:W4:Y:S02]  /*28b0*/  LDG.E R44, desc[UR12][R4.64+0x150] ;  /* 0x0001500c042c7981 */ /* 0x000f24000c1e1900 */
[----:B------:R-:W-:Y:S02]  /*28c0*/  FFMA R38, R20, R37, R39 ;  /* 0x0000002514267223 */ /* 0x000fe40000000027 */
[----:B------:R-:W4:Y:S02]  /*28d0*/  LDG.E R37, desc[UR12][R4.64+0x154] ;  /* 0x0001540c04257981 */ /* 0x000f24000c1e1900 */
[----:B--2---:R-:W-:-:S02]  /*28e0*/  FFMA R39, R21, R42, R38 ;  /* 0x0000002a15277223 */ /* 0x004fc40000000026 */
[----:B------:R-:W2:Y:S02]  /*28f0*/  LDG.E R42, desc[UR12][R4.64+0x158] ;  /* 0x0001580c042a7981 */ /* 0x000ea4000c1e1900 */
[----:B---3--:R-:W-:Y:S02]  /*2900*/  FFMA R38, R22, R43, R39 ;  /* 0x0000002b16267223 */ /* 0x008fe40000000027 */
[----:B------:R-:W3:Y:S02]  /*2910*/  LDG.E R43, desc[UR12][R4.64+0x15c] ;  /* 0x00015c0c042b7981 */ /* 0x000ee4000c1e1900 */
[----:B----4-:R-:W-:Y:S02]  /*2920*/  FFMA R39, R23, R44, R38 ;  /* 0x0000002c17277223 */ /* 0x010fe40000000026 */
        /* <DEDUP_REMOVED lines=10> */
[----:B------:R-:W2:Y:S02]  /*29d0*/  LDG.E R39, desc[UR12][R4.64+0x1c8] ;  /* 0x0001c80c04277981 */ /* 0x000ea4000c1e1900 */
[----:B----4-:R-:W-:-:S04]  /*29e0*/  FFMA R38, R28, R38, R37 ;  /* 0x000000261c267223 */ /* 0x010fc80000000025 */
[----:B--2---:R-:W-:-:S04]  /*29f0*/  FFMA R39, R29, R39, R38 ;  /* 0x000000271d277223 */ /* 0x004fc80000000026 */
[----:B------:R-:W-:-:S04]  /*2a00*/  FFMA R42, R30, R42, R39 ;  /* 0x0000002a1e2a7223 */ /* 0x000fc80000000027 */
[----:B---3--:R-:W-:Y:S01]  /*2a10*/  FFMA R42, R31, R43, R42 ;  /* 0x0000002b1f2a7223 */ /* 0x008fe2000000002a */
[----:B------:R-:W-:-:S03]  /*2a20*/  IADD3 R38, PT, PT, R35, R36, RZ ;  /* 0x0000002423267210 */ /* 0x000fc60007ffe0ff */
[----:B------:R-:W-:Y:S01]  /*2a30*/  FADD R37, R7, R42 ;  /* 0x0000002a07257221 */ /* 0x000fe20000000000 */
[----:B------:R-:W-:Y:S02]  /*2a40*/  FSETP.GEU.AND P0, PT, R42, -R7, PT ;  /* 0x800000072a00720b */ /* 0x000fe40003f0e000 */
[----:B------:R-:W-:Y:S02]  /*2a50*/  LEA R38, R38, R3, 0x2 ;  /* 0x0000000326267211 */ /* 0x000fe400078e10ff */
[----:B------:R-:W-:Y:S02]  /*2a60*/  FSEL R37, R37, RZ, P0 ;  /* 0x000000ff25257208 */ /* 0x000fe40000000000 */
[----:B------:R-:W-:-:S03]  /*2a70*/  IADD3 R36, PT, PT, R36, 0x1, RZ ;  /* 0x0000000124247810 */ /* 0x000fc60007ffe0ff */
[----:B------:R1:W-:Y:S01]  /*2a80*/  STL [R38], R37 ;  /* 0x0000002526007387 */ /* 0x0003e20000100800 */
[----:B------:R-:W-:-:S13]  /*2a90*/  ISETP.NE.AND P0, PT, R36, 0x18, PT ;  /* 0x000000182400780c */ /* 0x000fda0003f05270 */
[----:B-1----:R-:W-:Y:S05]  /*2aa0*/  @P0 BRA `(.L_x_5) ;  /* 0xfffffffc000c0947 */ /* 0x002fea000383ffff */
[----:B------:R-:W-:Y:S05]  /*2ab0*/  @P2 BRA `(.L_x_6) ;  /* 0xfffffff800f02947 */ /* 0x000fea000383ffff */
[----:B------:R-:W-:Y:S05]  /*2ac0*/  @P1 BRA `(.L_x_7) ;  /* 0xfffffff800601947 */ /* 0x000fea000383ffff */
[----:B------:R-:W-:Y:S01]  /*2ad0*/  IADD3 R2, PT, PT, R1, 0x9000, RZ ;  /* 0x0000900001027810 */ /* 0x000fe20007ffe0ff */
[----:B------:R-:W-:-:S06]  /*2ae0*/  UMOV UR4, URZ ;  /* 0x000000ff00047c82 */ /* 0x000fcc0008000000 */
.L_x_9:
[----:B------:R-:W-:Y:S01]  /*2af0*/  MOV R4, UR4 ;  /* 0x0000000400047c02 */ /* 0x000fe20008000f00 */
[----:B------:R-:W-:Y:S01]  /*2b00*/  HFMA2 R6, -RZ, RZ, 0, 0 ;  /* 0x00000000ff067431 */ /* 0x000fe200000001ff */
[----:B------:R-:W-:-:S04]  /*2b10*/  UIADD3 UR4, UPT, UPT, UR4, 0x1, URZ ;  /* 0x0000000104047890 */ /* 0x000fc8000fffe0ff */
[----:B0-----:R-:W-:-:S11]  /*2b20*/  UISETP.NE.AND UP0, UPT, UR4, 0x8, UPT ;  /* 0x000000080400788c */ /* 0x001fd6000bf05270 */
.L_x_8:
[----:B0-----:R-:W-:-:S04]  /*2b30*/  IMAD R24, R4, 0xc, R6 ;  /* 0x0000000c04187824 */ /* 0x001fc800078e0206 */
[----:B------:R-:W-:-:S05]  /*2b40*/  IMAD R5, R24, 0x30, RZ ;  /* 0x0000003018057824 */ /* 0x000fca00078e02ff */
[----:B------:R-:W-:-:S05]  /*2b50*/  LEA R7, R5, R3, 0x2 ;  /* 0x0000000305077211 */ /* 0x000fca00078e10ff */
[----:B------:R-:W2:Y:S04]  /*2b60*/  LDL.128 R20, [R7] ;  /* 0x0000000007147983 */ /* 0x000ea80000100c00 */
[----:B------:R-:W3:Y:S04]  /*2b70*/  LDL.128 R8, [R7+0x60] ;  /* 0x0000600007087983 */ /* 0x000ee80000100c00 */
[----:B------:R-:W4:Y:S04]  /*2b80*/  LDL.128 R12, [R7+0x10] ;  /* 0x00001000070c7983 */ /* 0x000f280000100c00 */
[----:B------:R-:W5:Y:S01]  /*2b90*/  LDL.128 R16, [R7+0x70] ;  /* 0x0000700007107983 */ /* 0x000f620000100c00 */
[----:B------:R-:W-:-:S05]  /*2ba0*/  IMAD R24, R24, 0xc, RZ ;  /* 0x0000000c18187824 */ /* 0x000fca00078e02ff */
[----:B------:R-:W-:Y:S02]  /*2bb0*/  LEA R24, R24, R1, 0x2 ;  /* 0x0000000118187211 */ /* 0x000fe400078e10ff */
[----:B--2---:R-:W-:Y:S02]  /*2bc0*/  FMNMX R26, R20, -1.00000002004087734272e+20, !PT ;  /* 0xe0ad78ec141a7809 */ /* 0x004fe40007800000 */
[----:B------:R-:W-:Y:S02]  /*2bd0*/  FMNMX R28, R22, -1.00000002004087734272e+20, !PT ;  /* 0xe0ad78ec161c7809 */ /* 0x000fe40007800000 */
[----:B------:R-:W-:Y:S02]  /*2be0*/  FSETP.GT.AND P0, PT, R21, R26, PT ;  /* 0x0000001a1500720b */ /* 0x000fe40003f04000 */
[----:B------:R-:W-:Y:S02]  /*2bf0*/  FSETP.GT.AND P5, PT, R23, R28, PT ;  /* 0x0000001c1700720b */ /* 0x000fe40003fa4000 */
[----:B------:R-:W-:-:S02]  /*2c00*/  FSEL R21, R21, R26, P0 ;  /* 0x0000001a15157208 */ /* 0x000fc40000000000 */
[----:B------:R-:W-:Y:S02]  /*2c10*/  FSETP.GT.AND P4, PT, R22, -1.00000002004087734272e+20, PT ;  /* 0xe0ad78ec1600780b */ /* 0x000fe40003f84000 */
[----:B------:R-:W-:Y:S02]  /*2c20*/  FSETP.GT.AND P6, PT, R20, -1.00000002004087734272e+20, PT ;  /* 0xe0ad78ec1400780b */ /* 0x000fe40003fc4000 */
[----:B---3--:R-:W-:Y:S02]  /*2c30*/  FSETP.GT.AND P1, PT, R8, R21, PT ;  /* 0x000000150800720b */ /* 0x008fe40003f24000 */
[C---:B----4-:R-:W-:Y:S02]  /*2c40*/  FMNMX R22, R12.reuse, -1.00000002004087734272e+20, !PT ;  /* 0xe0ad78ec0c167809 */ /* 0x050fe40007800000 */
[----:B------:R-:W-:Y:S02]  /*2c50*/  IADD3 R20, PT, PT, R5, 0x2, RZ ;  /* 0x0000000205147810 */ /* 0x000fe40007ffe0ff */
[----:B------:R-:W-:-:S02]  /*2c60*/  FSETP.GT.AND P2, PT, R12, -1.00000002004087734272e+20, PT ;  /* 0xe0ad78ec0c00780b */ /* 0x000fc40003f44000 */
[----:B------:R-:W-:Y:S02]  /*2c70*/  FMNMX R12, R14, -1.00000002004087734272e+20, !PT ;  /* 0xe0ad78ec0e0c7809 */ /* 0x000fe40007800000 */
[----:B------:R-:W-:Y:S02]  /*2c80*/  FSEL R8, R8, R21, P1 ;  /* 0x0000001508087208 */ /* 0x000fe40000800000 */
[----:B------:R-:W-:Y:S02]  /*2c90*/  FSEL R23, R23, R28, P5 ;  /* 0x0000001c17177208 */ /* 0x000fe40002800000 */
[----:B------:R-:W-:Y:S02]  /*2ca0*/  FSETP.GT.AND P3, PT, R13, R22, PT ;  /* 0x000000160d00720b */ /* 0x000fe40003f64000 */
[----:B------:R-:W-:Y:S02]  /*2cb0*/  SEL R21, R20, RZ, P4 ;  /* 0x000000ff14157207 */ /* 0x000fe40002000000 */
[----:B------:R-:W-:-:S02]  /*2cc0*/  @P5 IADD3 R21, PT, PT, R5, 0x3, RZ ;  /* 0x0000000305155810 */ /* 0x000fc40007ffe0ff */
[----:B------:R-:W-:Y:S02]  /*2cd0*/  FSETP.GT.AND P5, PT, R15, R12, PT ;  /* 0x0000000c0f00720b */ /* 0x000fe40003fa4000 */
[----:B------:R-:W-:Y:S02]  /*2ce0*/  SEL R20, R5, RZ, P6 ;  /* 0x000000ff05147207 */ /* 0x000fe40003000000 */
[----:B------:R-:W-:Y:S02]  /*2cf0*/  FSEL R13, R13, R22, P3 ;  /* 0x000000160d0d7208 */ /* 0x000fe40001800000 */
[----:B------:R-:W-:Y:S02]  /*2d00*/  FSETP.GT.AND P6, PT, R10, R23, PT ;  /* 0x000000170a00720b */ /* 0x000fe40003fc4000 */
[----:B------:R-:W-:Y:S02]  /*2d10*/  IADD3 R22, PT, PT, R5, 0x4, RZ ;  /* 0x0000000405167810 */ /* 0x000fe40007ffe0ff */
[----:B------:R-:W-:-:S02]  /*2d20*/  FSEL R15, R15, R12, P5 ;  /* 0x0000000c0f0f7208 */ /* 0x000fc40002800000 */
[----:B------:R-:W-:Y:S02]  /*2d30*/  SEL R22, R22, RZ, P2 ;  /* 0x000000ff16167207 */ /* 0x000fe40001000000 */
[C---:B------:R-:W-:Y:S02]  /*2d40*/  @P0 IADD3 R20, PT, PT, R5.reuse, 0x1, RZ ;  /* 0x0000000105140810 */ /* 0x040fe40007ffe0ff */
[----:B-----5:R-:W-:Y:S02]  /*2d50*/  FSETP.GT.AND P0, PT, R16, R13, PT ;  /* 0x0000000d1000720b */ /* 0x020fe40003f04000 */
[----:B------:R-:W-:Y:S02]  /*2d60*/  FSETP.GT.AND P2, PT, R18, R15, PT ;  /* 0x0000000f1200720b */ /* 0x000fe40003f44000 */
[----:B------:R-:W-:Y:S02]  /*2d70*/  FSETP.GT.AND P4, PT, R14, -1.00000002004087734272e+20, PT ;  /* 0xe0ad78ec0e00780b */ /* 0x000fe40003f84000 */
[----:B------:R-:W-:-:S02]  /*2d80*/  IADD3 R12, PT, PT, R5, 0x6, RZ ;  /* 0x00000006050c7810 */ /* 0x000fc40007ffe0ff */
[----:B------:R-:W-:Y:S02]  /*2d90*/  FSEL R10, R10, R23, P6 ;  /* 0x000000170a0a7208 */ /* 0x000fe40003000000 */
[----:B------:R-:W-:Y:S02]  /*2da0*/  FSEL R16, R16, R13, P0 ;  /* 0x0000000d10107208 */ /* 0x000fe40000000000 */
[----:B------:R-:W-:Y:S02]  /*2db0*/  FSEL R18, R18, R15, P2 ;  /* 0x0000000f12127208 */ /* 0x000fe40001000000 */
[----:B------:R-:W-:Y:S02]  /*2dc0*/  SEL R23, R12, RZ, P4 ;  /* 0x000000ff0c177207 */ /* 0x000fe40002000000 */
[C---:B------:R-:W-:Y:S02]  /*2dd0*/  @P3 IADD3 R22, PT, PT, R5.reuse, 0x5, RZ ;  /* 0x0000000505163810 */ /* 0x040fe40007ffe0ff */
[----:B------:R-:W-:-:S02]  /*2de0*/  @P1 IADD3 R20, PT, PT, R5, 0x18, RZ ;  /* 0x0000001805141810 */ /* 0x000fc40007ffe0ff */
[----:B------:R-:W-:Y:S02]  /*2df0*/  @P6 IADD3 R21, PT, PT, R5, 0x1a, RZ ;  /* 0x0000001a05156810 */ /* 0x000fe40007ffe0ff */
[----:B------:R-:W-:Y:S02]  /*2e00*/  FSETP.GT.AND P1, PT, R9, R8, PT ;  /* 0x000000080900720b */ /* 0x000fe40003f24000 */
[----:B------:R-:W-:Y:S02]  /*2e10*/  FSETP.GT.AND P3, PT, R11, R10, PT ;  /* 0x0000000a0b00720b */ /* 0x000fe40003f64000 */
[----:B------:R-:W-:Y:S02]  /*2e20*/  FSETP.GT.AND P4, PT, R17, R16, PT ;  /* 0x000000101100720b */ /* 0x000fe40003f84000 */
[----:B------:R-:W-:Y:S02]  /*2e30*/  FSETP.GT.AND P6, PT, R19, R18, PT ;  /* 0x000000121300720b */ /* 0x000fe40003fc4000 */
[----:B------:R-:W-:-:S02]  /*2e40*/  FSEL R8, R9, R8, P1 ;  /* 0x0000000809087208 */ /* 0x000fc40000800000 */
[----:B------:R-:W-:Y:S02]  /*2e50*/  @P5 IADD3 R23, PT, PT, R5, 0x7, RZ ;  /* 0x0000000705175810 */ /* 0x000fe40007ffe0ff */
[----:B------:R-:W-:Y:S02]  /*2e60*/  FSEL R9, R11, R10, P3 ;  /* 0x0000000a0b097208 */ /* 0x000fe40001800000 */
[C---:B------:R-:W-:Y:S02]  /*2e70*/  @P0 IADD3 R22, PT, PT, R5.reuse, 0x1c, RZ ;  /* 0x0000001c05160810 */ /* 0x040fe40007ffe0ff */
[----:B------:R-:W-:Y:S02]  /*2e80*/  @P2 IADD3 R23, PT, PT, R5, 0x1e, RZ ;  /* 0x0000001e05172810 */ /* 0x000fe40007ffe0ff */
[----:B------:R-:W-:Y:S02]  /*2e90*/  FSEL R10, R17, R16, P4 ;  /* 0x00000010110a7208 */ /* 0x000fe40002000000 */
[----:B------:R-:W-:-:S02]  /*2ea0*/  FSEL R11, R19, R18, P6 ;  /* 0x00000012130b7208 */ /* 0x000fc40003000000 */
[C---:B------:R-:W-:Y:S02]  /*2eb0*/  @P1 IADD3 R20, PT, PT, R5.reuse, 0x19, RZ ;  /* 0x0000001905141810 */ /* 0x040fe40007ffe0ff */
[C---:B------:R-:W-:Y:S01]  /*2ec0*/  @P3 IADD3 R21, PT, PT, R5.reuse, 0x1b, RZ ;  /* 0x0000001b05153810 */ /* 0x040fe20007ffe0ff */
[----:B------:R0:W-:Y:S01]  /*2ed0*/  STL.128 [R24+0x9000], R8 ;  /* 0x0090000818007387 */ /* 0x0001e20000100c00 */
[C---:B------:R-:W-:Y:S02]  /*2ee0*/  @P4 IADD3 R22, PT, PT, R5.reuse, 0x1d, RZ ;  /* 0x0000001d05164810 */ /* 0x040fe40007ffe0ff */
[----:B------:R-:W-:-:S05]  /*2ef0*/  @P6 IADD3 R23, PT, PT, R5, 0x1f, RZ ;  /* 0x0000001f05176810 */ /* 0x000fca0007ffe0ff */
[----:B------:R1:W-:Y:S04]  /*2f00*/  STL.128 [R24+0xea00], R20 ;  /* 0x00ea001418007387 */ /* 0x0003e80000100c00 */
[----:B------:R-:W2:Y:S04]  /*2f10*/  LDL.128 R16, [R7+0x30] ;  /* 0x0000300007107983 */ /* 0x000ea80000100c00 */
[----:B0-----:R-:W3:Y:S04]  /*2f20*/  LDL.128 R8, [R7+0x20] ;  /* 0x0000200007087983 */ /* 0x001ee80000100c00 */
[----:B------:R-:W4:Y:S04]  /*2f30*/  LDL.128 R12, [R7+0x80] ;  /* 0x00008000070c7983 */ /* 0x000f280000100c00 */
[----:B-1----:R-:W5:Y:S01]  /*2f40*/  LDL.128 R20, [R7+0x90] ;  /* 0x0000900007147983 */ /* 0x002f620000100c00 */
[----:B---3--:R-:W-:-:S04]  /*2f50*/  FMNMX R26, R8, -1.00000002004087734272e+20, !PT ;  /* 0xe0ad78ec081a7809 */ /* 0x008fc80007800000 */
[----:B------:R-:W-:Y:S02]  /*2f60*/  FSETP.GT.AND P0, PT, R9, R26, PT ;  /* 0x0000001a0900720b */ /* 0x000fe40003f04000 */
[----:B------:R-:W-:Y:S02]  /*2f70*/  FSETP.GT.AND P2, PT, R8, -1.00000002004087734272e+20, PT ;  /* 0xe0ad78ec0800780b */ /* 0x000fe40003f44000 */
[C---:B------:R-:W-:Y:S02]  /*2f80*/  FMNMX R28, R10.reuse, -1.00000002004087734272e+20, !PT ;  /* 0xe0ad78ec0a1c7809 */ /* 0x040fe40007800000 */
[----:B------:R-:W-:Y:S02]  /*2f90*/  IADD3 R8, PT, PT, R5, 0x8, RZ ;  /* 0x0000000805087810 */ /* 0x000fe40007ffe0ff */
[----:B------:R-:W-:Y:S02]  /*2fa0*/  FSETP.GT.AND P6, PT, R10, -1.00000002004087734272e+20, PT ;  /* 0xe0ad78ec0a00780b */ /* 0x000fe40003fc4000 */
[----:B------:R-:W-:-:S02]  /*2fb0*/  FSETP.GT.AND P4, PT, R11, R28, PT ;  /* 0x0000001c0b00720b */ /* 0x000fc40003f84000 */
[----:B--2---:R-:W-:Y:S02]  /*2fc0*/  FMNMX R10, R16, -1.00000002004087734272e+20, !PT ;  /* 0xe0ad78ec100a7809 */ /* 0x004fe40007800000 */
[----:B------:R-:W-:Y:S02]  /*2fd0*/  SEL R8, R8, RZ, P2 ;  /* 0x000000ff08087207 */ /* 0x000fe40001000000 */
[C---:B------:R-:W-:Y:S02]  /*2fe0*/  FSETP.GT.AND P2, PT, R18.reuse, -1.00000002004087734272e+20, PT ;  /* 0xe0ad78ec1200780b */ /* 0x040fe40003f44000 */
[----:B------:R-:W-:Y:S02]  /*2ff0*/  FSEL R25, R9, R26, P0 ;  /* 0x0000001a09197208 */ /* 0x000fe40000000000 */
[----:B------:R-:W-:Y:S02]  /*3000*/  FMNMX R18, R18, -1.00000002004087734272e+20, !PT ;  /* 0xe0ad78ec12127809 */ /* 0x000fe40007800000 */
[----:B------:R-:W-:-:S02]  /*3010*/  IADD3 R9, PT, PT, R5, 0xa, RZ ;  /* 0x0000000a05097810 */ /* 0x000fc40007ffe0ff */
[----:B------:R-:W-:Y:S02]  /*3020*/  FSEL R11, R11, R28, P4 ;  /* 0x0000001c0b0b7208 */ /* 0x000fe40002000000 */
[----:B------:R-:W-:Y:S02]  /*3030*/  FSETP.GT.AND P1, PT, R17, R10, PT ;  /* 0x0000000a1100720b */ /* 0x000fe40003f24000 */
[----:B------:R-:W-:Y:S02]  /*3040*/  @P0 IADD3 R8, PT, PT, R5, 0x9, RZ ;  /* 0x0000000905080810 */ /* 0x000fe40007ffe0ff */
[----:B------:R-:W-:Y:S02]  /*3050*/  FSETP.GT.AND P0, PT, R19, R18, PT ;  /* 0x000000121300720b */ /* 0x000fe40003f04000 */
[----:B------:R-:W-:Y:S02]  /*3060*/  SEL R9, R9, RZ, P6 ;  /* 0x000000ff09097207 */ /* 0x000fe40003000000 */
[----:B----4-:R-:W-:-:S02]  /*3070*/  FSETP.GT.AND P3, PT, R12, R25, PT ;  /* 0x000000190c00720b */ /* 0x010fc40003f64000 */
[----:B------:R-:W-:Y:S02]  /*3080*/  FSEL R17, R17, R10, P1 ;  /* 0x0000000a11117208 */ /* 0x000fe40000800000 */
[----:B------:R-:W-:Y:S02]  /*3090*/  FSETP.GT.AND P6, PT, R14, R11, PT ;  /* 0x0000000b0e00720b */ /* 0x000fe40003fc4000 */
[----:B------:R-:W-:Y:S02]  /*30a0*/  FSETP.GT.AND P5, PT, R16, -1.00000002004087734272e+20, PT ;  /* 0xe0ad78ec1000780b */ /* 0x000fe40003fa4000 */
[----:B------:R-:W-:Y:S02]  /*30b0*/  IADD3 R10, PT, PT, R5, 0xc, RZ ;  /* 0x0000000c050a7810 */ /* 0x000fe40007ffe0ff */
[----:B------:R-:W-:Y:S02]  /*30c0*/  FSEL R19, R19, R18, P0 ;  /* 0x0000001213137208 */ /* 0x000fe40000000000 */
[----:B------:R-:W-:-:S02]  /*30d0*/  SEL R10, R10, RZ, P5 ;  /* 0x000000ff0a0a7207 */ /* 0x000fc40002800000 */
[C---:B------:R-:W-:Y:S02]  /*30e0*/  @P4 IADD3 R9, PT, PT, R5.reuse, 0xb, RZ ;  /* 0x0000000b05094810 */ /* 0x040fe40007ffe0ff */
[----:B-----5:R-:W-:Y:S02]  /*30f0*/  FSETP.GT.AND P4, PT, R20, R17, PT ;  /* 0x000000111400720b */ /* 0x020fe40003f84000 */
[----:B------:R-:W-:Y:S02]  /*3100*/  FSETP.GT.AND P5, PT, R22, R19, PT ;  /* 0x000000131600720b */ /* 0x000fe40003fa4000 */
[----:B------:R-:W-:Y:S02]  /*3110*/  IADD3 R16, PT, PT, R5, 0xe, RZ ;  /* 0x0000000e05107810 */ /* 0x000fe40007ffe0ff */
[----:B------:R-:W-:Y:S02]  /*3120*/  FSEL R12, R12, R25, P3 ;  /* 0x000000190c0c7208 */ /* 0x000fe40001800000 */
[----:B------:R-:W-:-:S02]  /*3130*/  FSEL R14, R14, R11, P6 ;  /* 0x0000000b0e0e7208 */ /* 0x000fc40003000000 */
[----:B------:R-:W-:Y:S02]  /*3140*/  FSEL R20, R20, R17, P4 ;  /* 0x0000001114147208 */ /* 0x000fe40002000000 */
[----:B------:R-:W-:Y:S02]  /*3150*/  FSEL R22, R22, R19, P5 ;  /* 0x0000001316167208 */ /* 0x000fe40002800000 */
[----:B------:R-:W-:Y:S02]  /*3160*/  SEL R11, R16, RZ, P2 ;  /* 0x000000ff100b7207 */ /* 0x000fe40001000000 */
[C---:B------:R-:W-:Y:S02]  /*3170*/  @P1 IADD3 R10, PT, PT, R5.reuse, 0xd, RZ ;  /* 0x0000000d050a1810 */ /* 0x040fe40007ffe0ff */
[C---:B------:R-:W-:Y:S02]  /*3180*/  @P3 IADD3 R8, PT, PT, R5.reuse, 0x20, RZ ;  /* 0x0000002005083810 */ /* 0x040fe40007ffe0ff */
[----:B------:R-:W-:-:S02]  /*3190*/  @P6 IADD3 R9, PT, PT, R5, 0x22, RZ ;  /* 0x0000002205096810 */ /* 0x000fc40007ffe0ff */
[----:B------:R-:W-:Y:S02]  /*31a0*/  FSETP.GT.AND P1, PT, R13, R12, PT ;  /* 0x0000000c0d00720b */ /* 0x000fe40003f24000 */
[----:B------:R-:W-:Y:S02]  /*31b0*/  FSETP.GT.AND P2, PT, R15, R14, PT ;  /* 0x0000000e0f00720b */ /* 0x000fe40003f44000 */
[----:B------:R-:W-:Y:S02]  /*31c0*/  FSETP.GT.AND P3, PT, R21, R20, PT ;  /* 0x000000141500720b */ /* 0x000fe40003f64000 */
[----:B------:R-:W-:Y:S02]  /*31d0*/  FSETP.GT.AND P6, PT, R23, R22, PT ;  /* 0x000000161700720b */ /* 0x000fe40003fc4000 */
[----:B------:R-:W-:Y:S02]  /*31e0*/  FSEL R12, R13, R12, P1 ;  /* 0x0000000c0d0c7208 */ /* 0x000fe40000800000 */
[----:B------:R-:W-:-:S02]  /*31f0*/  @P0 IADD3 R11, PT, PT, R5, 0xf, RZ ;  /* 0x0000000f050b0810 */ /* 0x000fc40007ffe0ff */
[----:B------:R-:W-:Y:S02]  /*3200*/  FSEL R13, R15, R14, P2 ;  /* 0x0000000e0f0d7208 */ /* 0x000fe40001000000 */
[C---:B------:R-:W-:Y:S02]  /*3210*/  @P4 IADD3 R10, PT, PT, R5.reuse, 0x24, RZ ;  /* 0x00000024050a4810 */ /* 0x040fe40007ffe0ff */
[----:B------:R-:W-:Y:S02]  /*3220*/  @P5 IADD3 R11, PT, PT, R5, 0x26, RZ ;  /* 0x00000026050b5810 */ /* 0x000fe40007ffe0ff */
[----:B------:R-:W-:Y:S02]  /*3230*/  FSEL R14, R21, R20, P3 ;  /* 0x00000014150e7208 */ /* 0x000fe40001800000 */
[----:B------:R-:W-:Y:S02]  /*3240*/  FSEL R15, R23, R22, P6 ;  /* 0x00000016170f7208 */ /* 0x000fe40003000000 */
[----:B------:R-:W-:-:S02]  /*3250*/  @P1 IADD3 R8, PT, PT, R5, 0x21, RZ ;  /* 0x0000002105081810 */ /* 0x000fc40007ffe0ff */
[C---:B------:R-:W-:Y:S02]  /*3260*/  @P2 IADD3 R9, PT, PT, R5.reuse, 0x23, RZ ;  /* 0x0000002305092810 */ /* 0x040fe40007ffe0ff */
[C---:B------:R-:W-:Y:S02]  /*3270*/  @P3 IADD3 R10, PT, PT, R5.reuse, 0x25, RZ ;  /* 0x00000025050a3810 */ /* 0x040fe40007ffe0ff */
[C---:B------:R-:W-:Y:S01]  /*3280*/  @P6 IADD3 R11, PT, PT, R5.reuse, 0x27, RZ ;  /* 0x00000027050b6810 */ /* 0x040fe20007ffe0ff */
[----:B------:R0:W-:Y:S04]  /*3290*/  STL.128 [R24+0x9010], R12 ;  /* 0x0090100c18007387 */ /* 0x0001e80000100c00 */
[----:B------:R1:W-:Y:S04]  /*32a0*/  STL.128 [R24+0xea10], R8 ;  /* 0x00ea100818007387 */ /* 0x0003e80000100c00 */
[----:B------:R-:W2:Y:S04]  /*32b0*/  LDL.128 R16, [R7+0x50] ;  /* 0x0000500007107983 */ /* 0x000ea80000100c00 */
[----:B------:R-:W3:Y:S04]  /*32c0*/  LDL.128 R20, [R7+0xb0] ;  /* 0x0000b00007147983 */ /* 0x000ee80000100c00 */
[----:B0-----:R-:W4:Y:S04]  /*32d0*/  LDL.128 R12, [R7+0xa0] ;  /* 0x0000a000070c7983 */ /* 0x001f280000100c00 */
[----:B-1----:R0:W5:Y:S02]  /*32e0*/  LDL.128 R8, [R7+0x40] ;  /* 0x0000400007087983 */ /* 0x0021640000100c00 */
[----:B0-----:R-:W-:-:S02]  /*32f0*/  IADD3 R7, PT, PT, R5, 0x16, RZ ;  /* 0x0000001605077810 */ /* 0x001fc40007ffe0ff */
[----:B------:R-:W-:Y:S02]  /*3300*/  IADD3 R6, PT, PT, R6, 0x1, RZ ;  /* 0x0000000106067810 */ /* 0x000fe40007ffe0ff */
[----:B-----5:R-:W-:-:S04]  /*3310*/  FMNMX R26, R8, -1.00000002004087734272e+20, !PT ;  /* 0xe0ad78ec081a7809 */ /* 0x020fc80007800000 */
        /* <DEDUP_REMOVED lines=24> */
[----:B------:R-:W-:Y:S02]  /*34a0*/  @P4 IADD3 R9, PT, PT, R5, 0x13, RZ ;  /* 0x0000001305094810 */ /* 0x000fe40007ffe0ff */
[----:B---3--:R-:W-:Y:S02]  /*34b0*/  FSETP.GT.AND P4, PT, R20, R17, PT ;  /* 0x000000111400720b */ /* 0x008fe40003f84000 */
[----:B------:R-:W-:Y:S02]  /*34c0*/  FSETP.GT.AND P5, PT, R22, R19, PT ;  /* 0x000000131600720b */ /* 0x000fe40003fa4000 */
[----:B------:R-:W-:Y:S02]  /*34d0*/  FSEL R12, R12, R25, P3 ;  /* 0x000000190c0c7208 */ /* 0x000fe40001800000 */
[----:B------:R-:W-:Y:S02]  /*34e0*/  FSEL R14, R14, R11, P6 ;  /* 0x0000000b0e0e7208 */ /* 0x000fe40003000000 */
[----:B------:R-:W-:-:S02]  /*34f0*/  FSEL R20, R20, R17, P4 ;  /* 0x0000001114147208 */ /* 0x000fc40002000000 */
[----:B------:R-:W-:Y:S02]  /*3500*/  FSEL R22, R22, R19, P5 ;  /* 0x0000001316167208 */ /* 0x000fe40002800000 */
[----:B------:R-:W-:Y:S02]  /*3510*/  SEL R11, R7, RZ, P2 ;  /* 0x000000ff070b7207 */ /* 0x000fe40001000000 */
[C---:B------:R-:W-:Y:S02]  /*3520*/  @P1 IADD3 R10, PT, PT, R5.reuse, 0x15, RZ ;  /* 0x00000015050a1810 */ /* 0x040fe40007ffe0ff */
[C---:B------:R-:W-:Y:S02]  /*3530*/  @P3 IADD3 R8, PT, PT, R5.reuse, 0x28, RZ ;  /* 0x0000002805083810 */ /* 0x040fe40007ffe0ff */
[----:B------:R-:W-:Y:S02]  /*3540*/  @P6 IADD3 R9, PT, PT, R5, 0x2a, RZ ;  /* 0x0000002a05096810 */ /* 0x000fe40007ffe0ff */
[----:B------:R-:W-:-:S02]  /*3550*/  FSETP.GT.AND P1, PT, R13, R12, PT ;  /* 0x0000000c0d00720b */ /* 0x000fc40003f24000 */
[----:B------:R-:W-:Y:S02]  /*3560*/  FSETP.GT.AND P2, PT, R15, R14, PT ;  /* 0x0000000e0f00720b */ /* 0x000fe40003f44000 */
[----:B------:R-:W-:Y:S02]  /*3570*/  FSETP.GT.AND P3, PT, R21, R20, PT ;  /* 0x000000141500720b */ /* 0x000fe40003f64000 */
[----:B------:R-:W-:Y:S02]  /*3580*/  FSETP.GT.AND P6, PT, R23, R22, PT ;  /* 0x000000161700720b */ /* 0x000fe40003fc4000 */
[----:B------:R-:W-:Y:S02]  /*3590*/  FSEL R12, R13, R12, P1 ;  /* 0x0000000c0d0c7208 */ /* 0x000fe40000800000 */
[----:B------:R-:W-:Y:S02]  /*35a0*/  @P0 IADD3 R11, PT, PT, R5, 0x17, RZ ;  /* 0x00000017050b0810 */ /* 0x000fe40007ffe0ff */
[----:B------:R-:W-:-:S02]  /*35b0*/  FSEL R13, R15, R14, P2 ;  /* 0x0000000e0f0d7208 */ /* 0x000fc40001000000 */
[C---:B------:R-:W-:Y:S02]  /*35c0*/  @P4 IADD3 R10, PT, PT, R5.reuse, 0x2c, RZ ;  /* 0x0000002c050a4810 */ /* 0x040fe40007ffe0ff */
[----:B------:R-:W-:Y:S02]  /*35d0*/  @P5 IADD3 R11, PT, PT, R5, 0x2e, RZ ;  /* 0x0000002e050b5810 */ /* 0x000fe40007ffe0ff */
[----:B------:R-:W-:Y:S02]  /*35e0*/  FSEL R14, R21, R20, P3 ;  /* 0x00000014150e7208 */ /* 0x000fe40001800000 */
[----:B------:R-:W-:Y:S02]  /*35f0*/  FSEL R15, R23, R22, P6 ;  /* 0x00000016170f7208 */ /* 0x000fe40003000000 */
[C---:B------:R-:W-:Y:S02]  /*3600*/  @P1 IADD3 R8, PT, PT, R5.reuse, 0x29, RZ ;  /* 0x0000002905081810 */ /* 0x040fe40007ffe0ff */
[----:B------:R-:W-:-:S02]  /*3610*/  @P2 IADD3 R9, PT, PT, R5, 0x2b, RZ ;  /* 0x0000002b05092810 */ /* 0x000fc40007ffe0ff */
[C---:B------:R-:W-:Y:S02]  /*3620*/  @P3 IADD3 R10, PT, PT, R5.reuse, 0x2d, RZ ;  /* 0x0000002d050a3810 */ /* 0x040fe40007ffe0ff */
[----:B------:R-:W-:Y:S01]  /*3630*/  @P6 IADD3 R11, PT, PT, R5, 0x2f, RZ ;  /* 0x0000002f050b6810 */ /* 0x000fe20007ffe0ff */
[----:B------:R0:W-:Y:S04]  /*3640*/  STL.128 [R24+0x9020], R12 ;  /* 0x0090200c18007387 */ /* 0x0001e80000100c00 */
[----:B------:R0:W-:Y:S01]  /*3650*/  STL.128 [R24+0xea20], R8 ;  /* 0x00ea200818007387 */ /* 0x0001e20000100c00 */
[----:B------:R-:W-:-:S13]  /*3660*/  ISETP.NE.AND P0, PT, R6, 0xc, PT ;  /* 0x0000000c0600780c */ /* 0x000fda0003f05270 */
[----:B------:R-:W-:Y:S05]  /*3670*/  @P0 BRA `(.L_x_8) ;  /* 0xfffffff4002c0947 */ /* 0x000fea000383ffff */
[----:B------:R-:W-:Y:S05]  /*3680*/  BRA.U UP0, `(.L_x_9) ;  /* 0xfffffff500187547 */ /* 0x000fea000b83ffff */
[----:B------:R-:W1:Y:S01]  /*3690*/  LDC.64 R26, c[0x0][0x3a8] ;  /* 0x0000ea00ff1a7b82 */ /* 0x000e620000000a00 */
[----:B------:R-:W2:Y:S01]  /*36a0*/  LDCU.64 UR6, c[0x0][0x3a0] ;  /* 0x00007400ff0677ac */ /* 0x000ea20008000a00 */
[----:B-1----:R1:W5:Y:S01]  /*36b0*/  LDG.E R7, desc[UR12][R26.64] ;  /* 0x0000000c1a077981 */ /* 0x002362000c1e1900 */
[----:B--2---:R-:W-:Y:S01]  /*36c0*/  UIADD3 UR4, UP0, UPT, UR6, 0x20, URZ ;  /* 0x0000002006047890 */ /* 0x004fe2000ff1e0ff */
[----:B------:R-:W-:-:S03]  /*36d0*/  IADD3 R3, PT, PT, R1, 0x9020, RZ ;  /* 0x0000902001037810 */ /* 0x000fc60007ffe0ff */
[----:B------:R-:W-:Y:S01]  /*36e0*/  UIADD3.X UR5, UPT, UPT, URZ, UR7, URZ, UP0, !UPT ;  /* 0x00000007ff057290 */ /* 0x000fe200087fe4ff */
[----:B0-----:R-:W-:Y:S02]  /*36f0*/  MOV R24, R3 ;  /* 0x0000000300187202 */ /* 0x001fe40000000f00 */
[----:B------:R-:W-:Y:S01]  /*3700*/  MOV R28, UR4 ;  /* 0x00000004001c7c02 */ /* 0x000fe20008000f00 */
[----:B------:R-:W-:Y:S02]  /*3710*/  UMOV UR4, URZ ;  /* 0x000000ff00047c82 */ /* 0x000fe40008000000 */
[----:B-1----:R-:W-:-:S07]  /*3720*/  MOV R29, UR5 ;  /* 0x00000005001d7c02 */ /* 0x002fce0008000f00 */
.L_x_10:
[----:B------:R-:W2:Y:S04]  /*3730*/  LDL.128 R20, [R24+-0x20] ;  /* 0xffffe00018147983 */ /* 0x000ea80000100c00 */
[----:B------:R-:W2:Y:S04]  /*3740*/  LDG.E R5, desc[UR12][R28.64+-0x20] ;  /* 0xffffe00c1c057981 */ /* 0x000ea8000c1e1900 */
[----:B------:R-:W3:Y:S04]  /*3750*/  LDG.E R6, desc[UR12][R28.64+-0x1c] ;  /* 0xffffe40c1c067981 */ /* 0x000ee8000c1e1900 */
[----:B------:R-:W4:Y:S04]  /*3760*/  LDG.E R25, desc[UR12][R28.64+-0x18] ;  /* 0xffffe80c1c197981 */ /* 0x000f28000c1e1900 */
[----:B------:R-:W4:Y:S04]  /*3770*/  LDG.E R4, desc[UR12][R28.64+-0x14] ;  /* 0xffffec0c1c047981 */ /* 0x000f28000c1e1900 */
[----:B------:R-:W4:Y:S04]  /*3780*/  LDL.128 R16, [R24+-0x10] ;  /* 0xfffff00018107983 */ /* 0x000f280000100c00 */
[----:B------:R-:W4:Y:S04]  /*3790*/  LDG.E R45, desc[UR12][R28.64+-0x10] ;  /* 0xfffff00c1c2d7981 */ /* 0x000f28000c1e1900 */
[----:B------:R-:W4:Y:S04]  /*37a0*/  LDG.E R30, desc[UR12][R28.64+-0xc] ;  /* 0xfffff40c1c1e7981 */ /* 0x000f28000c1e1900 */
[----:B------:R-:W4:Y:S04]  /*37b0*/  LDG.E R43, desc[UR12][R28.64+-0x8] ;  /* 0xfffff80c1c2b7981 */ /* 0x000f28000c1e1900 */
[----:B------:R-:W4:Y:S04]  /*37c0*/  LDG.E R42, desc[UR12][R28.64+-0x4] ;  /* 0xfffffc0c1c2a7981 */ /* 0x000f28000c1e1900 */
[----:B------:R-:W4:Y:S04]  /*37d0*/  LDL.128 R8, [R24] ;  /* 0x0000000018087983 */ /* 0x000f280000100c00 */
[----:B------:R-:W4:Y:S04]  /*37e0*/  LDG.E R39, desc[UR12][R28.64] ;  /* 0x0000000c1c277981 */ /* 0x000f28000c1e1900 */
[----:B------:R-:W4:Y:S04]  /*37f0*/  LDG.E R38, desc[UR12][R28.64+0x4] ;  /* 0x0000040c1c267981 */ /* 0x000f28000c1e1900 */
[----:B------:R-:W4:Y:S04]  /*3800*/  LDG.E R36, desc[UR12][R28.64+0x8] ;  /* 0x0000080c1c247981 */ /* 0x000f28000c1e1900 */
[----:B------:R-:W4:Y:S04]  /*3810*/  LDG.E R37, desc[UR12][R28.64+0xc] ;  /* 0x00000c0c1c257981 */ /* 0x000f28000c1e1900 */
[----:B------:R-:W4:Y:S04]  /*3820*/  LDL.128 R12, [R24+0x10] ;  /* 0x00001000180c7983 */ /* 0x000f280000100c00 */
[----:B------:R-:W4:Y:S04]  /*3830*/  LDG.E R35, desc[UR12][R28.64+0x10] ;  /* 0x0000100c1c237981 */ /* 0x000f28000c1e1900 */
[----:B------:R-:W4:Y:S04]  /*3840*/  LDG.E R32, desc[UR12][R28.64+0x14] ;  /* 0x0000140c1c207981 */ /* 0x000f28000c1e1900 */
[----:B------:R-:W4:Y:S04]  /*3850*/  LDG.E R34, desc[UR12][R28.64+0x18] ;  /* 0x0000180c1c227981 */ /* 0x000f28000c1e1900 */
[----:B------:R-:W4:Y:S04]  /*3860*/  LDG.E R33, desc[UR12][R28.64+0x1c] ;  /* 0x00001c0c1c217981 */ /* 0x000f28000c1e1900 */
[----:B------:R-:W4:Y:S04]  /*3870*/  LDG.E R31, desc[UR12][R28.64+0x20] ;  /* 0x0000200c1c1f7981 */ /* 0x000f28000c1e1900 */
[----:B------:R-:W4:Y:S01]  /*3880*/  LDG.E R44, desc[UR12][R28.64+0x10c] ;  /* 0x00010c0c1c2c7981 */ /* 0x000f22000c1e1900 */
[----:B--2--5:R-:W-:-:S04]  /*3890*/  FFMA R20, R20, R5, R7 ;  /* 0x0000000514147223 */ /* 0x024fc80000000007 */
[----:B---3--:R-:W-:Y:S02]  /*38a0*/  FFMA R21, R21, R6, R20 ;  /* 0x0000000615157223 */ /* 0x008fe40000000014 */
[----:B------:R-:W2:Y:S02]  /*38b0*/  LDG.E R20, desc[UR12][R28.64+0x38] ;  /* 0x0000380c1c147981 */ /* 0x000ea4000c1e1900 */
[----:B----4-:R-:W-:Y:S02]  /*38c0*/  FFMA R22, R22, R25, R21 ;  /* 0x0000001916167223 */ /* 0x010fe40000000015 */
[----:B------:R-:W3:Y:S02]  /*38d0*/  LDG.E R25, desc[UR12][R28.64+0x24] ;  /* 0x0000240c1c197981 */ /* 0x000ee4000c1e1900 */
[----:B------:R-:W-:Y:S02]  /*38e0*/  FFMA R23, R23, R4, R22 ;  /* 0x0000000417177223 */ /* 0x000fe40000000016 */
[----:B------:R-:W4:Y:S04]  /*38f0*/  LDL.128 R4, [R24+0x20] ;  /* 0x0000200018047983 */ /* 0x000f280000100c00 */
[----:B------:R-:W2:Y:S01]  /*3900*/  LDG.E R22, desc[UR12][R28.64+0x30] ;  /* 0x0000300c1c167981 */ /* 0x000ea2000c1e1900 */
[----:B------:R-:W-:-:S03]  /*3910*/  FFMA R16, R16, R45, R23 ;  /* 0x0000002d10107223 */ /* 0x000fc60000000017 */
[----:B------:R-:W2:Y:S01]  /*3920*/  LDG.E R23, desc[UR12][R28.64+0x28] ;  /* 0x0000280c1c177981 */ /* 0x000ea2000c1e1900 */
[----:B------:R-:W-:-:S03]  /*3930*/  FFMA R17, R17, R30, R16 ;  /* 0x0000001e11117223 */ /* 0x000fc60000000010 */
[----:B------:R-:W2:Y:S01]  /*3940*/  LDG.E R30, desc[UR12][R28.64+0x2c] ;  /* 0x00002c0c1c1e7981 */ /* 0x000ea2000c1e1900 */
[----:B------:R-:W-:-:S03]  /*3950*/  FFMA R18, R18, R43, R17 ;  /* 0x0000002b12127223 */ /* 0x000fc60000000011 */
[----:B------:R-:W2:Y:S01]  /*3960*/  LDG.E R21, desc[UR12][R28.64+0x34] ;  /* 0x0000340c1c157981 */ /* 0x000ea2000c1e1900 */
[----:B------:R-:W-:-:S03]  /*3970*/  FFMA R43, R19, R42, R18 ;  /* 0x0000002a132b7223 */ /* 0x000fc60000000012 */
[----:B------:R-:W2:Y:S04]  /*3980*/  LDL.128 R16, [R24+0x30] ;  /* 0x0000300018107983 */ /* 0x000ea80000100c00 */
        /* <DEDUP_REMOVED lines=18> */
[----:B------:R-:W2:Y:S04]  /*3ab0*/  LDG.E R32, desc[UR12][R28.64+0x60] ;  /* 0x0000600c1c207981 */ /* 0x000ea8000c1e1900 */
[----:B------:R-:W2:Y:S01]  /*3ac0*/  LDG.E R45, desc[UR12][R28.64+0x11c] ;  /* 0x00011c0c1c2d7981 */ /* 0x000ea2000c1e1900 */
[----:B----4-:R-:W-:-:S03]  /*3ad0*/  FFMA R4, R4, R31, R33 ;  /* 0x0000001f04047223 */ /* 0x010fc60000000021 */
[----:B------:R-:W4:Y:S01]  /*3ae0*/  LDG.E R33, desc[UR12][R28.64+0x5c] ;  /* 0x00005c0c1c217981 */ /* 0x000f22000c1e1900 */
[----:B---3--:R-:W-:-:S03]  /*3af0*/  FFMA R5, R5, R25, R4 ;  /* 0x0000001905057223 */ /* 0x008fc60000000004 */
[----:B------:R-:W3:Y:S01]  /*3b00*/  LDG.E R25, desc[UR12][R28.64+0x68] ;  /* 0x0000680c1c197981 */ /* 0x000ee2000c1e1900 */
[----:B--2---:R-:W-:-:S03]  /*3b10*/  FFMA R6, R6, R23, R5 ;  /* 0x0000001706067223 */ /* 0x004fc60000000005 */
[----:B------:R-:W2:Y:S01]  /*3b20*/  LDG.E R31, desc[UR12][R28.64+0x6c] ;  /* 0x00006c0c1c1f7981 */ /* 0x000ea2000c1e1900 */
[----:B------:R-:W-:-:S03]  /*3b30*/  FFMA R23, R7, R30, R6 ;  /* 0x0000001e07177223 */ /* 0x000fc60000000006 */
[----:B------:R-:W3:Y:S04]  /*3b40*/  LDL.128 R4, [R24+0x60] ;  /* 0x0000600018047983 */ /* 0x000ee80000100c00 */
[----:B------:R-:W2:Y:S01]  /*3b50*/  LDG.E R30, desc[UR12][R28.64+0x64] ;  /* 0x0000640c1c1e7981 */ /* 0x000ea2000c1e1900 */
[----:B------:R-:W-:-:S04]  /*3b60*/  FFMA R16, R16, R22, R23 ;  /* 0x0000001610107223 */ /* 0x000fc80000000017 */
[----:B------:R-:W-:Y:S02]  /*3b70*/  FFMA R17, R17, R21, R16 ;  /* 0x0000001511117223 */ /* 0x000fe40000000010 */
[----:B------:R-:W2:Y:S02]  /*3b80*/  LDG.E R16, desc[UR12][R28.64+0x74] ;  /* 0x0000740c1c107981 */ /* 0x000ea4000c1e1900 */
[----:B------:R-:W-:Y:S02]  /*3b90*/  FFMA R18, R18, R20, R17 ;  /* 0x0000001412127223 */ /* 0x000fe40000000011 */
[----:B------:R-:W2:Y:S04]  /*3ba0*/  LDG.E R17, desc[UR12][R28.64+0x70] ;  /* 0x0000700c1c117981 */ /* 0x000ea8000c1e1900 */
[----:B------:R-:W2:Y:S01]  /*3bb0*/  LDL.128 R20, [R24+0x70] ;  /* 0x0000700018147983 */ /* 0x000ea20000100c00 */
[----:B------:R-:W-:-:S03]  /*3bc0*/  FFMA R19, R19, R36, R18 ;  /* 0x0000002413137223 */ /* 0x000fc60000000012 */
        /* <DEDUP_REMOVED lines=15> */
[----:B------:R-:W2:Y:S04]  /*3cc0*/  LDG.E R42, desc[UR12][R28.64+0x9c] ;  /* 0x00009c0c1c2a7981 */ /* 0x000ea8000c1e1900 */
[----:B------:R-:W2:Y:S01]  /*3cd0*/  LDG.E R34, desc[UR12][R28.64+0xa4] ;  /* 0x0000a40c1c227981 */ /* 0x000ea2000c1e1900 */
[----:B----4-:R-:W-:-:S03]  /*3ce0*/  FFMA R37, R15, R33, R14 ;  /* 0x000000210f257223 */ /* 0x010fc6000000000e */
[----:B------:R-:W4:Y:S04]  /*3cf0*/  LDL.128 R12, [R24+0x90] ;  /* 0x00009000180c7983 */ /* 0x000f280000100c00 */
[----:B------:R-:W4:Y:S01]  /*3d00*/  LDG.E R33, desc[UR12][R28.64+0x90] ;  /* 0x0000900c1c217981 */ /* 0x000f22000c1e1900 */
[----:B---3--:R-:W-:-:S03]  /*3d10*/  FFMA R4, R4, R32, R37 ;  /* 0x0000002004047223 */ /* 0x008fc60000000025 */
[----:B------:R-:W3:Y:S01]  /*3d20*/  LDG.E R37, desc[UR12][R28.64+0x98] ;  /* 0x0000980c1c257981 */ /* 0x000ee2000c1e1900 */
[----:B--2---:R-:W-:-:S03]  /*3d30*/  FFMA R5, R5, R30, R4 ;  /* 0x0000001e05057223 */ /* 0x004fc60000000004 */
        /* <DEDUP_REMOVED lines=22> */
[----:B------:R-:W2:Y:S01]  /*3ea0*/  LDL.128 R8, [R24+0xc0] ;  /* 0x0000c00018087983 */ /* 0x000ea20000100c00 */
[----:B----4-:R-:W-:-:S03]  /*3eb0*/  FFMA R12, R12, R33, R43 ;  /* 0x000000210c0c7223 */ /* 0x010fc6000000002b */
[----:B------:R-:W4:Y:S01]  /*3ec0*/  LDG.E R33, desc[UR12][R28.64+0xc4] ;  /* 0x0000c40c1c217981 */ /* 0x000f22000c1e1900 */
[----:B------:R-:W-:-:S03]  /*3ed0*/  FFMA R13, R13, R35, R12 ;  /* 0x000000230d0d7223 */ /* 0x000fc6000000000c */
[----:B------:R-:W4:Y:S01]  /*3ee0*/  LDG.E R35, desc[UR12][R28.64+0xc8] ;  /* 0x0000c80c1c237981 */ /* 0x000f22000c1e1900 */
[----:B---3--:R-:W-:-:S03]  /*3ef0*/  FFMA R14, R14, R37, R13 ;  /* 0x000000250e0e7223 */ /* 0x008fc6000000000d */
[----:B------:R-:W3:Y:S01]  /*3f00*/  LDG.E R37, desc[UR12][R28.64+0xcc] ;  /* 0x0000cc0c1c257981 */ /* 0x000ee2000c1e1900 */
[----:B------:R-:W-:-:S03]  /*3f10*/  FFMA R23, R15, R42, R14 ;  /* 0x0000002a0f177223 */ /* 0x000fc6000000000e */
[----:B------:R-:W3:Y:S04]  /*3f20*/  LDL.128 R12, [R24+0xd0] ;  /* 0x0000d000180c7983 */ /* 0x000ee80000100c00 */
[----:B------:R-:W3:Y:S01]  /*3f30*/  LDG.E R42, desc[UR12][R28.64+0xfc] ;  /* 0x0000fc0c1c2a7981 */ /* 0x000ee2000c1e1900 */
[----:B--2---:R-:W-:-:S03]  /*3f40*/  FFMA R4, R4, R32, R23 ;  /* 0x0000002004047223 */ /* 0x004fc60000000017 */
        /* <DEDUP_REMOVED lines=9> */
[----:B------:R-:W2:Y:S04]  /*3fe0*/  LDG.E R31, desc[UR12][R28.64+0xe8] ;  /* 0x0000e80c1c1f7981 */ /* 0x000ea8000c1e1900 */
[----:B------:R-:W2:Y:S01]  /*3ff0*/  LDG.E R25, desc[UR12][R28.64+0xec] ;  /* 0x0000ec0c1c197981 */ /* 0x000ea2000c1e1900 */
[----:B------:R-:W-:-:S03]  /*4000*/  FFMA R17, R17, R36, R16 ;  /* 0x0000002411117223 */ /* 0x000fc60000000010 */
[----:B------:R-:W2:Y:S04]  /*4010*/  LDG.E R36, desc[UR12][R28.64+0xf0] ;  /* 0x0000f00c1c247981 */ /* 0x000ea8000c1e1900 */
[----:B------:R-:W2:Y:S01]  /*4020*/  LDG.E R43, desc[UR12][R28.64+0x118] ;  /* 0x0001180c1c2b7981 */ /* 0x000ea2000c1e1900 */
[----:B------:R-:W-:-:S04]  /*4030*/  FFMA R18, R18, R39, R17 ;  /* 0x0000002712127223 */ /* 0x000fc80000000011 */
[----:B------:R-:W-:Y:S02]  /*4040*/  FFMA R39, R19, R38, R18 ;  /* 0x0000002613277223 */ /* 0x000fe40000000012 */
[----:B------:R-:W2:Y:S02]  /*4050*/  LDL.128 R16, [R24+0xf0] ;  /* 0x0000f00018107983 */ /* 0x000ea40000100c00 */
[----:B------:R-:W-:Y:S02]  /*4060*/  FFMA R8, R8, R20, R39 ;  /* 0x0000001408087223 */ /* 0x000fe40000000027 */
[----:B------:R-:W2:Y:S04]  /*4070*/  LDG.E R38, desc[UR12][R28.64+0xf4] ;  /* 0x0000f40c1c267981 */ /* 0x000ea8000c1e1900 */
[----:B------:R-:W2:Y:S01]  /*4080*/  LDG.E R39, desc[UR12][R28.64+0xf8] ;  /* 0x0000f80c1c277981 */ /* 0x000ea2000c1e1900 */
[----:B----4-:R-:W-:-:S03]  /*4090*/  FFMA R9, R9, R33, R8 ;  /* 0x0000002109097223 */ /* 0x010fc60000000008 */
[----:B------:R-:W4:Y:S01]  /*40a0*/  LDG.E R33, desc[UR12][R28.64+0x100] ;  /* 0x0001000c1c217981 */ /* 0x000f22000c1e1900 */
[----:B------:R-:W-:-:S03]  /*40b0*/  FFMA R10, R10, R35, R9 ;  /* 0x000000230a0a7223 */ /* 0x000fc60000000009 */
[----:B------:R-:W4:Y:S01]  /*40c0*/  LDG.E R35, desc[UR12][R28.64+0x104] ;  /* 0x0001040c1c237981 */ /* 0x000f22000c1e1900 */
[----:B---3--:R-:W-:-:S03]  /*40d0*/  FFMA R37, R11, R37, R10 ;  /* 0x000000250b257223 */ /* 0x008fc6000000000a */
[----:B------:R-:W4:Y:S01]  /*40e0*/  LDL.128 R8, [R24+0x100] ;  /* 0x0001000018087983 */ /* 0x000f220000100c00 */
[----:B------:R-:W-:-:S03]  /*40f0*/  FFMA R12, R12, R21, R37 ;  /* 0x000000150c0c7223 */ /* 0x000fc60000000025 */
[----:B------:R-:W3:Y:S01]  /*4100*/  LDG.E R37, desc[UR12][R28.64+0x108] ;  /* 0x0001080c1c257981 */ /* 0x000ee2000c1e1900 */
[----:B------:R-:W-:-:S04]  /*4110*/  FFMA R13, R13, R22, R12 ;  /* 0x000000160d0d7223 */ /* 0x000fc8000000000c */
[----:B--2---:R-:W-:Y:S02]  /*4120*/  FFMA R14, R14, R32, R13 ;  /* 0x000000200e0e7223 */ /* 0x004fe4000000000d */
[----:B------:R-:W2:Y:S02]  /*4130*/  LDG.E R32, desc[UR12][R28.64+0x114] ;  /* 0x0001140c1c207981 */ /* 0x000ea4000c1e1900 */
[----:B------:R-:W-:Y:S02]  /*4140*/  FFMA R21, R15, R34, R14 ;  /* 0x000000220f157223 */ /* 0x000fe4000000000e */
[----:B------:R-:W2:Y:S04]  /*4150*/  LDL.128 R12, [R24+0x110] ;  /* 0x00011000180c7983 */ /* 0x000ea80000100c00 */
[----:B------:R-:W2:Y:S01]  /*4160*/  LDG.E R34, desc[UR12][R28.64+0x110] ;  /* 0x0001100c1c227981 */ /* 0x000ea2000c1e1900 */
[----:B------:R-:W-:-:S03]  /*4170*/  FFMA R4, R4, R23, R21 ;  /* 0x0000001704047223 */ /* 0x000fc60000000015 */
[----:B------:R-:W2:Y:S01]  /*4180*/  LDL.128 R20, [R24+0x120] ;  /* 0x0001200018147983 */ /* 0x000ea20000100c00 */
[----:B------:R-:W-:-:S03]  /*4190*/  FFMA R5, R5, R30, R4 ;  /* 0x0000001e05057223 */ /* 0x000fc60000000004 */
[----:B------:R-:W2:Y:S01]  /*41a0*/  LDG.E R30, desc[UR12][R28.64+0x120] ;  /* 0x0001200c1c1e7981 */ /* 0x000ea2000c1e1900 */
[----:B------:R-:W-:-:S03]  /*41b0*/  FFMA R6, R6, R31, R5 ;  /* 0x0000001f06067223 */ /* 0x000fc60000000005 */
[----:B------:R-:W2:Y:S01]  /*41c0*/  LDG.E R31, desc[UR12][R28.64+0x138] ;  /* 0x0001380c1c1f7981 */ /* 0x000ea2000c1e1900 */
[----:B------:R-:W-:-:S04]  /*41d0*/  FFMA R7, R7, R25, R6 ;  /* 0x0000001907077223 */ /* 0x000fc80000000006 */
[----:B------:R-:W-:Y:S02]  /*41e0*/  FFMA R36, R16, R36, R7 ;  /* 0x0000002410247223 */ /* 0x000fe40000000007 */
[----:B------:R-:W2:Y:S02]  /*41f0*/  LDG.E R16, desc[UR12][R28.64+0x124] ;  /* 0x0001240c1c107981 */ /* 0x000ea4000c1e1900 */
[----:B------:R-:W-:Y:S02]  /*4200*/  FFMA R5, R17, R38, R36 ;  /* 0x0000002611057223 */ /* 0x000fe40000000024 */
[----:B------:R-:W2:Y:S02]  /*4210*/  LDG.E R17, desc[UR12][R28.64+0x128] ;  /* 0x0001280c1c117981 */ /* 0x000ea4000c1e1900 */
[----:B------:R-:W-:Y:S02]  /*4220*/  FFMA R4, R18, R39, R5 ;  /* 0x0000002712047223 */ /* 0x000fe40000000005 */
[----:B------:R-:W2:Y:S02]  /*4230*/  LDG.E R18, desc[UR12][R28.64+0x12c] ;  /* 0x00012c0c1c127981 */ /* 0x000ea4000c1e1900 */
[----:B------:R-:W-:-:S02]  /*4240*/  FFMA R25, R19, R42, R4 ;  /* 0x0000002a13197223 */ /* 0x000fc40000000004 */
[----:B------:R-:W2:Y:S04]  /*4250*/  LDL.128 R4, [R24+0x130] ;  /* 0x0001300018047983 */ /* 0x000ea80000100c00 */
[----:B------:R-:W2:Y:S04]  /*4260*/  LDG.E R19, desc[UR12][R28.64+0x130] ;  /* 0x0001300c1c137981 */ /* 0x000ea8000c1e1900 */
[----:B------:R-:W2:Y:S04]  /*4270*/  LDG.E R36, desc[UR12][R28.64+0x13c] ;  /* 0x00013c0c1c247981 */ /* 0x000ea8000c1e1900 */
[----:B------:R-:W2:Y:S04]  /*4280*/  LDG.E R38, desc[UR12][R28.64+0x154] ;  /* 0x0001540c1c267981 */ /* 0x000ea8000c1e1900 */
[----:B------:R-:W2:Y:S01]  /*4290*/  LDG.E R39, desc[UR12][R28.64+0x158] ;  /* 0x0001580c1c277981 */ /* 0x000ea2000c1e1900 */
[----:B----4-:R-:W-:-:S03]  /*42a0*/  FFMA R8, R8, R33, R25 ;  /* 0x0000002108087223 */ /* 0x010fc60000000019 */
[----:B------:R-:W4:Y:S01]  /*42b0*/  LDG.E R25, desc[UR12][R28.64+0x134] ;  /* 0x0001340c1c197981 */ /* 0x000f22000c1e1900 */
[----:B------:R-:W-:-:S03]  /*42c0*/  FFMA R9, R9, R35, R8 ;  /* 0x0000002309097223 */ /* 0x000fc60000000008 */
[----:B------:R-:W4:Y:S01]  /*42d0*/  LDG.E R33, desc[UR12][R28.64+0x140] ;  /* 0x0001400c1c217981 */ /* 0x000f22000c1e1900 */
[----:B---3--:R-:W-:-:S03]  /*42e0*/  FFMA R10, R10, R37, R9 ;  /* 0x000000250a0a7223 */ /* 0x008fc60000000009 */
[----:B------:R-:W3:Y:S01]  /*42f0*/  LDG.E R37, desc[UR12][R28.64+0x150] ;  /* 0x0001500c1c257981 */ /* 0x000ee2000c1e1900 */
[----:B------:R-:W-:-:S03]  /*4300*/  FFMA R35, R11, R44, R10 ;  /* 0x0000002c0b237223 */ /* 0x000fc6000000000a */
[----:B------:R-:W3:Y:S01]  /*4310*/  LDL.128 R8, [R24+0x140] ;  /* 0x0001400018087983 */ /* 0x000ee20000100c00 */
[----:B--2---:R-:W-:-:S03]  /*4320*/  FFMA R12, R12, R34, R35 ;  /* 0x000000220c0c7223 */ /* 0x004fc60000000023 */
[----:B------:R-:W2:Y:S01]  /*4330*/  LDG.E R34, desc[UR12][R28.64+0x144] ;  /* 0x0001440c1c227981 */ /* 0x000ea2000c1e1900 */
[----:B------:R-:W-:-:S03]  /*4340*/  FFMA R13, R13, R32, R12 ;  /* 0x000000200d0d7223 */ /* 0x000fc6000000000c */
[----:B------:R-:W2:Y:S01]  /*4350*/  LDG.E R35, desc[UR12][R28.64+0x148] ;  /* 0x0001480c1c237981 */ /* 0x000ea2000c1e1900 */
[----:B------:R-:W-:-:S03]  /*4360*/  FFMA R14, R14, R43, R13 ;  /* 0x0000002b0e0e7223 */ /* 0x000fc6000000000d */
[----:B------:R-:W2:Y:S01]  /*4370*/  LDG.E R32, desc[UR12][R28.64+0x14c] ;  /* 0x00014c0c1c207981 */ /* 0x000ea2000c1e1900 */
[----:B------:R-:W-:-:S03]  /*4380*/  FFMA R45, R15, R45, R14 ;  /* 0x0000002d0f2d7223 */ /* 0x000fc6000000000e */
[----:B------:R-:W2:Y:S01]  /*4390*/  LDL.128 R12, [R24+0x150] ;  /* 0x00015000180c7983 */ /* 0x000ea20000100c00 */
[----:B------:R-:W-:-:S03]  /*43a0*/  FFMA R30, R20, R30, R45 ;  /* 0x0000001e141e7223 */ /* 0x000fc6000000002d */
[----:B------:R0:W2:Y:S01]  /*43b0*/  LDG.E R20, desc[UR12][R28.64+0x15c] ;  /* 0x00015c0c1c147981 */ /* 0x0000a2000c1e1900 */
[----:B------:R-:W-:-:S04]  /*43c0*/  FFMA R21, R21, R16, R30 ;  /* 0x0000001015157223 */ /* 0x000fc8000000001e */
[----:B------:R-:W-:-:S04]  /*43d0*/  FFMA R22, R22, R17, R21 ;  /* 0x0000001116167223 */ /* 0x000fc80000000015 */
[----:B------:R-:W-:-:S04]  /*43e0*/  FFMA R23, R23, R18, R22 ;  /* 0x0000001217177223 */ /* 0x000fc80000000016 */
[----:B------:R-:W-:Y:S01]  /*43f0*/  FFMA R4, R4, R19, R23 ;  /* 0x0000001304047223 */ /* 0x000fe20000000017 */
[----:B------:R-:W-:-:S04]  /*4400*/  UIADD3 UR4, UPT, UPT, UR4, 0x60, URZ ;  /* 0x0000006004047890 */ /* 0x000fc8000fffe0ff */
[----:B------:R-:W-:Y:S01]  /*4410*/  UISETP.NE.AND UP0, UPT, UR4, 0x480, UPT ;  /* 0x000004800400788c */ /* 0x000fe2000bf05270 */
[----:B0-----:R-:W-:Y:S02]  /*4420*/  IADD3 R28, P0, PT, R28, 0x180, RZ ;  /* 0x000001801c1c7810 */ /* 0x001fe40007f1e0ff */
[----:B------:R-:W-:Y:S02]  /*4430*/  IADD3 R24, PT, PT, R24, 0x180, RZ ;  /* 0x0000018018187810 */ /* 0x000fe40007ffe0ff */
[----:B------:R-:W-:Y:S01]  /*4440*/  IADD3.X R29, PT, PT, RZ, R29, RZ, P0, !PT ;  /* 0x0000001dff1d7210 */ /* 0x000fe200007fe4ff */
[----:B----4-:R-:W-:-:S04]  /*4450*/  FFMA R5, R5, R25, R4 ;  /* 0x0000001905057223 */ /* 0x010fc80000000004 */
[----:B------:R-:W-:-:S04]  /*4460*/  FFMA R6, R6, R31, R5 ;  /* 0x0000001f06067223 */ /* 0x000fc80000000005 */
[----:B------:R-:W-:-:S04]  /*4470*/  FFMA R7, R7, R36, R6 ;  /* 0x0000002407077223 */ /* 0x000fc80000000006 */
[----:B---3--:R-:W-:-:S04]  /*4480*/  FFMA R8, R8, R33, R7 ;  /* 0x0000002108087223 */ /* 0x008fc80000000007 */
[----:B--2---:R-:W-:-:S04]  /*4490*/  FFMA R9, R9, R34, R8 ;  /* 0x0000002209097223 */ /* 0x004fc80000000008 */
[----:B------:R-:W-:-:S04]  /*44a0*/  FFMA R10, R10, R35, R9 ;  /* 0x000000230a0a7223 */ /* 0x000fc80000000009 */
[----:B------:R-:W-:-:S04]  /*44b0*/  FFMA R11, R11, R32, R10 ;  /* 0x000000200b0b7223 */ /* 0x000fc8000000000a */
[----:B------:R-:W-:-:S04]  /*44c0*/  FFMA R12, R12, R37, R11 ;  /* 0x000000250c0c7223 */ /* 0x000fc8000000000b */
[----:B------:R-:W-:-:S04]  /*44d0*/  FFMA R13, R13, R38, R12 ;  /* 0x000000260d0d7223 */ /* 0x000fc8000000000c */
[----:B------:R-:W-:-:S04]  /*44e0*/  FFMA R14, R14, R39, R13 ;  /* 0x000000270e0e7223 */ /* 0x000fc8000000000d */
[----:B------:R-:W-:Y:S01]  /*44f0*/  FFMA R7, R15, R20, R14 ;  /* 0x000000140f077223 */ /* 0x000fe2000000000e */
[----:B------:R-:W-:Y:S06]  /*4500*/  BRA.U UP0, `(.L_x_10) ;  /* 0xfffffff100887547 */ /* 0x000fec000b83ffff */
[----:B------:R0:W5:Y:S01]  /*4510*/  LDG.E R4, desc[UR12][R26.64+0x4] ;  /* 0x0000040c1a047981 */ /* 0x000162000c1e1900 */
[----:B------:R-:W-:Y:S01]  /*4520*/  UIADD3 UR4, UP0, UPT, UR6, 0x123c, URZ ;  /* 0x0000123c06047890 */ /* 0x000fe2000ff1e0ff */
[----:B------:R-:W-:-:S03]  /*4530*/  MOV R5, R3 ;  /* 0x0000000300057202 */ /* 0x000fc60000000f00 */
[----:B------:R-:W-:Y:S02]  /*4540*/  UIADD3.X UR5, UPT, UPT, URZ, UR7, URZ, UP0, !UPT ;  /* 0x00000007ff057290 */ /* 0x000fe400087fe4ff */
[----:B------:R-:W-:Y:S01]  /*4550*/  MOV R24, UR4 ;  /* 0x0000000400187c02 */ /* 0x000fe20008000f00 */
[----:B------:R-:W-:-:S03]  /*4560*/  UMOV UR4, URZ ;  /* 0x000000ff00047c82 */ /* 0x000fc60008000000 */
[----:B0-----:R-:W-:-:S07]  /*4570*/  MOV R25, UR5 ;  /* 0x0000000500197c02 */ /* 0x001fce0008000f00 */
.L_x_11:
        /* <DEDUP_REMOVED lines=15> */
[----:B------:R-:W4:Y:S04]  /*4670*/  LDG.E R35, desc[UR12][R24.64+-0xc] ;  /* 0xfffff40c18237981 */ /* 0x000f28000c1e1900 */
[----:B------:R-:W4:Y:S04]  /*4680*/  LDL.128 R20, [R5+0x10] ;  /* 0x0000100005147983 */ /* 0x000f280000100c00 */
[----:B------:R-:W4:Y:S04]  /*4690*/  LDG.E R38, desc[UR12][R24.64+-0x4] ;  /* 0xfffffc0c18267981 */ /* 0x000f28000c1e1900 */
[----:B------:R-:W4:Y:S01]  /*46a0*/  LDG.E R36, desc[UR12][R24.64] ;  /* 0x0000000c18247981 */ /* 0x000f22000c1e1900 */
[----:B--2--5:R-:W-:-:S03]  /*46b0*/  FFMA R8, R8, R37, R4 ;  /* 0x0000002508087223 */ /* 0x024fc60000000004 */
[----:B------:R-:W2:Y:S01]  /*46c0*/  LDG.E R37, desc[UR12][R24.64+-0x8] ;  /* 0xfffff80c18257981 */ /* 0x000ea2000c1e1900 */
[----:B---3--:R-:W-:-:S03]  /*46d0*/  FFMA R9, R9, R34, R8 ;  /* 0x0000002209097223 */ /* 0x008fc60000000008 */
[----:B------:R-:W3:Y:S01]  /*46e0*/  LDG.E R34, desc[UR12][R24.64+0x4] ;  /* 0x0000040c18227981 */ /* 0x000ee2000c1e1900 */
[----:B----4-:R-:W-:-:S03]  /*46f0*/  FFMA R10, R10, R43, R9 ;  /* 0x0000002b0a0a7223 */ /* 0x010fc60000000009 */
[----:B------:R-:W4:Y:S01]  /*4700*/  LDG.E R4, desc[UR12][R24.64+0x24] ;  /* 0x0000240c18047981 */ /* 0x000f22000c1e1900 */
[----:B------:R-:W-:-:S03]  /*4710*/  FFMA R43, R11, R6, R10 ;  /* 0x000000060b2b7223 */ /* 0x000fc6000000000a */
[----:B------:R-:W3:Y:S04]  /*4720*/  LDL.128 R8, [R5+0x20] ;  /* 0x0000200005087983 */ /* 0x000ee80000100c00 */
[----:B------:R-:W4:Y:S01]  /*4730*/  LDG.E R6, desc[UR12][R24.64+0x8] ;  /* 0x0000080c18067981 */ /* 0x000f22000c1e1900 */
[----:B------:R-:W-:-:S03]  /*4740*/  FFMA R12, R12, R33, R43 ;  /* 0x000000210c0c7223 */ /* 0x000fc6000000002b */
[----:B------:R-:W4:Y:S01]  /*4750*/  LDG.E R33, desc[UR12][R24.64+0x10] ;  /* 0x0000100c18217981 */ /* 0x000f22000c1e1900 */
[----:B------:R-:W-:-:S03]  /*4760*/  FFMA R13, R13, R32, R12 ;  /* 0x000000200d0d7223 */ /* 0x000fc6000000000c */
[----:B------:R-:W4:Y:S01]  /*4770*/  LDG.E R32, desc[UR12][R24.64+0xc] ;  /* 0x00000c0c18207981 */ /* 0x000f22000c1e1900 */
[----:B------:R-:W-:-:S03]  /*4780*/  FFMA R14, R14, R31, R13 ;  /* 0x0000001f0e0e7223 */ /* 0x000fc6000000000d */
[----:B------:R-:W4:Y:S01]  /*4790*/  LDG.E R31, desc[UR12][R24.64+0x14] ;  /* 0x0000140c181f7981 */ /* 0x000f22000c1e1900 */
[----:B------:R-:W-:-:S03]  /*47a0*/  FFMA R43, R15, R30, R14 ;  /* 0x0000001e0f2b7223 */ /* 0x000fc6000000000e */
[----:B------:R-:W4:Y:S04]  /*47b0*/  LDL.128 R12, [R5+0x30] ;  /* 0x00003000050c7983 */ /* 0x000f280000100c00 */
        /* <DEDUP_REMOVED lines=8> */
[----:B------:R-:W4:Y:S01]  /*4840*/  LDL.128 R16, [R5+0x40] ;  /* 0x0000400005107983 */ /* 0x000f220000100c00 */
[----:B------:R-:W-:-:S03]  /*4850*/  FFMA R20, R20, R35, R39 ;  /* 0x0000002314147223 */ /* 0x000fc60000000027 */
[----:B------:R-:W4:Y:S01]  /*4860*/  LDG.E R35, desc[UR12][R24.64+0x28] ;  /* 0x0000280c18237981 */ /* 0x000f22000c1e1900 */
[----:B--2---:R-:W-:-:S03]  /*4870*/  FFMA R21, R21, R37, R20 ;  /* 0x0000002515157223 */ /* 0x004fc60000000014 */
[----:B------:R-:W2:Y:S01]  /*4880*/  LDG.E R37, desc[UR12][R24.64+0x2c] ;  /* 0x00002c0c18257981 */ /* 0x000ea2000c1e1900 */
[----:B------:R-:W-:-:S03]  /*4890*/  FFMA R22, R22, R38, R21 ;  /* 0x0000002616167223 */ /* 0x000fc60000000015 */
[----:B------:R-:W2:Y:S01]  /*48a0*/  LDG.E R38, desc[UR12][R24.64+0x30] ;  /* 0x0000300c18267981 */ /* 0x000ea2000c1e1900 */
[----:B------:R-:W-:-:S03]  /*48b0*/  FFMA R39, R23, R36, R22 ;  /* 0x0000002417277223 */ /* 0x000fc60000000016 */
[----:B------:R-:W2:Y:S04]  /*48c0*/  LDL.128 R20, [R5+0x50] ;  /* 0x0000500005147983 */ /* 0x000ea80000100c00 */
[----:B------:R-:W2:Y:S01]  /*48d0*/  LDG.E R36, desc[UR12][R24.64+0x38] ;  /* 0x0000380c18247981 */ /* 0x000ea2000c1e1900 */
[----:B---3--:R-:W-:-:S03]  /*48e0*/  FFMA R8, R8, R34, R39 ;  /* 0x0000002208087223 */ /* 0x008fc60000000027 */
[----:B------:R-:W3:Y:S01]  /*48f0*/  LDG.E R34, desc[UR12][R24.64+0x3c] ;  /* 0x00003c0c18227981 */ /* 0x000ee2000c1e1900 */
[----:B----4-:R-:W-:-:S03]  /*4900*/  FFMA R9, R9, R6, R8 ;  /* 0x0000000609097223 */ /* 0x010fc60000000008 */
[----:B------:R-:W4:Y:S01]  /*4910*/  LDG.E R6, desc[UR12][R24.64+0x40] ;  /* 0x0000400c18067981 */ /* 0x000f22000c1e1900 */
[----:B------:R-:W-:-:S03]  /*4920*/  FFMA R10, R10, R32, R9 ;  /* 0x000000200a0a7223 */ /* 0x000fc60000000009 */
[----:B------:R-:W4:Y:S01]  /*4930*/  LDG.E R32, desc[UR12][R24.64+0x48] ;  /* 0x0000480c18207981 */ /* 0x000f22000c1e1900 */
[----:B------:R-:W-:-:S03]  /*4940*/  FFMA R39, R11, R33, R10 ;  /* 0x000000210b277223 */ /* 0x000fc6000000000a */
[----:B------:R-:W4:Y:S04]  /*4950*/  LDG.E R33, desc[UR12][R24.64+0x44] ;  /* 0x0000440c18217981 */ /* 0x000f28000c1e1900 */
[----:B------:R-:W4:Y:S01]  /*4960*/  LDL.128 R8, [R5+0x60] ;  /* 0x0000600005087983 */ /* 0x000f220000100c00 */
        /* <DEDUP_REMOVED lines=9> */
[----:B------:R-:W4:Y:S04]  /*4a00*/  LDG.E R4, desc[UR12][R24.64+0x58] ;  /* 0x0000580c18047981 */ /* 0x000f28000c1e1900 */
[----:B------:R-:W4:Y:S04]  /*4a10*/  LDG.E R30, desc[UR12][R24.64+0x5c] ;  /* 0x00005c0c181e7981 */ /* 0x000f28000c1e1900 */
[----:B------:R-:W4:Y:S01]  /*4a20*/  LDG.E R29, desc[UR12][R24.64+0x60] ;  /* 0x0000600c181d7981 */ /* 0x000f22000c1e1900 */
[----:B------:R-:W-:-:S03]  /*4a30*/  FFMA R17, R17, R35, R16 ;  /* 0x0000002311117223 */ /* 0x000fc60000000010 */
[----:B------:R-:W4:Y:S01]  /*4a40*/  LDG.E R35, desc[UR12][R24.64+0x68] ;  /* 0x0000680c18237981 */ /* 0x000f22000c1e1900 */
[----:B--2---:R-:W-:-:S03]  /*4a50*/  FFMA R18, R18, R37, R17 ;  /* 0x0000002512127223 */ /* 0x004fc60000000011 */
[----:B------:R-:W2:Y:S01]  /*4a60*/  LDG.E R37, desc[UR12][R24.64+0x6c] ;  /* 0x00006c0c18257981 */ /* 0x000ea2000c1e1900 */
[----:B------:R-:W-:-:S03]  /*4a70*/  FFMA R19, R19, R38, R18 ;  /* 0x0000002613137223 */ /* 0x000fc60000000012 */
[----:B------:R-:W2:Y:S01]  /*4a80*/  LDG.E R38, desc[UR12][R24.64+0x64] ;  /* 0x0000640c18267981 */ /* 0x000ea2000c1e1900 */
[----:B------:R-:W-:-:S03]  /*4a90*/  FFMA R20, R20, R42, R19 ;  /* 0x0000002a14147223 */ /* 0x000fc60000000013 */
[----:B------:R-:W2:Y:S01]  /*4aa0*/  LDL.128 R16, [R5+0x80] ;  /* 0x0000800005107983 */ /* 0x000ea20000100c00 */
[----:B------:R-:W-:-:S03]  /*4ab0*/  FFMA R21, R21, R36, R20 ;  /* 0x0000002415157223 */ /* 0x000fc60000000014 */
[----:B------:R-:W2:Y:S01]  /*4ac0*/  LDG.E R36, desc[UR12][R24.64+0x70] ;  /* 0x0000700c18247981 */ /* 0x000ea2000c1e1900 */
[----:B---3--:R-:W-:-:S03]  /*4ad0*/  FFMA R22, R22, R34, R21 ;  /* 0x0000002216167223 */ /* 0x008fc60000000015 */
[----:B------:R-:W3:Y:S01]  /*4ae0*/  LDG.E R34, desc[UR12][R24.64+0x78] ;  /* 0x0000780c18227981 */ /* 0x000ee2000c1e1900 */
[----:B----4-:R-:W-:-:S03]  /*4af0*/  FFMA R43, R23, R6, R22 ;  /* 0x00000006172b7223 */ /* 0x010fc60000000016 */
[----:B------:R-:W4:Y:S04]  /*4b00*/  LDG.E R6, desc[UR12][R24.64+0x74] ;  /* 0x0000740c18067981 */ /* 0x000f28000c1e1900 */
[----:B------:R-:W4:Y:S04]  /*4b10*/  LDL.128 R20, [R5+0x90] ;  /* 0x0000900005147983 */ /* 0x000f280000100c00 */
[----:B------:R-:W3:Y:S01]  /*4b20*/  LDG.E R42, desc[UR12][R24.64+0xa4] ;  /* 0x0000a40c182a7981 */ /* 0x000ee2000c1e1900 */
[----:B------:R-:W-:-:S03]  /*4b30*/  FFMA R8, R8, R33, R43 ;  /* 0x0000002108087223 */ /* 0x000fc6000000002b */
[----:B------:R-:W3:Y:S01]  /*4b40*/  LDG.E R33, desc[UR12][R24.64+0x7c] ;  /* 0x00007c0c18217981 */ /* 0x000ee2000c1e1900 */
[----:B------:R-:W-:-:S03]  /*4b50*/  FFMA R9, R9, R32, R8 ;  /* 0x0000002009097223 */ /* 0x000fc60000000008 */
[----:B------:R-:W3:Y:S01]  /*4b60*/  LDG.E R32, desc[UR12][R24.64+0x80] ;  /* 0x0000800c18207981 */ /* 0x000ee2000c1e1900 */
[----:B------:R-:W-:-:S03]  /*4b70*/  FFMA R10, R10, R28, R9 ;  /* 0x0000001c0a0a7223 */ /* 0x000fc60000000009 */
[----:B------:R-:W3:Y:S01]  /*4b80*/  LDG.E R28, desc[UR12][R24.64+0x84] ;  /* 0x0000840c181c7981 */ /* 0x000ee2000c1e1900 */
[----:B------:R-:W-:-:S03]  /*4b90*/  FFMA R39, R11, R39, R10 ;  /* 0x000000270b277223 */ /* 0x000fc6000000000a */
[----:B------:R-:W3:Y:S01]  /*4ba0*/  LDL.128 R8, [R5+0xa0] ;  /* 0x0000a00005087983 */ /* 0x000ee20000100c00 */
[----:B------:R-:W-:-:S03]  /*4bb0*/  FFMA R12, R12, R31, R39 ;  /* 0x0000001f0c0c7223 */ /* 0x000fc60000000027 */
[----:B------:R-:W3:Y:S01]  /*4bc0*/  LDG.E R31, desc[UR12][R24.64+0x88] ;  /* 0x0000880c181f7981 */ /* 0x000ee2000c1e1900 */
[----:B------:R-:W-:-:S03]  /*4bd0*/  FFMA R13, R13, R4, R12 ;  /* 0x000000040d0d7223 */ /* 0x000fc6000000000c */
[----:B------:R-:W3:Y:S01]  /*4be0*/  LDG.E R4, desc[UR12][R24.64+0x8c] ;  /* 0x00008c0c18047981 */ /* 0x000ee2000c1e1900 */
[----:B------:R-:W-:-:S03]  /*4bf0*/  FFMA R14, R14, R30, R13 ;  /* 0x0000001e0e0e7223 */ /* 0x000fc6000000000d */
[----:B------:R-:W3:Y:S01]  /*4c00*/  LDG.E R30, desc[UR12][R24.64+0x90] ;  /* 0x0000900c181e7981 */ /* 0x000ee2000c1e1900 */
[----:B------:R-:W-:-:S03]  /*4c10*/  FFMA R39, R15, R29, R14 ;  /* 0x0000001d0f277223 */ /* 0x000fc6000000000e */
[----:B------:R-:W3:Y:S04]  /*4c20*/  LDG.E R29, desc[UR12][R24.64+0x94] ;  /* 0x0000940c181d7981 */ /* 0x000ee8000c1e1900 */
        /* <DEDUP_REMOVED lines=9> */
[----:B------:R-:W2:Y:S01]  /*4cc0*/  LDG.E R36, desc[UR12][R24.64+0xb0] ;  /* 0x0000b00c18247981 */ /* 0x000ea2000c1e1900 */
[----:B----4-:R-:W-:-:S03]  /*4cd0*/  FFMA R20, R20, R6, R19 ;  /* 0x0000000614147223 */ /* 0x010fc60000000013 */
[----:B------:R-:W4:Y:S04]  /*4ce0*/  LDL.128 R16, [R5+0xc0] ;  /* 0x0000c00005107983 */ /* 0x000f280000100c00 */
[----:B------:R-:W4:Y:S01]  /*4cf0*/  LDG.E R6, desc[UR12][R24.64+0xa8] ;  /* 0x0000a80c18067981 */ /* 0x000f22000c1e1900 */
[----:B---3--:R-:W-:-:S03]  /*4d00*/  FFMA R21, R21, R34, R20 ;  /* 0x0000002215157223 */ /* 0x008fc60000000014 */
        /* <DEDUP_REMOVED lines=13> */
[----:B------:R-:W3:Y:S01]  /*4de0*/  LDL.128 R8, [R5+0xe0] ;  /* 0x0000e00005087983 */ /* 0x000ee20000100c00 */
[----:B------:R-:W-:-:S03]  /*4df0*/  FFMA R12, R12, R29, R31 ;  /* 0x0000001d0c0c7223 */ /* 0x000fc6000000001f */
[----:B------:R-:W3:Y:S04]  /*4e00*/  LDG.E R29, desc[UR12][R24.64+0xc8] ;  /* 0x0000c80c181d7981 */ /* 0x000ee8000c1e1900 */
[----:B------:R-:W3:Y:S04]  /*4e10*/  LDG.E R30, desc[UR12][R24.64+0xcc] ;  /* 0x0000cc0c181e7981 */ /* 0x000ee8000c1e1900 */
[----:B------:R-:W3:Y:S01]  /*4e20*/  LDG.E R31, desc[UR12][R24.64+0xd0] ;  /* 0x0000d00c181f7981 */ /* 0x000ee2000c1e1900 */
[----:B--2---:R-:W-:-:S03]  /*4e30*/  FFMA R13, R13, R35, R12 ;  /* 0x000000230d0d7223 */ /* 0x004fc6000000000c */
[----:B------:R-:W2:Y:S01]  /*4e40*/  LDG.E R35, desc[UR12][R24.64+0xd4] ;  /* 0x0000d40c18237981 */ /* 0x000ea2000c1e1900 */
[----:B------:R-:W-:-:S03]  /*4e50*/  FFMA R14, R14, R37, R13 ;  /* 0x000000250e0e7223 */ /* 0x000fc6000000000d */
[----:B------:R-:W2:Y:S01]  /*4e60*/  LDG.E R37, desc[UR12][R24.64+0xdc] ;  /* 0x0000dc0c18257981 */ /* 0x000ea2000c1e1900 */
[----:B------:R-:W-:-:S04]  /*4e70*/  FFMA R15, R15, R39, R14 ;  /* 0x000000270f0f7223 */ /* 0x000fc8000000000e */
[----:B----4-:R-:W-:Y:S02]  /*4e80*/  FFMA R16, R16, R42, R15 ;  /* 0x0000002a10107223 */ /* 0x010fe4000000000f */
[----:B------:R-:W2:Y:S02]  /*4e90*/  LDL.128 R12, [R5+0xf0] ;  /* 0x0000f000050c7983 */ /* 0x000ea40000100c00 */
[----:B------:R-:W-:Y:S02]  /*4ea0*/  FFMA R17, R17, R6, R16 ;  /* 0x0000000611117223 */ /* 0x000fe40000000010 */
[----:B------:R-:W4:Y:S02]  /*4eb0*/  LDG.E R6, desc[UR12][R24.64+0xd8] ;  /* 0x0000d80c18067981 */ /* 0x000f24000c1e1900 */
[----:B---3--:R-:W-:Y:S02]  /*4ec0*/  FFMA R18, R18, R34, R17 ;  /* 0x0000002212127223 */ /* 0x008fe40000000011 */
[----:B------:R-:W3:Y:S02]  /*4ed0*/  LDG.E R34, desc[UR12][R24.64+0xe8] ;  /* 0x0000e80c18227981 */ /* 0x000ee4000c1e1900 */
[----:B------:R-:W-:-:S02]  /*4ee0*/  FFMA R19, R19, R36, R18 ;  /* 0x0000002413137223 */ /* 0x000fc40000000012 */
[----:B------:R-:W3:Y:S02]  /*4ef0*/  LDG.E R36, desc[UR12][R24.64+0xe0] ;  /* 0x0000e00c18247981 */ /* 0x000ee4000c1e1900 */
[----:B------:R-:W-:Y:S02]  /*4f00*/  FFMA R20, R20, R38, R19 ;  /* 0x0000002614147223 */ /* 0x000fe40000000013 */
[----:B------:R-:W3:Y:S04]  /*4f10*/  LDL.128 R16, [R5+0x100] ;  /* 0x0001000005107983 */ /* 0x000ee80000100c00 */
        /* <DEDUP_REMOVED lines=17> */
[----:B--2---:R-:W-:-:S03]  /*5030*/  FFMA R12, R12, R35, R31 ;  /* 0x000000230c0c7223 */ /* 0x004fc6000000001f */
[----:B------:R-:W2:Y:S01]  /*5040*/  LDG.E R31, desc[UR12][R24.64+0x10c] ;  /* 0x00010c0c181f7981 */ /* 0x000ea2000c1e1900 */
[----:B----4-:R-:W-:-:S03]  /*5050*/  FFMA R13, R13, R6, R12 ;  /* 0x000000060d0d7223 */ /* 0x010fc6000000000c */
[----:B------:R-:W4:Y:S01]  /*5060*/  LDG.E R6, desc[UR12][R24.64+0x108] ;  /* 0x0001080c18067981 */ /* 0x000f22000c1e1900 */
[----:B------:R-:W-:-:S03]  /*5070*/  FFMA R14, R14, R37, R13 ;  /* 0x000000250e0e7223 */ /* 0x000fc6000000000d */
[----:B------:R-:W2:Y:S01]  /*5080*/  LDG.E R35, desc[UR12][R24.64+0x110] ;  /* 0x0001100c18237981 */ /* 0x000ea2000c1e1900 */
[----:B---3--:R-:W-:-:S03]  /*5090*/  FFMA R15, R15, R36, R14 ;  /* 0x000000240f0f7223 */ /* 0x008fc6000000000e */
[----:B------:R-:W3:Y:S04]  /*50a0*/  LDG.E R36, desc[UR12][R24.64+0x114] ;  /* 0x0001140c18247981 */ /* 0x000ee8000c1e1900 */
        /* <DEDUP_REMOVED lines=10> */
[----:B------:R-:W3:Y:S04]  /*5150*/  LDL.128 R16, [R5+0x140] ;  /* 0x0001400005107983 */ /* 0x000ee80000100c00 */
[----:B------:R-:W3:Y:S01]  /*5160*/  LDG.E R33, desc[UR12][R24.64+0x124] ;  /* 0x0001240c18217981 */ /* 0x000ee2000c1e1900 */
[----:B------:R-:W-:-:S03]  /*5170*/  FFMA R21, R21, R4, R20 ;  /* 0x0000000415157223 */ /* 0x000fc60000000014 */
[----:B------:R-:W3:Y:S01]  /*5180*/  LDG.E R4, desc[UR12][R24.64+0x130] ;  /* 0x0001300c18047981 */ /* 0x000ee2000c1e1900 */
[----:B------:R-:W-:-:S03]  /*5190*/  FFMA R22, R22, R29, R21 ;  /* 0x0000001d16167223 */ /* 0x000fc60000000015 */
[----:B------:R-:W3:Y:S01]  /*51a0*/  LDG.E R29, desc[UR12][R24.64+0x134] ;  /* 0x0001340c181d7981 */ /* 0x000ee2000c1e1900 */
[----:B------:R-:W-:-:S03]  /*51b0*/  FFMA R39, R23, R39, R22 ;  /* 0x0000002717277223 */ /* 0x000fc60000000016 */
[----:B------:R0:W3:Y:S01]  /*51c0*/  LDL.128 R20, [R5+0x150] ;  /* 0x0001500005147983 */ /* 0x0000e20000100c00 */
[----:B------:R-:W-:-:S03]  /*51d0*/  FFMA R38, R8, R30, R39 ;  /* 0x0000001e08267223 */ /* 0x000fc60000000027 */
[----:B------:R-:W3:Y:S04]  /*51e0*/  LDG.E R30, desc[UR12][R24.64+0x138] ;  /* 0x0001380c181e7981 */ /* 0x000ee8000c1e1900 */
[----:B------:R-:W3:Y:S04]  /*51f0*/  LDG.E R39, desc[UR12][R24.64+0x13c] ;  /* 0x00013c0c18277981 */ /* 0x000ee8000c1e1900 */
[----:B------:R1:W3:Y:S01]  /*5200*/  LDG.E R8, desc[UR12][R24.64+0x140] ;  /* 0x0001400c18087981 */ /* 0x0002e2000c1e1900 */
[----:B------:R-:W-:-:S04]  /*5210*/  UIADD3 UR4, UPT, UPT, UR4, 0x60, URZ ;  /* 0x0000006004047890 */ /* 0x000fc8000fffe0ff */
[----:B------:R-:W-:Y:S01]  /*5220*/  UISETP.NE.AND UP0, UPT, UR4, 0x480, UPT ;  /* 0x000004800400788c */ /* 0x000fe2000bf05270 */
[----:B0-----:R-:W-:Y:S02]  /*5230*/  IADD3 R5, PT, PT, R5, 0x180, RZ ;  /* 0x0000018005057810 */ /* 0x001fe40007ffe0ff */
[----:B-1----:R-:W-:-:S04]  /*5240*/  IADD3 R24, P0, PT, R24, 0x180, RZ ;  /* 0x0000018018187810 */ /* 0x002fc80007f1e0ff */
[----:B------:R-:W-:Y:S01]  /*5250*/  IADD3.X R25, PT, PT, RZ, R25, RZ, P0, !PT ;  /* 0x00000019ff197210 */ /* 0x000fe200007fe4ff */
[----:B----4-:R-:W-:-:S04]  /*5260*/  FFMA R9, R9, R6, R38 ;  /* 0x0000000609097223 */ /* 0x010fc80000000026 */
[----:B--2---:R-:W-:-:S04]  /*5270*/  FFMA R10, R10, R31, R9 ;  /* 0x0000001f0a0a7223 */ /* 0x004fc80000000009 */
[----:B------:R-:W-:-:S04]  /*5280*/  FFMA R11, R11, R35, R10 ;  /* 0x000000230b0b7223 */ /* 0x000fc8000000000a */
[----:B---3--:R-:W-:-:S04]  /*5290*/  FFMA R12, R12, R36, R11 ;  /* 0x000000240c0c7223 */ /* 0x008fc8000000000b */
[----:B------:R-:W-:-:S04]  /*52a0*/  FFMA R13, R13, R34, R12 ;  /* 0x000000220d0d7223 */ /* 0x000fc8000000000c */
        /* <DEDUP_REMOVED lines=18> */
.L_x_12:
        /* <DEDUP_REMOVED lines=17> */
[----:B------:R-:W4:Y:S01]  /*54e0*/  LDG.E R39, desc[UR12][R24.64+0x24] ;  /* 0x0000240c18277981 */ /* 0x000f22000c1e1900 */
[----:B--2--5:R-:W-:-:S03]  /*54f0*/  FFMA R8, R8, R32, R5 ;  /* 0x0000002008087223 */ /* 0x024fc60000000005 */
[----:B------:R-:W2:Y:S01]  /*5500*/  LDG.E R32, desc[UR12][R24.64+-0x8] ;  /* 0xfffff80c18207981 */ /* 0x000ea2000c1e1900 */
[----:B---3--:R-:W-:-:S03]  /*5510*/  FFMA R9, R9, R36, R8 ;  /* 0x0000002409097223 */ /* 0x008fc60000000008 */
[----:B------:R-:W3:Y:S04]  /*5520*/  LDG.E R36, desc[UR12][R24.64+-0x4] ;  /* 0xfffffc0c18247981 */ /* 0x000ee8000c1e1900 */
[----:B------:R-:W3:Y:S01]  /*5530*/  LDG.E R5, desc[UR12][R24.64] ;  /* 0x0000000c18057981 */ /* 0x000ee2000c1e1900 */
[----:B----4-:R-:W-:-:S03]  /*5540*/  FFMA R10, R10, R29, R9 ;  /* 0x0000001d0a0a7223 */ /* 0x010fc60000000009 */
[----:B------:R-:W4:Y:S01]  /*5550*/  LDG.E R29, desc[UR12][R24.64+0x4] ;  /* 0x0000040c181d7981 */ /* 0x000f22000c1e1900 */
[----:B------:R-:W-:-:S04]  /*5560*/  FFMA R11, R11, R44, R10 ;  /* 0x0000002c0b0b7223 */ /* 0x000fc8000000000a */
[----:B------:R-:W-:Y:S02]  /*5570*/  FFMA R12, R12, R31, R11 ;  /* 0x0000001f0c0c7223 */ /* 0x000fe4000000000b */
[----:B------:R-:W4:Y:S02]  /*5580*/  LDL.128 R8, [R6+0x20] ;  /* 0x0000200006087983 */ /* 0x000f240000100c00 */
[----:B------:R-:W-:Y:S02]  /*5590*/  FFMA R13, R13, R42, R12 ;  /* 0x0000002a0d0d7223 */ /* 0x000fe4000000000c */
[----:B------:R-:W4:Y:S02]  /*55a0*/  LDG.E R31, desc[UR12][R24.64+0x8] ;  /* 0x0000080c181f7981 */ /* 0x000f24000c1e1900 */
[----:B------:R-:W-:Y:S02]  /*55b0*/  FFMA R14, R14, R35, R13 ;  /* 0x000000230e0e7223 */ /* 0x000fe4000000000d */
[----:B------:R-:W4:Y:S02]  /*55c0*/  LDG.E R35, desc[UR12][R24.64+0xc] ;  /* 0x00000c0c18237981 */ /* 0x000f24000c1e1900 */
[----:B------:R-:W-:-:S02]  /*55d0*/  FFMA R15, R15, R38, R14 ;  /* 0x000000260f0f7223 */ /* 0x000fc4000000000e */
[----:B------:R-:W4:Y:S04]  /*55e0*/  LDG.E R38, desc[UR12][R24.64+0x10] ;  /* 0x0000100c18267981 */ /* 0x000f28000c1e1900 */
[----:B------:R-:W4:Y:S01]  /*55f0*/  LDG.E R42, desc[UR12][R24.64+0x14] ;  /* 0x0000140c182a7981 */ /* 0x000f22000c1e1900 */
[----:B------:R-:W-:-:S03]  /*5600*/  FFMA R16, R16, R37, R15 ;  /* 0x0000002510107223 */ /* 0x000fc6000000000f */
[----:B------:R-:W4:Y:S01]  /*5610*/  LDL.128 R12, [R6+0x30] ;  /* 0x00003000060c7983 */ /* 0x000f220000100c00 */
[----:B------:R-:W-:-:S03]  /*5620*/  FFMA R17, R17, R30, R16 ;  /* 0x0000001e11117223 */ /* 0x000fc60000000010 */
[----:B------:R-:W4:Y:S01]  /*5630*/  LDG.E R30, desc[UR12][R24.64+0x18] ;  /* 0x0000180c181e7981 */ /* 0x000f22000c1e1900 */
[----:B------:R-:W-:-:S03]  /*5640*/  FFMA R18, R18, R34, R17 ;  /* 0x0000002212127223 */ /* 0x000fc60000000011 */
[----:B------:R-:W4:Y:S01]  /*5650*/  LDG.E R34, desc[UR12][R24.64+0x1c] ;  /* 0x00001c0c18227981 */ /* 0x000f22000c1e1900 */
[----:B------:R-:W-:-:S03]  /*5660*/  FFMA R19, R19, R33, R18 ;  /* 0x0000002113137223 */ /* 0x000fc60000000012 */
[----:B------:R-:W4:Y:S04]  /*5670*/  LDG.E R37, desc[UR12][R24.64+0x20] ;  /* 0x0000200c18257981 */ /* 0x000f28000c1e1900 */
[----:B------:R-:W4:Y:S01]  /*5680*/  LDG.E R33, desc[UR12][R24.64+0x30] ;  /* 0x0000300c18217981 */ /* 0x000f22000c1e1900 */
[----:B------:R-:W-:-:S03]  /*5690*/  FFMA R20, R20, R28, R19 ;  /* 0x0000001c14147223 */ /* 0x000fc60000000013 */
[----:B------:R-:W4:Y:S04]  /*56a0*/  LDL.128 R16, [R6+0x40] ;  /* 0x0000400006107983 */ /* 0x000f280000100c00 */
[----:B------:R-:W4:Y:S01]  /*56b0*/  LDG.E R28, desc[UR12][R24.64+0x28] ;  /* 0x0000280c181c7981 */ /* 0x000f22000c1e1900 */
[----:B--2---:R-:W-:-:S03]  /*56c0*/  FFMA R21, R21, R32, R20 ;  /* 0x0000002015157223 */ /* 0x004fc60000000014 */
[----:B------:R-:W2:Y:S01]  /*56d0*/  LDG.E R32, desc[UR12][R24.64+0x2c] ;  /* 0x00002c0c18207981 */ /* 0x000ea2000c1e1900 */
[----:B---3--:R-:W-:-:S03]  /*56e0*/  FFMA R22, R22, R36, R21 ;  /* 0x0000002416167223 */ /* 0x008fc60000000015 */
[----:B------:R-:W3:Y:S01]  /*56f0*/  LDG.E R36, desc[UR12][R24.64+0x44] ;  /* 0x0000440c18247981 */ /* 0x000ee2000c1e1900 */
[----:B------:R-:W-:-:S03]  /*5700*/  FFMA R43, R23, R5, R22 ;  /* 0x00000005172b7223 */ /* 0x000fc60000000016 */
[----:B------:R-:W3:Y:S04]  /*5710*/  LDG.E R5, desc[UR12][R24.64+0x34] ;  /* 0x0000340c18057981 */ /* 0x000ee8000c1e1900 */
[----:B------:R-:W3:Y:S01]  /*5720*/  LDL.128 R20, [R6+0x50] ;  /* 0x0000500006147983 */ /* 0x000ee20000100c00 */
[----:B----4-:R-:W-:-:S03]  /*5730*/  FFMA R8, R8, R29, R43 ;  /* 0x0000001d08087223 */ /* 0x010fc6000000002b */
        /* <DEDUP_REMOVED lines=19> */
[----:B------:R-:W-:-:S03]  /*5870*/  FFMA R17, R17, R28, R16 ;  /* 0x0000001c11117223 */ /* 0x000fc60000000010 */
[----:B------:R-:W4:Y:S01]  /*5880*/  LDG.E R28, desc[UR12][R24.64+0x5c] ;  /* 0x00005c0c181c7981 */ /* 0x000f22000c1e1900 */
[----:B--2---:R-:W-:-:S03]  /*5890*/  FFMA R18, R18, R32, R17 ;  /* 0x0000002012127223 */ /* 0x004fc60000000011 */
[----:B------:R-:W2:Y:S01]  /*58a0*/  LDG.E R32, desc[UR12][R24.64+0x60] ;  /* 0x0000600c18207981 */ /* 0x000ea2000c1e1900 */
[----:B------:R-:W-:-:S03]  /*58b0*/  FFMA R43, R19, R33, R18 ;  /* 0x00000021132b7223 */ /* 0x000fc60000000012 */
[----:B------:R-:W2:Y:S04]  /*58c0*/  LDG.E R33, desc[UR12][R24.64+0x64] ;  /* 0x0000640c18217981 */ /* 0x000ea8000c1e1900 */
[----:B------:R-:W2:Y:S01]  /*58d0*/  LDL.128 R16, [R6+0x80] ;  /* 0x0000800006107983 */ /* 0x000ea20000100c00 */
[----:B---3--:R-:W-:-:S03]  /*58e0*/  FFMA R20, R20, R5, R43 ;  /* 0x0000000514147223 */ /* 0x008fc6000000002b */
[----:B------:R-:W3:Y:S01]  /*58f0*/  LDG.E R5, desc[UR12][R24.64+0x68] ;  /* 0x0000680c18057981 */ /* 0x000ee2000c1e1900 */
[----:B----4-:R-:W-:-:S03]  /*5900*/  FFMA R21, R21, R29, R20 ;  /* 0x0000001d15157223 */ /* 0x010fc60000000014 */
        /* <DEDUP_REMOVED lines=21> */
[----:B--2---:R-:W-:-:S03]  /*5a60*/  FFMA R15, R15, R32, R14 ;  /* 0x000000200f0f7223 */ /* 0x004fc6000000000e */
        /* <DEDUP_REMOVED lines=28> */
[----:B--2---:R-:W-:-:S03]  /*5c30*/  FFMA R12, R12, R33, R11 ;  /* 0x000000210c0c7223 */ /* 0x004fc6000000000b */
[----:B------:R-:W2:Y:S04]  /*5c40*/  LDL.128 R8, [R6+0xe0] ;  /* 0x0000e00006087983 */ /* 0x000ea80000100c00 */
[----:B------:R-:W2:Y:S01]  /*5c50*/  LDG.E R33, desc[UR12][R24.64+0xc8] ;  /* 0x0000c80c18217981 */ /* 0x000ea2000c1e1900 */
[----:B------:R-:W-:-:S03]  /*5c60*/  FFMA R13, R13, R28, R12 ;  /* 0x0000001c0d0d7223 */ /* 0x000fc6000000000c */
[----:B------:R-:W2:Y:S01]  /*5c70*/  LDG.E R28, desc[UR12][R24.64+0xcc] ;  /* 0x0000cc0c181c7981 */ /* 0x000ea2000c1e1900 */
[----:B------:R-:W-:-:S03]  /*5c80*/  FFMA R14, R14, R32, R13 ;  /* 0x000000200e0e7223 */ /* 0x000fc6000000000d */
[----:B------:R-:W2:Y:S01]  /*5c90*/  LDG.E R32, desc[UR12][R24.64+0xd0] ;  /* 0x0000d00c18207981 */ /* 0x000ea2000c1e1900 */
[----:B---3--:R-:W-:-:S03]  /*5ca0*/  FFMA R5, R15, R5, R14 ;  /* 0x000000050f057223 */ /* 0x008fc6000000000e */
        /* <DEDUP_REMOVED lines=20> */
[----:B------:R-:W2:Y:S01]  /*5df0*/  LDL.128 R20, [R6+0x110] ;  /* 0x0001100006147983 */ /* 0x000ea20000100c00 */
[----:B------:R-:W-:-:S03]  /*5e00*/  FFMA R9, R9, R33, R8 ;  /* 0x0000002109097223 */ /* 0x000fc60000000008 */
[----:B------:R-:W2:Y:S01]  /*5e10*/  LDG.E R33, desc[UR12][R24.64+0xf8] ;  /* 0x0000f80c18217981 */ /* 0x000ea2000c1e1900 */
[----:B------:R-:W-:-:S03]  /*5e20*/  FFMA R10, R10, R28, R9 ;  /* 0x0000001c0a0a7223 */ /* 0x000fc60000000009 */
[----:B------:R-:W2:Y:S01]  /*5e30*/  LDG.E R28, desc[UR12][R24.64+0xfc] ;  /* 0x0000fc0c181c7981 */ /* 0x000ea2000c1e1900 */
[----:B------:R-:W-:-:S03]  /*5e40*/  FFMA R11, R11, R32, R10 ;  /* 0x000000200b0b7223 */ /* 0x000fc6000000000a */
[----:B------:R-:W2:Y:S01]  /*5e50*/  LDG.E R39, desc[UR12][R24.64+0x104] ;  /* 0x0001040c18277981 */ /* 0x000ea2000c1e1900 */
[----:B---3--:R-:W-:-:S03]  /*5e60*/  FFMA R12, R12, R42, R11 ;  /* 0x0000002a0c0c7223 */ /* 0x008fc6000000000b */
[----:B------:R-:W3:Y:S04]  /*5e70*/  LDL.128 R8, [R6+0x120] ;  /* 0x0001200006087983 */ /* 0x000ee80000100c00 */
[----:B------:R-:W3:Y:S01]  /*5e80*/  LDG.E R32, desc[UR12][R24.64+0x108] ;  /* 0x0001080c18207981 */ /* 0x000ee2000c1e1900 */
[----:B----4-:R-:W-:-:S04]  /*5e90*/  FFMA R5, R13, R5, R12 ;  /* 0x000000050d057223 */ /* 0x010fc8000000000c */
[----:B------:R-:W-:Y:S02]  /*5ea0*/  FFMA R14, R14, R29, R5 ;  /* 0x0000001d0e0e7223 */ /* 0x000fe40000000005 */
[----:B------:R-:W4:Y:S02]  /*5eb0*/  LDG.E R5, desc[UR12][R24.64+0x10c] ;  /* 0x00010c0c18057981 */ /* 0x000f24000c1e1900 */
[----:B------:R-:W-:Y:S02]  /*5ec0*/  FFMA R15, R15, R31, R14 ;  /* 0x0000001f0f0f7223 */ /* 0x000fe4000000000e */
        /* <DEDUP_REMOVED lines=22> */
[----:B------:R-:W-:-:S03]  /*6030*/  FFMA R43, R9, R32, R8 ;  /* 0x00000020092b7223 */ /* 0x000fc60000000008 */
[----:B------:R-:W3:Y:S04]  /*6040*/  LDG.E R32, desc[UR12][R24.64+0x138] ;  /* 0x0001380c18207981 */ /* 0x000ee8000c1e1900 */
[----:B------:R-:W3:Y:S04]  /*6050*/  LDG.E R9, desc[UR12][R24.64+0x13c] ;  /* 0x00013c0c18097981 */ /* 0x000ee8000c1e1900 */
[----:B------:R0:W3:Y:S01]  /*6060*/  LDG.E R8, desc[UR12][R24.64+0x140] ;  /* 0x0001400c18087981 */ /* 0x0000e2000c1e1900 */
[----:B----4-:R-:W-:-:S04]  /*6070*/  FFMA R10, R10, R5, R43 ;  /* 0x000000050a0a7223 */ /* 0x010fc8000000002b */
[----:B------:R-:W-:-:S04]  /*6080*/  FFMA R11, R11, R29, R10 ;  /* 0x0000001d0b0b7223 */ /* 0x000fc8000000000a */
        /* <DEDUP_REMOVED lines=9> */
[----:B--2---:R-:W-:-:S04]  /*6120*/  FFMA R16, R16, R37, R15 ;  /* 0x0000002510107223 */ /* 0x004fc8000000000f */
[----:B------:R-:W-:-:S04]  /*6130*/  FFMA R17, R17, R36, R16 ;  /* 0x0000002411117223 */ /* 0x000fc80000000010 */
[----:B------:R-:W-:-:S04]  /*6140*/  FFMA R18, R18, R33, R17 ;  /* 0x0000002112127223 */ /* 0x000fc80000000011 */
[----:B------:R-:W-:-:S04]  /*6150*/  FFMA R19, R19, R28, R18 ;  /* 0x0000001c13137223 */ /* 0x000fc80000000012 */
[----:B---3--:R-:W-:-:S04]  /*6160*/  FFMA R20, R20, R39, R19 ;  /* 0x0000002714147223 */ /* 0x008fc80000000013 */
        /* <DEDUP_REMOVED lines=11> */
.L_x_13:
        /* <DEDUP_REMOVED lines=16> */
[----:B------:R-:W4:Y:S04]  /*6320*/  LDG.E R42, desc[UR12][R28.64+0x4] ;  /* 0x0000040c1c2a7981 */ /* 0x000f28000c1e1900 */
[----:B------:R-:W4:Y:S01]  /*6330*/  LDG.E R44, desc[UR12][R28.64+0x120] ;  /* 0x0001200c1c2c7981 */ /* 0x000f22000c1e1900 */
[----:B--2--5:R-:W-:-:S03]  /*6340*/  FFMA R8, R8, R21, R6 ;  /* 0x0000001508087223 */ /* 0x024fc60000000006 */
[----:B------:R-:W2:Y:S01]  /*6350*/  LDL.128 R20, [R24+0x10] ;  /* 0x0000100018147983 */ /* 0x000ea20000100c00 */
[----:B---3--:R-:W-:-:S03]  /*6360*/  FFMA R9, R9, R25, R8 ;  /* 0x0000001909097223 */ /* 0x008fc60000000008 */
[----:B------:R-:W3:Y:S01]  /*6370*/  LDG.E R25, desc[UR12][R28.64+-0x8] ;  /* 0xfffff80c1c197981 */ /* 0x000ee2000c1e1900 */
[----:B----4-:R-:W-:-:S03]  /*6380*/  FFMA R10, R10, R33, R9 ;  /* 0x000000210a0a7223 */ /* 0x010fc60000000009 */
        /* <DEDUP_REMOVED lines=48> */
[----:B--2---:R-:W-:-:S03]  /*6690*/  FFMA R12, R12, R38, R19 ;  /* 0x000000260c0c7223 */ /* 0x004fc60000000013 */
        /* <DEDUP_REMOVED lines=56> */
[----:B------:R-:W2:Y:S01]  /*6a20*/  LDG.E R37, desc[UR12][R28.64+0xb4] ;  /* 0x0000b40c1c257981 */ /* 0x000ea2000c1e1900 */
[----:B----4-:R-:W-:-:S03]  /*6a30*/  FFMA R10, R10, R25, R9 ;  /* 0x000000190a0a7223 */ /* 0x010fc60000000009 */
[----:B------:R-:W3:Y:S01]  /*6a40*/  LDG.E R38, desc[UR12][R28.64+0xb8] ;  /* 0x0000b80c1c267981 */ /* 0x000ee2000c1e1900 */
        /* <DEDUP_REMOVED lines=69> */
[----:B------:R-:W4:Y:S04]  /*6ea0*/  LDG.E R9, desc[UR12][R28.64+0x13c] ;  /* 0x00013c0c1c097981 */ /* 0x000f28000c1e1900 */
[----:B------:R0:W4:Y:S01]  /*6eb0*/  LDG.E R34, desc[UR12][R28.64+0x140] ;  /* 0x0001400c1c227981 */ /* 0x000122000c1e1900 */
        /* <DEDUP_REMOVED lines=8> */
[----:B---3--:R-:W-:-:S04]  /*6f40*/  FFMA R17, R17, R38, R16 ;  /* 0x0000002611117223 */ /* 0x008fc80000000010 */
[----:B----4-:R-:W-:-:S04]  /*6f50*/  FFMA R18, R18, R25, R17 ;  /* 0x0000001912127223 */ /* 0x010fc80000000011 */
        /* <DEDUP_REMOVED lines=17> */
.L_x_14:
        /* <DEDUP_REMOVED lines=16> */
[----:B------:R-:W4:Y:S01]  /*7170*/  LDG.E R38, desc[UR12][R28.64+-0x8] ;  /* 0xfffff80c1c267981 */ /* 0x000f22000c1e1900 */
[----:B--2--5:R-:W-:-:S03]  /*7180*/  FFMA R8, R8, R17, R24 ;  /* 0x0000001108087223 */ /* 0x024fc60000000018 */
[----:B------:R-:W2:Y:S01]  /*7190*/  LDG.E R24, desc[UR12][R28.64+0x18] ;  /* 0x0000180c1c187981 */ /* 0x000ea2000c1e1900 */
[----:B---3--:R-:W-:-:S03]  /*71a0*/  FFMA R9, R9, R16, R8 ;  /* 0x0000001009097223 */ /* 0x008fc60000000008 */
[----:B------:R-:W3:Y:S01]  /*71b0*/  LDL.128 R16, [R25+0x10] ;  /* 0x0000100019107983 */ /* 0x000ee20000100c00 */
[----:B----4-:R-:W-:-:S03]  /*71c0*/  FFMA R10, R10, R37, R9 ;  /* 0x000000250a0a7223 */ /* 0x010fc60000000009 */
[----:B------:R-:W4:Y:S01]  /*71d0*/  LDG.E R37, desc[UR12][R28.64+-0x4] ;  /* 0xfffffc0c1c257981 */ /* 0x000f22000c1e1900 */
[----:B------:R-:W-:-:S03]  /*71e0*/  FFMA R11, R11, R36, R10 ;  /* 0x000000240b0b7223 */ /* 0x000fc6000000000a */
[----:B------:R-:W2:Y:S01]  /*71f0*/  LDG.E R36, desc[UR12][R28.64] ;  /* 0x0000000c1c247981 */ /* 0x000ea2000c1e1900 */
[----:B------:R-:W-:-:S03]  /*7200*/  FFMA R20, R20, R43, R11 ;  /* 0x0000002b14147223 */ /* 0x000fc6000000000b */
[----:B------:R-:W2:Y:S01]  /*7210*/  LDL.128 R8, [R25+0x20] ;  /* 0x0000200019087983 */ /* 0x000ea20000100c00 */
[----:B------:R-:W-:-:S03]  /*7220*/  FFMA R21, R21, R34, R20 ;  /* 0x0000002215157223 */ /* 0x000fc60000000014 */
[----:B------:R-:W2:Y:S01]  /*7230*/  LDG.E R34, desc[UR12][R28.64+0x4] ;  /* 0x0000040c1c227981 */ /* 0x000ea2000c1e1900 */
[----:B------:R-:W-:-:S03]  /*7240*/  FFMA R22, R22, R35, R21 ;  /* 0x0000002316167223 */ /* 0x000fc60000000015 */
[----:B------:R-:W2:Y:S01]  /*7250*/  LDG.E R35, desc[UR12][R28.64+0x8] ;  /* 0x0000080c1c237981 */ /* 0x000ea2000c1e1900 */
[----:B------:R-:W-:-:S03]  /*7260*/  FFMA R23, R23, R33, R22 ;  /* 0x0000002117177223 */ /* 0x000fc60000000016 */
[----:B------:R-:W2:Y:S04]  /*7270*/  LDG.E R33, desc[UR12][R28.64+0xc] ;  /* 0x00000c0c1c217981 */ /* 0x000ea8000c1e1900 */
        /* <DEDUP_REMOVED lines=12> */
[----:B------:R-:W-:-:S03]  /*7340*/  FFMA R17, R17, R38, R16 ;  /* 0x0000002611117223 */ /* 0x000fc60000000010 */
[----:B------:R-:W3:Y:S01]  /*7350*/  LDG.E R39, desc[UR12][R28.64+0x24] ;  /* 0x0000240c1c277981 */ /* 0x000ee2000c1e1900 */
[----:B----4-:R-:W-:-:S03]  /*7360*/  FFMA R18, R18, R37, R17 ;  /* 0x0000002512127223 */ /* 0x010fc60000000011 */
[----:B------:R-:W4:Y:S01]  /*7370*/  LDG.E R38, desc[UR12][R28.64+0x28] ;  /* 0x0000280c1c267981 */ /* 0x000f22000c1e1900 */
[----:B--2---:R-:W-:-:S03]  /*7380*/  FFMA R19, R19, R36, R18 ;  /* 0x0000002413137223 */ /* 0x004fc60000000012 */
[----:B------:R-:W2:Y:S04]  /*7390*/  LDG.E R37, desc[UR12][R28.64+0x2c] ;  /* 0x00002c0c1c257981 */ /* 0x000ea8000c1e1900 */
[----:B------:R-:W2:Y:S01]  /*73a0*/  LDG.E R36, desc[UR12][R28.64+0x34] ;  /* 0x0000340c1c247981 */ /* 0x000ea2000c1e1900 */
[----:B------:R-:W-:-:S03]  /*73b0*/  FFMA R8, R8, R34, R19 ;  /* 0x0000002208087223 */ /* 0x000fc60000000013 */
[----:B------:R-:W2:Y:S01]  /*73c0*/  LDG.E R34, desc[UR12][R28.64+0x30] ;  /* 0x0000300c1c227981 */ /* 0x000ea2000c1e1900 */
[----:B------:R-:W-:-:S03]  /*73d0*/  FFMA R9, R9, R35, R8 ;  /* 0x0000002309097223 */ /* 0x000fc60000000008 */
[----:B------:R-:W2:Y:S01]  /*73e0*/  LDL.128 R16, [R25+0x50] ;  /* 0x0000500019107983 */ /* 0x000ea20000100c00 */
        /* <DEDUP_REMOVED lines=17> */
[----:B------:R-:W3:Y:S01]  /*7500*/  LDG.E R39, desc[UR12][R28.64+0x54] ;  /* 0x0000540c1c277981 */ /* 0x000ee2000c1e1900 */
[----:B--2---:R-:W-:-:S03]  /*7510*/  FFMA R14, R14, R37, R13 ;  /* 0x000000250e0e7223 */ /* 0x004fc6000000000d */
[----:B------:R-:W2:Y:S04]  /*7520*/  LDG.E R38, desc[UR12][R28.64+0x58] ;  /* 0x0000580c1c267981 */ /* 0x000ea8000c1e1900 */
        /* <DEDUP_REMOVED lines=21> */
[----:B---3--:R-:W-:-:S03]  /*7680*/  FFMA R20, R20, R39, R11 ;  /* 0x0000002714147223 */ /* 0x008fc6000000000b */
[----:B------:R-:W3:Y:S01]  /*7690*/  LDL.128 R8, [R25+0xa0] ;  /* 0x0000a00019087983 */ /* 0x000ee20000100c00 */
[----:B--2---:R-:W-:-:S03]  /*76a0*/  FFMA R21, R21, R38, R20 ;  /* 0x0000002615157223 */ /* 0x004fc60000000014 */
[----:B------:R-:W3:Y:S04]  /*76b0*/  LDG.E R39, desc[UR12][R28.64+0x84] ;  /* 0x0000840c1c277981 */ /* 0x000ee8000c1e1900 */
[----:B------:R-:W2:Y:S01]  /*76c0*/  LDG.E R38, desc[UR12][R28.64+0x90] ;  /* 0x0000900c1c267981 */ /* 0x000ea2000c1e1900 */
[----:B----4-:R-:W-:-:S03]  /*76d0*/  FFMA R22, R22, R34, R21 ;  /* 0x0000002216167223 */ /* 0x010fc60000000015 */
[----:B------:R-:W4:Y:S01]  /*76e0*/  LDG.E R34, desc[UR12][R28.64+0x88] ;  /* 0x0000880c1c227981 */ /* 0x000f22000c1e1900 */
        /* <DEDUP_REMOVED lines=23> */
[----:B----4-:R-:W-:-:S03]  /*7860*/  FFMA R9, R9, R34, R8 ;  /* 0x0000002209097223 */ /* 0x010fc60000000008 */
[----:B------:R-:W3:Y:S01]  /*7870*/  LDG.E R34, desc[UR12][R28.64+0xb4] ;  /* 0x0000b40c1c227981 */ /* 0x000ee2000c1e1900 */
[----:B--2---:R-:W-:-:S03]  /*7880*/  FFMA R10, R10, R36, R9 ;  /* 0x000000240a0a7223 */ /* 0x004fc60000000009 */
[----:B------:R-:W2:Y:S01]  /*7890*/  LDG.E R36, desc[UR12][R28.64+0xb8] ;  /* 0x0000b80c1c247981 */ /* 0x000ea2000c1e1900 */
        /* <DEDUP_REMOVED lines=20> */
[----:B---3--:R-:W-:-:S03]  /*79e0*/  FFMA R16, R16, R34, R15 ;  /* 0x0000002210107223 */ /* 0x008fc6000000000f */
[----:B------:R-:W3:Y:S01]  /*79f0*/  LDG.E R34, desc[UR12][R28.64+0xe0] ;  /* 0x0000e00c1c227981 */ /* 0x000ee2000c1e1900 */
[----:B--2---:R-:W-:-:S03]  /*7a00*/  FFMA R17, R17, R36, R16 ;  /* 0x0000002411117223 */ /* 0x004fc60000000010 */
[----:B------:R-:W2:Y:S04]  /*7a10*/  LDL.128 R12, [R25+0x100] ;  /* 0x00010000190c7983 */ /* 0x000ea80000100c00 */
[----:B------:R-:W2:Y:S01]  /*7a20*/  LDG.E R36, desc[UR12][R28.64+0xe4] ;  /* 0x0000e40c1c247981 */ /* 0x000ea2000c1e1900 */
[----:B------:R-:W-:-:S03]  /*7a30*/  FFMA R18, R18, R39, R17 ;  /* 0x0000002712127223 */ /* 0x000fc60000000011 */
[----:B------:R-:W2:Y:S01]  /*7a40*/  LDG.E R39, desc[UR12][R28.64+0xe8] ;  /* 0x0000e80c1c277981 */ /* 0x000ea2000c1e1900 */
[----:B----4-:R-:W-:-:S03]  /*7a50*/  FFMA R19, R19, R31, R18 ;  /* 0x0000001f13137223 */ /* 0x010fc60000000012 */
        /* <DEDUP_REMOVED lines=17> */
[----:B---3--:R-:W-:-:S03]  /*7b70*/  FFMA R23, R23, R34, R22 ;  /* 0x0000002217177223 */ /* 0x008fc60000000016 */
[----:B------:R-:W3:Y:S01]  /*7b80*/  LDG.E R34, desc[UR12][R28.64+0x114] ;  /* 0x0001140c1c227981 */ /* 0x000ee2000c1e1900 */
[----:B--2---:R-:W-:-:S03]  /*7b90*/  FFMA R12, R12, R36, R23 ;  /* 0x000000240c0c7223 */ /* 0x004fc60000000017 */
[----:B------:R-:W3:Y:S01]  /*7ba0*/  LDL.128 R20, [R25+0x130] ;  /* 0x0001300019147983 */ /* 0x000ee20000100c00 */
[----:B------:R-:W-:-:S03]  /*7bb0*/  FFMA R13, R13, R39, R12 ;  /* 0x000000270d0d7223 */ /* 0x000fc6000000000c */
[----:B------:R-:W2:Y:S01]  /*7bc0*/  LDG.E R36, desc[UR12][R28.64+0x120] ;  /* 0x0001200c1c247981 */ /* 0x000ea2000c1e1900 */
        /* <DEDUP_REMOVED lines=19> */
[----:B------:R-:W2:Y:S04]  /*7d00*/  LDG.E R39, desc[UR12][R28.64+0x13c] ;  /* 0x00013c0c1c277981 */ /* 0x000ea8000c1e1900 */
[----:B------:R0:W2:Y:S01]  /*7d10*/  LDG.E R24, desc[UR12][R28.64+0x140] ;  /* 0x0001400c1c187981 */ /* 0x0000a2000c1e1900 */
[----:B------:R-:W-:Y:S01]  /*7d20*/  FFMA R11, R11, R30, R38 ;  /* 0x0000001e0b0b7223 */ /* 0x000fe20000000026 */
[----:B------:R-:W-:-:S04]  /*7d30*/  UIADD3 UR4, UPT, UPT, UR4, 0x60, URZ ;  /* 0x0000006004047890 */ /* 0x000fc8000fffe0ff */
[----:B------:R-:W-:Y:S01]  /*7d40*/  UISETP.NE.AND UP0, UPT, UR4, 0x480, UPT ;  /* 0x000004800400788c */ /* 0x000fe2000bf05270 */
[----:B0-----:R-:W-:Y:S02]  /*7d50*/  IADD3 R28, P0, PT, R28, 0x180, RZ ;  /* 0x000001801c1c7810 */ /* 0x001fe40007f1e0ff */
[----:B------:R-:W-:Y:S02]  /*7d60*/  IADD3 R25, PT, PT, R25, 0x180, RZ ;  /* 0x0000018019197810 */ /* 0x000fe40007ffe0ff */
[----:B------:R-:W-:Y:S01]  /*7d70*/  IADD3.X R29, PT, PT, RZ, R29, RZ, P0, !PT ;  /* 0x0000001dff1d7210 */ /* 0x000fe200007fe4ff */
[----:B---3--:R-:W-:-:S04]  /*7d80*/  FFMA R20, R20, R34, R11 ;  /* 0x0000002214147223 */ /* 0x008fc8000000000b */
[----:B----4-:R-:W-:-:S04]  /*7d90*/  FFMA R21, R21, R31, R20 ;  /* 0x0000001f15157223 */ /* 0x010fc80000000014 */
[----:B--2---:R-:W-:-:S04]  /*7da0*/  FFMA R22, R22, R33, R21 ;  /* 0x0000002116167223 */ /* 0x004fc80000000015 */
        /* <DEDUP_REMOVED lines=17> */
.L_x_15:
        /* <DEDUP_REMOVED lines=20> */
[----:B---3--:R-:W-:-:S04]  /*8000*/  FFMA R9, R9, R17, R8 ;  /* 0x0000001109097223 */ /* 0x008fc80000000008 */
[----:B----4-:R-:W-:Y:S02]  /*8010*/  FFMA R10, R10, R18, R9 ;  /* 0x000000120a0a7223 */ /* 0x010fe40000000009 */
[----:B------:R-:W3:Y:S02]  /*8020*/  LDL.128 R16, [R28+0x10] ;  /* 0x000010001c107983 */ /* 0x000ee40000100c00 */
[----:B------:R-:W-:Y:S02]  /*8030*/  FFMA R11, R11, R42, R10 ;  /* 0x0000002a0b0b7223 */ /* 0x000fe4000000000a */
[----:B------:R-:W4:Y:S02]  /*8040*/  LDG.E R42, desc[UR12][R30.64+-0x4] ;  /* 0xfffffc0c1e2a7981 */ /* 0x000f24000c1e1900 */
[----:B------:R-:W-:Y:S02]  /*8050*/  FFMA R20, R20, R39, R11 ;  /* 0x0000002714147223 */ /* 0x000fe4000000000b */
[----:B------:R-:W2:Y:S02]  /*8060*/  LDG.E R39, desc[UR12][R30.64] ;  /* 0x0000000c1e277981 */ /* 0x000ea4000c1e1900 */
[----:B------:R-:W-:-:S02]  /*8070*/  FFMA R21, R21, R38, R20 ;  /* 0x0000002615157223 */ /* 0x000fc40000000014 */
[----:B------:R-:W2:Y:S02]  /*8080*/  LDL.128 R8, [R28+0x20] ;  /* 0x000020001c087983 */ /* 0x000ea40000100c00 */
[----:B------:R-:W-:Y:S02]  /*8090*/  FFMA R22, R22, R37, R21 ;  /* 0x0000002516167223 */ /* 0x000fe40000000015 */
[----:B------:R-:W2:Y:S02]  /*80a0*/  LDG.E R38, desc[UR12][R30.64+0x4] ;  /* 0x0000040c1e267981 */ /* 0x000ea4000c1e1900 */
[----:B------:R-:W-:Y:S02]  /*80b0*/  FFMA R23, R23, R36, R22 ;  /* 0x0000002417177223 */ /* 0x000fe40000000016 */
        /* <DEDUP_REMOVED lines=43> */
[----:B------:R-:W2:Y:S01]  /*8370*/  LDG.E R43, desc[UR12][R30.64+0x58] ;  /* 0x0000580c1e2b7981 */ /* 0x000ea2000c1e1900 */
        /* <DEDUP_REMOVED lines=17> */
[----:B------:R-:W4:Y:S04]  /*8490*/  LDG.E R25, desc[UR12][R30.64+0x78] ;  /* 0x0000780c1e197981 */ /* 0x000f28000c1e1900 */
[----:B------:R-:W4:Y:S01]  /*84a0*/  LDG.E R32, desc[UR12][R30.64+0x7c] ;  /* 0x00007c0c1e207981 */ /* 0x000f22000c1e1900 */
[----:B------:R-:W-:-:S03]  /*84b0*/  FFMA R11, R11, R29, R10 ;  /* 0x0000001d0b0b7223 */ /* 0x000fc6000000000a */
[----:B------:R-:W4:Y:S01]  /*84c0*/  LDG.E R29, desc[UR12][R30.64+0x80] ;  /* 0x0000800c1e1d7981 */ /* 0x000f22000c1e1900 */
[----:B---3--:R-:W-:-:S03]  /*84d0*/  FFMA R20, R20, R33, R11 ;  /* 0x0000002114147223 */ /* 0x008fc6000000000b */
[----:B------:R-:W3:Y:S01]  /*84e0*/  LDL.128 R8, [R28+0xa0] ;  /* 0x0000a0001c087983 */ /* 0x000ee20000100c00 */
[----:B--2---:R-:W-:-:S03]  /*84f0*/  FFMA R21, R21, R43, R20 ;  /* 0x0000002b15157223 */ /* 0x004fc60000000014 */
[----:B------:R-:W3:Y:S01]  /*8500*/  LDG.E R33, desc[UR12][R30.64+0x84] ;  /* 0x0000840c1e217981 */ /* 0x000ee2000c1e1900 */
[----:B----4-:R-:W-:-:S03]  /*8510*/  FFMA R22, R22, R42, R21 ;  /* 0x0000002a16167223 */ /* 0x010fc60000000015 */
        /* <DEDUP_REMOVED lines=16> */
[----:B------:R-:W4:Y:S04]  /*8620*/  LDG.E R25, desc[UR12][R30.64+0xa0] ;  /* 0x0000a00c1e197981 */ /* 0x000f28000c1e1900 */
        /* <DEDUP_REMOVED lines=53> */
[----:B------:R-:W2:Y:S01]  /*8980*/  LDG.E R32, desc[UR12][R30.64+0x100] ;  /* 0x0001000c1e207981 */ /* 0x000ea2000c1e1900 */
[----:B------:R-:W-:-:S03]  /*8990*/  FFMA R22, R22, R35, R21 ;  /* 0x0000002316167223 */ /* 0x000fc60000000015 */
[----:B------:R-:W2:Y:S04]  /*89a0*/  LDG.E R35, desc[UR12][R30.64+0x104] ;  /* 0x0001040c1e237981 */ /* 0x000ea8000c1e1900 */
[----:B------:R-:W2:Y:S01]  /*89b0*/  LDG.E R36, desc[UR12][R30.64+0x108] ;  /* 0x0001080c1e247981 */ /* 0x000ea2000c1e1900 */
[----:B------:R-:W-:-:S03]  /*89c0*/  FFMA R23, R23, R29, R22 ;  /* 0x0000001d17177223 */ /* 0x000fc60000000016 */
[----:B------:R-:W2:Y:S01]  /*89d0*/  LDG.E R29, desc[UR12][R30.64+0x110] ;  /* 0x0001100c1e1d7981 */ /* 0x000ea2000c1e1900 */
[----:B---3--:R-:W-:-:S03]  /*89e0*/  FFMA R12, R12, R33, R23 ;  /* 0x000000210c0c7223 */ /* 0x008fc60000000017 */
[----:B------:R-:W3:Y:S04]  /*89f0*/  LDL.128 R20, [R28+0x130] ;  /* 0x000130001c147983 */ /* 0x000ee80000100c00 */
[----:B------:R-:W3:Y:S01]  /*8a00*/  LDG.E R33, desc[UR12][R30.64+0x114] ;  /* 0x0001140c1e217981 */ /* 0x000ee2000c1e1900 */
[----:B----4-:R-:W-:-:S03]  /*8a10*/  FFMA R13, R13, R39, R12 ;  /* 0x000000270d0d7223 */ /* 0x010fc6000000000c */
[----:B------:R-:W4:Y:S01]  /*8a20*/  LDG.E R39, desc[UR12][R30.64+0x124] ;  /* 0x0001240c1e277981 */ /* 0x000f22000c1e1900 */
[----:B--2---:R-:W-:-:S04]  /*8a30*/  FFMA R14, R14, R43, R13 ;  /* 0x0000002b0e0e7223 */ /* 0x004fc8000000000d */
[----:B------:R-:W-:Y:S02]  /*8a40*/  FFMA R15, R15, R25, R14 ;  /* 0x000000190f0f7223 */ /* 0x000fe4000000000e */
[----:B------:R-:W2:Y:S02]  /*8a50*/  LDG.E R25, desc[UR12][R30.64+0x11c] ;  /* 0x00011c0c1e197981 */ /* 0x000ea4000c1e1900 */
[----:B------:R-:W-:Y:S02]  /*8a60*/  FFMA R16, R16, R34, R15 ;  /* 0x0000002210107223 */ /* 0x000fe4000000000f */
[----:B------:R-:W4:Y:S02]  /*8a70*/  LDG.E R34, desc[UR12][R30.64+0x120] ;  /* 0x0001200c1e227981 */ /* 0x000f24000c1e1900 */
[----:B------:R-:W-:Y:S02]  /*8a80*/  FFMA R17, R17, R38, R16 ;  /* 0x0000002611117223 */ /* 0x000fe40000000010 */
[----:B------:R-:W4:Y:S02]  /*8a90*/  LDL.128 R12, [R28+0x140] ;  /* 0x000140001c0c7983 */ /* 0x000f240000100c00 */
[----:B------:R-:W-:-:S04]  /*8aa0*/  FFMA R18, R18, R42, R17 ;  /* 0x0000002a12127223 */ /* 0x000fc80000000011 */
[----:B------:R-:W-:Y:S02]  /*8ab0*/  FFMA R19, R19, R32, R18 ;  /* 0x0000002013137223 */ /* 0x000fe40000000012 */
[----:B------:R-:W4:Y:S02]  /*8ac0*/  LDG.E R32, desc[UR12][R30.64+0x128] ;  /* 0x0001280c1e207981 */ /* 0x000f24000c1e1900 */
[----:B------:R-:W-:Y:S02]  /*8ad0*/  FFMA R8, R8, R35, R19 ;  /* 0x0000002308087223 */ /* 0x000fe40000000013 */
[----:B------:R-:W4:Y:S02]  /*8ae0*/  LDG.E R35, desc[UR12][R30.64+0x12c] ;  /* 0x00012c0c1e237981 */ /* 0x000f24000c1e1900 */
[----:B------:R-:W-:Y:S02]  /*8af0*/  FFMA R9, R9, R36, R8 ;  /* 0x0000002409097223 */ /* 0x000fe40000000008 */
[----:B------:R-:W4:Y:S02]  /*8b00*/  LDG.E R8, desc[UR12][R30.64+0x130] ;  /* 0x0001300c1e087981 */ /* 0x000f24000c1e1900 */
[----:B------:R-:W-:-:S02]  /*8b10*/  FFMA R38, R10, R37, R9 ;  /* 0x000000250a267223 */ /* 0x000fc40000000009 */
[----:B------:R-:W4:Y:S04]  /*8b20*/  LDL.128 R16, [R28+0x150] ;  /* 0x000150001c107983 */ /* 0x000f280000100c00 */
[----:B------:R-:W4:Y:S04]  /*8b30*/  LDG.E R37, desc[UR12][R30.64+0x134] ;  /* 0x0001340c1e257981 */ /* 0x000f28000c1e1900 */
[----:B------:R-:W4:Y:S04]  /*8b40*/  LDG.E R36, desc[UR12][R30.64+0x138] ;  /* 0x0001380c1e247981 */ /* 0x000f28000c1e1900 */
[----:B------:R-:W4:Y:S04]  /*8b50*/  LDG.E R9, desc[UR12][R30.64+0x13c] ;  /* 0x00013c0c1e097981 */ /* 0x000f28000c1e1900 */
[----:B------:R0:W4:Y:S01]  /*8b60*/  LDG.E R10, desc[UR12][R30.64+0x140] ;  /* 0x0001400c1e0a7981 */ /* 0x000122000c1e1900 */
[----:B------:R-:W-:Y:S01]  /*8b70*/  FFMA R11, R11, R29, R38 ;  /* 0x0000001d0b0b7223 */ /* 0x000fe20000000026 */
[----:B------:R-:W-:-:S04]  /*8b80*/  UIADD3 UR4, UPT, UPT, UR4, 0x60, URZ ;  /* 0x0000006004047890 */ /* 0x000fc8000fffe0ff */
[----:B------:R-:W-:Y:S01]  /*8b90*/  UISETP.NE.AND UP0, UPT, UR4, 0x480, UPT ;  /* 0x000004800400788c */ /* 0x000fe2000bf05270 */
[----:B0-----:R-:W-:Y:S02]  /*8ba0*/  IADD3 R30, P0, PT, R30, 0x180, RZ ;  /* 0x000001801e1e7810 */ /* 0x001fe40007f1e0ff */
[----:B------:R-:W-:Y:S02]  /*8bb0*/  IADD3 R28, PT, PT, R28, 0x180, RZ ;  /* 0x000001801c1c7810 */ /* 0x000fe40007ffe0ff */
[----:B------:R-:W-:Y:S01]  /*8bc0*/  IADD3.X R31, PT, PT, RZ, R31, RZ, P0, !PT ;  /* 0x0000001fff1f7210 */ /* 0x000fe200007fe4ff */
[----:B---3--:R-:W-:-:S04]  /*8bd0*/  FFMA R20, R20, R33, R11 ;  /* 0x0000002114147223 */ /* 0x008fc8000000000b */
[----:B------:R-:W-:-:S04]  /*8be0*/  FFMA R21, R21, R44, R20 ;  /* 0x0000002c15157223 */ /* 0x000fc80000000014 */
[----:B--2---:R-:W-:-:S04]  /*8bf0*/  FFMA R22, R22, R25, R21 ;  /* 0x0000001916167223 */ /* 0x004fc80000000015 */
        /* <DEDUP_REMOVED lines=17> */
.L_x_16:
        /* <DEDUP_REMOVED lines=26> */
[----:B------:R-:W2:Y:S02]  /*8eb0*/  LDL.128 R8, [R29+0x20] ;  /* 0x000020001d087983 */ /* 0x000ea40000100c00 */
[----:B------:R-:W-:-:S02]  /*8ec0*/  FFMA R21, R21, R38, R20 ;  /* 0x0000002615157223 */ /* 0x000fc40000000014 */
[----:B------:R-:W2:Y:S02]  /*8ed0*/  LDG.E R38, desc[UR12][R30.64+0x8] ;  /* 0x0000080c1e267981 */ /* 0x000ea4000c1e1900 */
[----:B------:R-:W-:Y:S02]  /*8ee0*/  FFMA R22, R22, R39, R21 ;  /* 0x0000002716167223 */ /* 0x000fe40000000015 */
[----:B------:R-:W2:Y:S02]  /*8ef0*/  LDG.E R39, desc[UR12][R30.64+0x4] ;  /* 0x0000040c1e277981 */ /* 0x000ea4000c1e1900 */
[----:B------:R-:W-:Y:S02]  /*8f00*/  FFMA R23, R23, R37, R22 ;  /* 0x0000002517177223 */ /* 0x000fe40000000016 */
[----:B------:R-:W2:Y:S02]  /*8f10*/  LDG.E R37, desc[UR12][R30.64+0xc] ;  /* 0x00000c0c1e257981 */ /* 0x000ea4000c1e1900 */
[----:B------:R-:W-:-:S02]  /*8f20*/  FFMA R12, R12, R36, R23 ;  /* 0x000000240c0c7223 */ /* 0x000fc40000000017 */
[----:B------:R-:W2:Y:S02]  /*8f30*/  LDG.E R36, desc[UR12][R30.64+0x10] ;  /* 0x0000100c1e247981 */ /* 0x000ea4000c1e1900 */
[----:B------:R-:W-:Y:S02]  /*8f40*/  FFMA R13, R13, R35, R12 ;  /* 0x000000230d0d7223 */ /* 0x000fe4000000000c */
        /* <DEDUP_REMOVED lines=10> */
[----:B------:R-:W-:-:S03]  /*8ff0*/  FFMA R18, R18, R44, R17 ;  /* 0x0000002c12127223 */ /* 0x000fc60000000011 */
[----:B------:R-:W3:Y:S01]  /*9000*/  LDG.E R43, desc[UR12][R30.64+0x28] ;  /* 0x0000280c1e2b7981 */ /* 0x000ee2000c1e1900 */
[----:B----4-:R-:W-:-:S03]  /*9010*/  FFMA R19, R19, R42, R18 ;  /* 0x0000002a13137223 */ /* 0x010fc60000000012 */
        /* <DEDUP_REMOVED lines=79> */
[----:B------:R-:W4:Y:S04]  /*9510*/  LDG.E R44, desc[UR12][R30.64+0xbc] ;  /* 0x0000bc0c1e2c7981 */ /* 0x000f28000c1e1900 */
[----:B------:R-:W4:Y:S01]  /*9520*/  LDG.E R43, desc[UR12][R30.64+0xcc] ;  /* 0x0000cc0c1e2b7981 */ /* 0x000f22000c1e1900 */
[----:B--2---:R-:W-:-:S03]  /*9530*/  FFMA R11, R11, R38, R10 ;  /* 0x000000260b0b7223 */ /* 0x004fc6000000000a */
[----:B------:R-:W2:Y:S01]  /*9540*/  LDG.E R38, desc[UR12][R30.64+0xb8] ;  /* 0x0000b80c1e267981 */ /* 0x000ea2000c1e1900 */
        /* <DEDUP_REMOVED lines=19> */
[----:B------:R-:W3:Y:S04]  /*9680*/  LDL.128 R12, [R29+0x100] ;  /* 0x000100001d0c7983 */ /* 0x000ee80000100c00 */
[----:B------:R-:W3:Y:S01]  /*9690*/  LDG.E R34, desc[UR12][R30.64+0xe4] ;  /* 0x0000e40c1e227981 */ /* 0x000ee2000c1e1900 */
[----:B--2---:R-:W-:-:S03]  /*96a0*/  FFMA R17, R17, R38, R16 ;  /* 0x0000002611117223 */ /* 0x004fc60000000010 */
[----:B------:R-:W2:Y:S01]  /*96b0*/  LDG.E R38, desc[UR12][R30.64+0xe8] ;  /* 0x0000e80c1e267981 */ /* 0x000ea2000c1e1900 */
        /* <DEDUP_REMOVED lines=27> */
[----:B----4-:R-:W-:-:S04]  /*9870*/  FFMA R14, R14, R44, R13 ;  /* 0x0000002c0e0e7223 */ /* 0x010fc8000000000d */
[----:B------:R-:W-:Y:S02]  /*9880*/  FFMA R15, R15, R32, R14 ;  /* 0x000000200f0f7223 */ /* 0x000fe4000000000e */
[----:B------:R-:W4:Y:S02]  /*9890*/  LDG.E R32, desc[UR12][R30.64+0x118] ;  /* 0x0001180c1e207981 */ /* 0x000f24000c1e1900 */
[----:B------:R-:W-:Y:S02]  /*98a0*/  FFMA R16, R16, R35, R15 ;  /* 0x0000002310107223 */ /* 0x000fe4000000000f */
        /* <DEDUP_REMOVED lines=8> */
[----:B------:R-:W-:-:S03]  /*9930*/  FFMA R8, R8, R39, R19 ;  /* 0x0000002708087223 */ /* 0x000fc60000000013 */
[----:B------:R0:W2:Y:S01]  /*9940*/  LDL.128 R16, [R29+0x150] ;  /* 0x000150001d107983 */ /* 0x0000a20000100c00 */
[----:B------:R-:W-:-:S03]  /*9950*/  FFMA R9, R9, R43, R8 ;  /* 0x0000002b09097223 */ /* 0x000fc60000000008 */
[----:B------:R-:W2:Y:S01]  /*9960*/  LDG.E R8, desc[UR12][R30.64+0x130] ;  /* 0x0001300c1e087981 */ /* 0x000ea2000c1e1900 */
[----:B------:R-:W-:-:S03]  /*9970*/  FFMA R10, R10, R42, R9 ;  /* 0x0000002a0a0a7223 */ /* 0x000fc60000000009 */
[----:B------:R-:W2:Y:S01]  /*9980*/  LDG.E R9, desc[UR12][R30.64+0x134] ;  /* 0x0001340c1e097981 */ /* 0x000ea2000c1e1900 */
[----:B------:R-:W-:-:S03]  /*9990*/  FFMA R39, R11, R28, R10 ;  /* 0x0000001c0b277223 */ /* 0x000fc6000000000a */
[----:B------:R-:W2:Y:S04]  /*99a0*/  LDG.E R10, desc[UR12][R30.64+0x138] ;  /* 0x0001380c1e0a7981 */ /* 0x000ea8000c1e1900 */
[----:B------:R-:W2:Y:S04]  /*99b0*/  LDG.E R11, desc[UR12][R30.64+0x13c] ;  /* 0x00013c0c1e0b7981 */ /* 0x000ea8000c1e1900 */
[----:B------:R1:W2:Y:S01]  /*99c0*/  LDG.E R28, desc[UR12][R30.64+0x140] ;  /* 0x0001400c1e1c7981 */ /* 0x0002a2000c1e1900 */
[----:B------:R-:W-:-:S04]  /*99d0*/  UIADD3 UR4, UPT, UPT, UR4, 0x60, URZ ;  /* 0x0000006004047890 */ /* 0x000fc8000fffe0ff */
[----:B------:R-:W-:Y:S01]  /*99e0*/  UISETP.NE.AND UP0, UPT, UR4, 0x480, UPT ;  /* 0x000004800400788c */ /* 0x000fe2000bf05270 */
[----:B0-----:R-:W-:Y:S02]  /*99f0*/  IADD3 R29, PT, PT, R29, 0x180, RZ ;  /* 0x000001801d1d7810 */ /* 0x001fe40007ffe0ff */
[----:B-1----:R-:W-:-:S04]  /*9a00*/  IADD3 R30, P0, PT, R30, 0x180, RZ ;  /* 0x000001801e1e7810 */ /* 0x002fc80007f1e0ff */
        /* <DEDUP_REMOVED lines=21> */
.L_x_17:
        /* <DEDUP_REMOVED lines=22> */
[----:B------:R-:W2:Y:S04]  /*9cc0*/  LDL.128 R8, [R20+0x10] ;  /* 0x0000100014087983 */ /* 0x000ea80000100c00 */
[----:B------:R-:W4:Y:S01]  /*9cd0*/  LDG.E R42, desc[UR12][R22.64+0x138] ;  /* 0x0001380c162a7981 */ /* 0x000f22000c1e1900 */
[----:B------:R-:W-:-:S03]  /*9ce0*/  FFMA R16, R16, R35, R37 ;  /* 0x0000002310107223 */ /* 0x000fc60000000025 */
        /* <DEDUP_REMOVED lines=16> */
[----:B------:R-:W4:Y:S04]  /*9df0*/  LDG.E R30, desc[UR12][R22.64+0x1c] ;  /* 0x00001c0c161e7981 */ /* 0x000f28000c1e1900 */
[----:B------:R-:W4:Y:S01]  /*9e00*/  LDG.E R21, desc[UR12][R22.64+0x20] ;  /* 0x0000200c16157981 */ /* 0x000f22000c1e1900 */
[----:B--2---:R-:W-:-:S03]  /*9e10*/  FFMA R8, R8, R29, R43 ;  /* 0x0000001d08087223 */ /* 0x004fc6000000002b */
[----:B------:R-:W2:Y:S01]  /*9e20*/  LDG.E R29, desc[UR12][R22.64+0x24] ;  /* 0x0000240c161d7981 */ /* 0x000ea2000c1e1900 */
[----:B---3--:R-:W-:-:S03]  /*9e30*/  FFMA R9, R9, R37, R8 ;  /* 0x0000002509097223 */ /* 0x008fc60000000008 */
[----:B------:R-:W3:Y:S01]  /*9e40*/  LDG.E R37, desc[UR12][R22.64+0x28] ;  /* 0x0000280c16257981 */ /* 0x000ee2000c1e1900 */
[----:B------:R-:W-:-:S03]  /*9e50*/  FFMA R10, R10, R38, R9 ;  /* 0x000000260a0a7223 */ /* 0x000fc60000000009 */
[----:B------:R-:W3:Y:S01]  /*9e60*/  LDG.E R38, desc[UR12][R22.64+0x2c] ;  /* 0x00002c0c16267981 */ /* 0x000ee2000c1e1900 */
[----:B----4-:R-:W-:-:S03]  /*9e70*/  FFMA R39, R11, R39, R10 ;  /* 0x000000270b277223 */ /* 0x010fc6000000000a */
[----:B------:R-:W2:Y:S01]  /*9e80*/  LDL.128 R8, [R20+0x40] ;  /* 0x0000400014087983 */ /* 0x000ea20000100c00 */
        /* <DEDUP_REMOVED lines=110> */
[----:B------:R-:W3:Y:S01]  /*a570*/  LDG.E R39, desc[UR12][R22.64+0xf0] ;  /* 0x0000f00c16277981 */ /* 0x000ee2000c1e1900 */
[----:B------:R-:W-:-:S03]  /*a580*/  FFMA R17, R17, R21, R16 ;  /* 0x0000001511117223 */ /* 0x000fc60000000010 */
[----:B------:R-:W3:Y:S01]  /*a590*/  LDG.E R21, desc[UR12][R22.64+0xf4] ;  /* 0x0000f40c16157981 */ /* 0x000ee2000c1e1900 */
[----:B------:R-:W-:-:S04]  /*a5a0*/  FFMA R18, R18, R35, R17 ;  /* 0x0000002312127223 */ /* 0x000fc80000000011 */
[----:B------:R-:W-:Y:S02]  /*a5b0*/  FFMA R35, R19, R36, R18 ;  /* 0x0000002413237223 */ /* 0x000fe40000000012 */
[----:B------:R-:W3:Y:S02]  /*a5c0*/  LDL.128 R16, [R20+0x110] ;  /* 0x0001100014107983 */ /* 0x000ee40000100c00 */
[----:B------:R-:W-:Y:S02]  /*a5d0*/  FFMA R12, R12, R33, R35 ;  /* 0x000000210c0c7223 */ /* 0x000fe40000000023 */
[----:B------:R-:W3:Y:S02]  /*a5e0*/  LDG.E R35, desc[UR12][R22.64+0xf8] ;  /* 0x0000f80c16237981 */ /* 0x000ee4000c1e1900 */
[----:B------:R-:W-:Y:S02]  /*a5f0*/  FFMA R13, R13, R32, R12 ;  /* 0x000000200d0d7223 */ /* 0x000fe4000000000c */
[----:B------:R-:W3:Y:S02]  /*a600*/  LDG.E R36, desc[UR12][R22.64+0xfc] ;  /* 0x0000fc0c16247981 */ /* 0x000ee4000c1e1900 */
[----:B------:R-:W-:-:S02]  /*a610*/  FFMA R14, R14, R31, R13 ;  /* 0x0000001f0e0e7223 */ /* 0x000fc4000000000d */
[----:B------:R-:W3:Y:S02]  /*a620*/  LDG.E R31, desc[UR12][R22.64+0x108] ;  /* 0x0001080c161f7981 */ /* 0x000ee4000c1e1900 */
[----:B------:R-:W-:Y:S02]  /*a630*/  FFMA R43, R15, R30, R14 ;  /* 0x0000001e0f2b7223 */ /* 0x000fe4000000000e */
[----:B------:R-:W3:Y:S04]  /*a640*/  LDL.128 R12, [R20+0x120] ;  /* 0x00012000140c7983 */ /* 0x000ee80000100c00 */
[----:B------:R-:W3:Y:S04]  /*a650*/  LDG.E R30, desc[UR12][R22.64+0x104] ;  /* 0x0001040c161e7981 */ /* 0x000ee8000c1e1900 */
[----:B------:R-:W3:Y:S04]  /*a660*/  LDG.E R32, desc[UR12][R22.64+0x10c] ;  /* 0x00010c0c16207981 */ /* 0x000ee8000c1e1900 */
[----:B------:R-:W3:Y:S01]  /*a670*/  LDG.E R33, desc[UR12][R22.64+0x110] ;  /* 0x0001100c16217981 */ /* 0x000ee2000c1e1900 */
[----:B--2---:R-:W-:-:S03]  /*a680*/  FFMA R8, R8, R29, R43 ;  /* 0x0000001d08087223 */ /* 0x004fc6000000002b */
[----:B------:R-:W2:Y:S01]  /*a690*/  LDG.E R29, desc[UR12][R22.64+0x114] ;  /* 0x0001140c161d7981 */ /* 0x000ea2000c1e1900 */
[----:B----4-:R-:W-:-:S03]  /*a6a0*/  FFMA R9, R9, R34, R8 ;  /* 0x0000002209097223 */ /* 0x010fc60000000008 */
[----:B------:R-:W4:Y:S01]  /*a6b0*/  LDG.E R34, desc[UR12][R22.64+0x118] ;  /* 0x0001180c16227981 */ /* 0x000f22000c1e1900 */
[----:B---3--:R-:W-:-:S04]  /*a6c0*/  FFMA R10, R10, R37, R9 ;  /* 0x000000250a0a7223 */ /* 0x008fc80000000009 */
[----:B------:R-:W-:Y:S02]  /*a6d0*/  FFMA R39, R11, R39, R10 ;  /* 0x000000270b277223 */ /* 0x000fe4000000000a */
[----:B------:R-:W2:Y:S02]  /*a6e0*/  LDL.128 R8, [R20+0x130] ;  /* 0x0001300014087983 */ /* 0x000ea40000100c00 */
        /* <DEDUP_REMOVED lines=16> */
[----:B------:R0:W3:Y:S04]  /*a7f0*/  LDL.128 R12, [R20+0x150] ;  /* 0x00015000140c7983 */ /* 0x0000e80000100c00 */
[----:B------:R-:W3:Y:S04]  /*a800*/  LDG.E R37, desc[UR12][R22.64+0x134] ;  /* 0x0001340c16257981 */ /* 0x000ee8000c1e1900 */
[----:B------:R1:W3:Y:S01]  /*a810*/  LDG.E R33, desc[UR12][R22.64+0x13c] ;  /* 0x00013c0c16217981 */ /* 0x0002e2000c1e1900 */
[----:B------:R-:W-:-:S04]  /*a820*/  UIADD3 UR4, UPT, UPT, UR4, 0x60, URZ ;  /* 0x0000006004047890 */ /* 0x000fc8000fffe0ff */
[----:B------:R-:W-:Y:S01]  /*a830*/  UISETP.NE.AND UP0, UPT, UR4, 0x480, UPT ;  /* 0x000004800400788c */ /* 0x000fe2000bf05270 */
[----:B0-----:R-:W-:Y:S02]  /*a840*/  IADD3 R20, PT, PT, R20, 0x180, RZ ;  /* 0x0000018014147810 */ /* 0x001fe40007ffe0ff */
[----:B-1----:R-:W-:-:S04]  /*a850*/  IADD3 R22, P0, PT, R22, 0x180, RZ ;  /* 0x0000018016167810 */ /* 0x002fc80007f1e0ff */
[----:B------:R-:W-:Y:S01]  /*a860*/  IADD3.X R23, PT, PT, RZ, R23, RZ, P0, !PT ;  /* 0x00000017ff177210 */ /* 0x000fe200007fe4ff */
[----:B--2---:R-:W-:-:S04]  /*a870*/  FFMA R8, R8, R29, R39 ;  /* 0x0000001d08087223 */ /* 0x004fc80000000027 */
[----:B----4-:R-:W-:-:S04]  /*a880*/  FFMA R9, R9, R34, R8 ;  /* 0x0000002209097223 */ /* 0x010fc80000000008 */
        /* <DEDUP_REMOVED lines=18> */
.L_x_18:
        /* <DEDUP_REMOVED lines=17> */
[----:B--2--5:R-:W-:-:S04]  /*aac0*/  FFMA R12, R12, R21, R20 ;  /* 0x000000150c0c7223 */ /* 0x024fc80000000014 */
[----:B---3--:R-:W-:-:S04]  /*aad0*/  FFMA R13, R13, R23, R12 ;  /* 0x000000170d0d7223 */ /* 0x008fc8000000000c */
[----:B----4-:R-:W-:Y:S02]  /*aae0*/  FFMA R14, R14, R35, R13 ;  /* 0x000000230e0e7223 */ /* 0x010fe4000000000d */
[----:B------:R-:W2:Y:S02]  /*aaf0*/  LDG.E R35, desc[UR12][R32.64+-0x10] ;  /* 0xfffff00c20237981 */ /* 0x000ea4000c1e1900 */
[----:B------:R-:W-:Y:S02]  /*ab00*/  FFMA R15, R15, R22, R14 ;  /* 0x000000160f0f7223 */ /* 0x000fe4000000000e */
[----:B------:R-:W3:Y:S02]  /*ab10*/  LDL.128 R20, [R30+0x10] ;  /* 0x000010001e147983 */ /* 0x000ee40000100c00 */
[----:B------:R-:W-:Y:S02]  /*ab20*/  FFMA R8, R8, R37, R15 ;  /* 0x0000002508087223 */ /* 0x000fe4000000000f */
[----:B------:R-:W4:Y:S02]  /*ab30*/  LDG.E R37, desc[UR12][R32.64+-0x4] ;  /* 0xfffffc0c20257981 */ /* 0x000f24000c1e1900 */
[----:B------:R-:W-:-:S02]  /*ab40*/  FFMA R9, R9, R44, R8 ;  /* 0x0000002c09097223 */ /* 0x000fc40000000008 */
[----:B------:R-:W4:Y:S02]  /*ab50*/  LDG.E R44, desc[UR12][R32.64] ;  /* 0x0000000c202c7981 */ /* 0x000f24000c1e1900 */
[----:B------:R-:W-:Y:S02]  /*ab60*/  FFMA R10, R10, R39, R9 ;  /* 0x000000270a0a7223 */ /* 0x000fe40000000009 */
[----:B------:R-:W4:Y:S02]  /*ab70*/  LDG.E R39, desc[UR12][R32.64+0x8] ;  /* 0x0000080c20277981 */ /* 0x000f24000c1e1900 */
[----:B------:R-:W-:Y:S02]  /*ab80*/  FFMA R13, R11, R43, R10 ;  /* 0x0000002b0b0d7223 */ /* 0x000fe4000000000a */
        /* <DEDUP_REMOVED lines=9> */
[----:B--2---:R-:W-:-:S03]  /*ac20*/  FFMA R19, R19, R35, R18 ;  /* 0x0000002313137223 */ /* 0x004fc60000000012 */
[----:B------:R-:W2:Y:S01]  /*ac30*/  LDG.E R35, desc[UR12][R32.64+0x18] ;  /* 0x0000180c20237981 */ /* 0x000ea2000c1e1900 */
[----:B---3--:R-:W-:-:S03]  /*ac40*/  FFMA R20, R20, R36, R19 ;  /* 0x0000002414147223 */ /* 0x008fc60000000013 */
[----:B------:R-:W3:Y:S01]  /*ac50*/  LDG.E R36, desc[UR12][R32.64+0x1c] ;  /* 0x00001c0c20247981 */ /* 0x000ee2000c1e1900 */
[----:B------:R-:W-:-:S03]  /*ac60*/  FFMA R21, R21, R38, R20 ;  /* 0x0000002615157223 */ /* 0x000fc60000000014 */
[----:B------:R-:W3:Y:S01]  /*ac70*/  LDG.E R38, desc[UR12][R32.64+0x20] ;  /* 0x0000200c20267981 */ /* 0x000ee2000c1e1900 */
[----:B----4-:R-:W-:-:S03]  /*ac80*/  FFMA R22, R22, R37, R21 ;  /* 0x0000002516167223 */ /* 0x010fc60000000015 */
[----:B------:R-:W4:Y:S01]  /*ac90*/  LDL.128 R16, [R30+0x40] ;  /* 0x000040001e107983 */ /* 0x000f220000100c00 */
[----:B------:R-:W-:-:S03]  /*aca0*/  FFMA R21, R23, R44, R22 ;  /* 0x0000002c17157223 */ /* 0x000fc60000000016 */
[----:B------:R-:W4:Y:S04]  /*acb0*/  LDG.E R37, desc[UR12][R32.64+0x24] ;  /* 0x0000240c20257981 */ /* 0x000f28000c1e1900 */
[----:B------:R-:W4:Y:S04]  /*acc0*/  LDG.E R23, desc[UR12][R32.64+0x28] ;  /* 0x0000280c20177981 */ /* 0x000f28000c1e1900 */
        /* <DEDUP_REMOVED lines=19> */
[----:B------:R-:W3:Y:S04]  /*ae00*/  LDL.128 R12, [R30+0x60] ;  /* 0x000060001e0c7983 */ /* 0x000ee80000100c00 */
[----:B------:R-:W2:Y:S01]  /*ae10*/  LDG.E R38, desc[UR12][R32.64+0x4c] ;  /* 0x00004c0c20267981 */ /* 0x000ea2000c1e1900 */
[----:B----4-:R-:W-:-:S03]  /*ae20*/  FFMA R16, R16, R37, R43 ;  /* 0x0000002510107223 */ /* 0x010fc6000000002b */
[----:B------:R-:W4:Y:S01]  /*ae30*/  LDG.E R37, desc[UR12][R32.64+0x50] ;  /* 0x0000500c20257981 */ /* 0x000f22000c1e1900 */
[----:B------:R-:W-:-:S03]  /*ae40*/  FFMA R17, R17, R23, R16 ;  /* 0x0000001711117223 */ /* 0x000fc60000000010 */
[----:B------:R-:W4:Y:S04]  /*ae50*/  LDG.E R23, desc[UR12][R32.64+0x54] ;  /* 0x0000540c20177981 */ /* 0x000f28000c1e1900 */
        /* <DEDUP_REMOVED lines=20> */
[----:B----4-:R-:W-:-:S03]  /*afa0*/  FFMA R37, R15, R37, R14 ;  /* 0x000000250f257223 */ /* 0x010fc6000000000e */
[----:B------:R-:W4:Y:S04]  /*afb0*/  LDL.128 R12, [R30+0x90] ;  /* 0x000090001e0c7983 */ /* 0x000f280000100c00 */
[----:B------:R-:W2:Y:S01]  /*afc0*/  LDG.E R35, desc[UR12][R32.64+0x88] ;  /* 0x0000880c20237981 */ /* 0x000ea2000c1e1900 */
[----:B------:R-:W-:-:S03]  /*afd0*/  FFMA R16, R16, R23, R37 ;  /* 0x0000001710107223 */ /* 0x000fc60000000025 */
[----:B------:R-:W2:Y:S01]  /*afe0*/  LDG.E R37, desc[UR12][R32.64+0x84] ;  /* 0x0000840c20257981 */ /* 0x000ea2000c1e1900 */
[----:B------:R-:W-:-:S04]  /*aff0*/  FFMA R17, R17, R21, R16 ;  /* 0x0000001511117223 */ /* 0x000fc80000000010 */
[----:B------:R-:W-:-:S04]  /*b000*/  FFMA R18, R18, R20, R17 ;  /* 0x0000001412127223 */ /* 0x000fc80000000011 */
[----:B------:R-:W-:Y:S02]  /*b010*/  FFMA R19, R19, R22, R18 ;  /* 0x0000001613137223 */ /* 0x000fe40000000012 */
[----:B------:R-:W2:Y:S02]  /*b020*/  LDL.128 R20, [R30+0xa0] ;  /* 0x0000a0001e147983 */ /* 0x000ea40000100c00 */
[----:B------:R-:W-:Y:S02]  /*b030*/  FFMA R8, R8, R34, R19 ;  /* 0x0000002208087223 */ /* 0x000fe40000000013 */
[----:B------:R-:W2:Y:S02]  /*b040*/  LDG.E R34, desc[UR12][R32.64+0x8c] ;  /* 0x00008c0c20227981 */ /* 0x000ea4000c1e1900 */
[----:B------:R-:W-:Y:S02]  /*b050*/  FFMA R9, R9, R44, R8 ;  /* 0x0000002c09097223 */ /* 0x000fe40000000008 */
[----:B------:R-:W2:Y:S02]  /*b060*/  LDG.E R44, desc[UR12][R32.64+0x90] ;  /* 0x0000900c202c7981 */ /* 0x000ea4000c1e1900 */
[----:B------:R-:W-:-:S02]  /*b070*/  FFMA R10, R10, R31, R9 ;  /* 0x0000001f0a0a7223 */ /* 0x000fc40000000009 */
        /* <DEDUP_REMOVED lines=8> */
[----:B--2---:R-:W-:-:S03]  /*b100*/  FFMA R14, R14, R38, R13 ;  /* 0x000000260e0e7223 */ /* 0x004fc6000000000d */
        /* <DEDUP_REMOVED lines=14> */
[----:B------:R-:W2:Y:S04]  /*b1f0*/  LDG.E R31, desc[UR12][R32.64+0xbc] ;  /* 0x0000bc0c201f7981 */ /* 0x000ea8000c1e1900 */
[----:B------:R-:W2:Y:S04]  /*b200*/  LDG.E R23, desc[UR12][R32.64+0xc0] ;  /* 0x0000c00c20177981 */ /* 0x000ea8000c1e1900 */
[----:B------:R-:W2:Y:S04]  /*b210*/  LDG.E R20, desc[UR12][R32.64+0xc4] ;  /* 0x0000c40c20147981 */ /* 0x000ea8000c1e1900 */
[----:B------:R-:W2:Y:S04]  /*b220*/  LDG.E R22, desc[UR12][R32.64+0xd8] ;  /* 0x0000d80c20167981 */ /* 0x000ea8000c1e1900 */
[----:B------:R-:W2:Y:S01]  /*b230*/  LDG.E R44, desc[UR12][R32.64+0x10c] ;  /* 0x00010c0c202c7981 */ /* 0x000ea2000c1e1900 */
[----:B---3--:R-:W-:-:S03]  /*b240*/  FFMA R17, R17, R39, R16 ;  /* 0x0000002711117223 */ /* 0x008fc60000000010 */
[----:B------:R-:W3:Y:S01]  /*b250*/  LDG.E R39, desc[UR12][R32.64+0xd0] ;  /* 0x0000d00c20277981 */ /* 0x000ee2000c1e1900 */
[----:B----4-:R-:W-:-:S03]  /*b260*/  FFMA R18, R18, R42, R17 ;  /* 0x0000002a12127223 */ /* 0x010fc60000000011 */
[----:B------:R-:W4:Y:S01]  /*b270*/  LDG.E R42, desc[UR12][R32.64+0xfc] ;  /* 0x0000fc0c202a7981 */ /* 0x000f22000c1e1900 */
[----:B------:R-:W-:-:S03]  /*b280*/  FFMA R43, R19, R43, R18 ;  /* 0x0000002b132b7223 */ /* 0x000fc60000000012 */
[----:B------:R-:W3:Y:S01]  /*b290*/  LDL.128 R16, [R30+0xe0] ;  /* 0x0000e0001e107983 */ /* 0x000ee20000100c00 */
[----:B--2---:R-:W-:-:S03]  /*b2a0*/  FFMA R8, R8, R36, R43 ;  /* 0x0000002408087223 */ /* 0x004fc6000000002b */
[----:B------:R-:W2:Y:S01]  /*b2b0*/  LDG.E R36, desc[UR12][R32.64+0xc8] ;  /* 0x0000c80c20247981 */ /* 0x000ea2000c1e1900 */
[----:B------:R-:W-:-:S03]  /*b2c0*/  FFMA R9, R9, R38, R8 ;  /* 0x0000002609097223 */ /* 0x000fc60000000008 */
[----:B------:R-:W4:Y:S01]  /*b2d0*/  LDG.E R38, desc[UR12][R32.64+0xcc] ;  /* 0x0000cc0c20267981 */ /* 0x000f22000c1e1900 */
[----:B------:R-:W-:-:S04]  /*b2e0*/  FFMA R10, R10, R37, R9 ;  /* 0x000000250a0a7223 */ /* 0x000fc80000000009 */
[----:B------:R-:W-:Y:S02]  /*b2f0*/  FFMA R37, R11, R21, R10 ;  /* 0x000000150b257223 */ /* 0x000fe4000000000a */
[----:B------:R-:W4:Y:S04]  /*b300*/  LDL.128 R8, [R30+0xf0] ;  /* 0x0000f0001e087983 */ /* 0x000f280000100c00 */
        /* <DEDUP_REMOVED lines=15> */
[----:B----4-:R-:W-:-:S03]  /*b400*/  FFMA R18, R18, R38, R17 ;  /* 0x0000002612127223 */ /* 0x010fc60000000011 */
[----:B------:R-:W4:Y:S01]  /*b410*/  LDG.E R38, desc[UR12][R32.64+0xf4] ;  /* 0x0000f40c20267981 */ /* 0x000f22000c1e1900 */
[----:B------:R-:W-:-:S03]  /*b420*/  FFMA R39, R19, R39, R18 ;  /* 0x0000002713277223 */ /* 0x000fc60000000012 */
[----:B------:R-:W4:Y:S01]  /*b430*/  LDL.128 R16, [R30+0x110] ;  /* 0x000110001e107983 */ /* 0x000f220000100c00 */
[----:B------:R-:W-:-:S03]  /*b440*/  FFMA R8, R8, R21, R39 ;  /* 0x0000001508087223 */ /* 0x000fc60000000027 */
[----:B------:R-:W3:Y:S01]  /*b450*/  LDG.E R39, desc[UR12][R32.64+0xf8] ;  /* 0x0000f80c20277981 */ /* 0x000ee2000c1e1900 */
[----:B------:R-:W-:-:S04]  /*b460*/  FFMA R9, R9, R22, R8 ;  /* 0x0000001609097223 */ /* 0x000fc80000000008 */
[----:B------:R-:W-:Y:S02]  /*b470*/  FFMA R10, R10, R35, R9 ;  /* 0x000000230a0a7223 */ /* 0x000fe40000000009 */
[----:B------:R-:W3:Y:S02]  /*b480*/  LDG.E R35, desc[UR12][R32.64+0x108] ;  /* 0x0001080c20237981 */ /* 0x000ee4000c1e1900 */
[----:B------:R-:W-:Y:S02]  /*b490*/  FFMA R21, R11, R37, R10 ;  /* 0x000000250b157223 */ /* 0x000fe4000000000a */
[----:B------:R-:W3:Y:S04]  /*b4a0*/  LDL.128 R8, [R30+0x120] ;  /* 0x000120001e087983 */ /* 0x000ee80000100c00 */
[----:B------:R-:W3:Y:S01]  /*b4b0*/  LDG.E R37, desc[UR12][R32.64+0x104] ;  /* 0x0001040c20257981 */ /* 0x000ee2000c1e1900 */
[----:B------:R-:W-:-:S03]  /*b4c0*/  FFMA R12, R12, R23, R21 ;  /* 0x000000170c0c7223 */ /* 0x000fc60000000015 */
[----:B------:R-:W3:Y:S01]  /*b4d0*/  LDL.128 R20, [R30+0x130] ;  /* 0x000130001e147983 */ /* 0x000ee20000100c00 */
[----:B------:R-:W-:-:S03]  /*b4e0*/  FFMA R13, R13, R31, R12 ;  /* 0x0000001f0d0d7223 */ /* 0x000fc6000000000c */
[----:B------:R-:W3:Y:S01]  /*b4f0*/  LDG.E R31, desc[UR12][R32.64+0x114] ;  /* 0x0001140c201f7981 */ /* 0x000ee2000c1e1900 */
[----:B------:R-:W-:-:S03]  /*b500*/  FFMA R14, R14, R34, R13 ;  /* 0x000000220e0e7223 */ /* 0x000fc6000000000d */
[----:B------:R-:W3:Y:S01]  /*b510*/  LDG.E R34, desc[UR12][R32.64+0x128] ;  /* 0x0001280c20227981 */ /* 0x000ee2000c1e1900 */
[----:B--2---:R-:W-:-:S03]  /*b520*/  FFMA R15, R15, R36, R14 ;  /* 0x000000240f0f7223 */ /* 0x004fc6000000000e */
[----:B------:R-:W2:Y:S01]  /*b530*/  LDG.E R36, desc[UR12][R32.64+0x130] ;  /* 0x0001300c20247981 */ /* 0x000ea2000c1e1900 */
[----:B----4-:R-:W-:-:S03]  /*b540*/  FFMA R38, R16, R38, R15 ;  /* 0x0000002610267223 */ /* 0x010fc6000000000f */
[----:B------:R-:W4:Y:S04]  /*b550*/  LDG.E R16, desc[UR12][R32.64+0x118] ;  /* 0x0001180c20107981 */ /* 0x000f28000c1e1900 */
[----:B------:R-:W2:Y:S01]  /*b560*/  LDL.128 R12, [R30+0x140] ;  /* 0x000140001e0c7983 */ /* 0x000ea20000100c00 */
[----:B---3--:R-:W-:-:S03]  /*b570*/  FFMA R39, R17, R39, R38 ;  /* 0x0000002711277223 */ /* 0x008fc60000000026 */
[----:B------:R-:W3:Y:S01]  /*b580*/  LDG.E R17, desc[UR12][R32.64+0x11c] ;  /* 0x00011c0c20117981 */ /* 0x000ee2000c1e1900 */
        /* <DEDUP_REMOVED lines=9> */
[----:B------:R-:W-:-:S04]  /*b620*/  FFMA R10, R10, R44, R9 ;  /* 0x0000002c0a0a7223 */ /* 0x000fc80000000009 */
[----:B------:R-:W-:Y:S02]  /*b630*/  FFMA R45, R11, R45, R10 ;  /* 0x0000002d0b2d7223 */ /* 0x000fe4000000000a */
[----:B------:R0:W2:Y:S02]  /*b640*/  LDL.128 R8, [R30+0x150] ;  /* 0x000150001e087983 */ /* 0x0000a40000100c00 */
[----:B------:R-:W-:Y:S02]  /*b650*/  FFMA R42, R20, R31, R45 ;  /* 0x0000001f142a7223 */ /* 0x000fe4000000002d */
[----:B------:R-:W2:Y:S04]  /*b660*/  LDG.E R31, desc[UR12][R32.64+0x13c] ;  /* 0x00013c0c201f7981 */ /* 0x000ea8000c1e1900 */
[----:B------:R1:W2:Y:S01]  /*b670*/  LDG.E R20, desc[UR12][R32.64+0x140] ;  /* 0x0001400c20147981 */ /* 0x0002a2000c1e1900 */
[----:B------:R-:W-:-:S04]  /*b680*/  UIADD3 UR4, UPT, UPT, UR4, 0x60, URZ ;  /* 0x0000006004047890 */ /* 0x000fc8000fffe0ff */
[----:B------:R-:W-:Y:S01]  /*b690*/  UISETP.NE.AND UP0, UPT, UR4, 0x480, UPT ;  /* 0x000004800400788c */ /* 0x000fe2000bf05270 */
[----:B0-----:R-:W-:Y:S02]  /*b6a0*/  IADD3 R30, PT, PT, R30, 0x180, RZ ;  /* 0x000001801e1e7810 */ /* 0x001fe40007ffe0ff */
[----:B-1----:R-:W-:-:S04]  /*b6b0*/  IADD3 R32, P0, PT, R32, 0x180, RZ ;  /* 0x0000018020207810 */ /* 0x002fc80007f1e0ff */
[----:B------:R-:W-:Y:S01]  /*b6c0*/  IADD3.X R33, PT, PT, RZ, R33, RZ, P0, !PT ;  /* 0x00000021ff217210 */ /* 0x000fe200007fe4ff */
[----:B----4-:R-:W-:-:S04]  /*b6d0*/  FFMA R21, R21, R16, R42 ;  /* 0x0000001015157223 */ /* 0x010fc8000000002a */
[----:B---3--:R-:W-:-:S04]  /*b6e0*/  FFMA R22, R22, R17, R21 ;  /* 0x0000001116167223 */ /* 0x008fc80000000015 */
        /* <DEDUP_REMOVED lines=11> */
[----:B------:R-:W-:Y:S01]  /*b7a0*/  HFMA2 R22, -RZ, RZ, 0, 0 ;  /* 0x00000000ff167431 */ /* 0x000fe200000001ff */
[----:B------:R-:W-:-:S07]  /*b7b0*/  IADD3 R21, PT, PT, R1, 0xd800, RZ ;  /* 0x0000d80001157810 */ /* 0x000fce0007ffe0ff */
.L_x_19:
[----:B0-----:R-:W0:Y:S01]  /*b7c0*/  LDC.64 R26, c[0x0][0x3a0] ;  /* 0x0000e800ff1a7b82 */ /* 0x001e220000000a00 */
[----:B------:R-:W-:-:S05]  /*b7d0*/  LEA R44, R22, R1, 0x2 ;  /* 0x00000001162c7211 */ /* 0x000fca00078e10ff */
[----:B------:R-:W2:Y:S04]  /*b7e0*/  LDL.128 R12, [R44+0x9000] ;  /* 0x009000002c0c7983 */ /* 0x000ea80000100c00 */
[----:B------:R-:W3:Y:S01]  /*b7f0*/  LDL.128 R16, [R44+0x9010] ;  /* 0x009010002c107983 */ /* 0x000ee20000100c00 */
[----:B0-----:R-:W-:-:S05]  /*b800*/  IMAD.WIDE.U32 R38, R22, 0x4, R26 ;  /* 0x0000000416267825 */ /* 0x001fca00078e001a */
[----:B------:R-:W2:Y:S04]  /*b810*/  LDG.E R8, desc[UR12][R38.64+0xa200] ;  /* 0x00a2000c26087981 */ /* 0x000ea8000c1e1900 */
[----:B------:R-:W4:Y:S04]  /*b820*/  LDG.E R30, desc[UR12][R38.64+0xa204] ;  /* 0x00a2040c261e7981 */ /* 0x000f28000c1e1900 */
[----:B------:R-:W3:Y:S04]  /*b830*/  LDG.E R33, desc[UR12][R38.64+0xa208] ;  /* 0x00a2080c26217981 */ /* 0x000ee8000c1e1900 */
[----:B------:R-:W3:Y:S04]  /*b840*/  LDG.E R34, desc[UR12][R38.64+0xa20c] ;  /* 0x00a20c0c26227981 */ /* 0x000ee8000c1e1900 */
[----:B------:R-:W3:Y:S04]  /*b850*/  LDG.E R35, desc[UR12][R38.64+0xa210] ;  /* 0x00a2100c26237981 */ /* 0x000ee8000c1e1900 */
[----:B------:R-:W3:Y:S04]  /*b860*/  LDG.E R32, desc[UR12][R38.64+0xa214] ;  /* 0x00a2140c26207981 */ /* 0x000ee8000c1e1900 */
[----:B------:R-:W3:Y:S04]  /*b870*/  LDG.E R23, desc[UR12][R38.64+0xa218] ;  /* 0x00a2180c26177981 */ /* 0x000ee8000c1e1900 */
[----:B------:R-:W3:Y:S04]  /*b880*/  LDG.E R42, desc[UR12][R38.64+0xa21c] ;  /* 0x00a21c0c262a7981 */ /* 0x000ee8000c1e1900 */
[----:B------:R-:W3:Y:S04]  /*b890*/  LDG.E R31, desc[UR12][R38.64+0xa220] ;  /* 0x00a2200c261f7981 */ /* 0x000ee8000c1e1900 */
[----:B------:R-:W3:Y:S04]  /*b8a0*/  LDG.E R36, desc[UR12][R38.64+0xa230] ;  /* 0x00a2300c26247981 */ /* 0x000ee8000c1e1900 */
[----:B------:R-:W3:Y:S01]  /*b8b0*/  LDG.E R37, desc[UR12][R38.64+0xa23c] ;  /* 0x00a23c0c26257981 */ /* 0x000ee2000c1e1900 */
[----:B--2--5:R-:W-:-:S03]  /*b8c0*/  FFMA R12, R12, R8, R11 ;  /* 0x000000080c0c7223 */ /* 0x024fc6000000000b */
[----:B------:R-:W2:Y:S01]  /*b8d0*/  LDL.128 R8, [R44+0x9020] ;  /* 0x009020002c087983 */ /* 0x000ea20000100c00 */
[----:B----4-:R-:W-:-:S03]  /*b8e0*/  FFMA R13, R13, R30, R12 ;  /* 0x0000001e0d0d7223 */ /* 0x010fc6000000000c */
        /* <DEDUP_REMOVED lines=9> */
[----:B------:R-:W-:Y:S01]  /*b980*/  FFMA R18, R18, R23, R17 ;  /* 0x0000001712127223 */ /* 0x000fe20000000011 */
[----:B------:R-:W-:Y:S02]  /*b990*/  IADD3 R23, PT, PT, R22, 0x10, RZ ;  /* 0x0000001016177810 */ /* 0x000fe40007ffe0ff */
[----:B------:R-:W3:Y:S01]  /*b9a0*/  LDG.E R35, desc[UR12][R38.64+0xa238] ;  /* 0x00a2380c26237981 */ /* 0x000ee2000c1e1900 */
[----:B------:R-:W-:Y:S02]  /*b9b0*/  FFMA R19, R19, R42, R18 ;  /* 0x0000002a13137223 */ /* 0x000fe40000000012 */
[C---:B------:R-:W-:Y:S01]  /*b9c0*/  IMAD.WIDE.U32 R42, R23.reuse, 0x4, R26 ;  /* 0x00000004172a7825 */ /* 0x040fe200078e001a */
[----:B------:R-:W-:-:S04]  /*b9d0*/  LEA R23, R23, R1, 0x2 ;  /* 0x0000000117177211 */ /* 0x000fc800078e10ff */
[----:B------:R-:W3:Y:S01]  /*b9e0*/  LDG.E R38, desc[UR12][R42.64+0xa21c] ;  /* 0x00a21c0c2a267981 */ /* 0x000ee2000c1e1900 */
[----:B--2---:R-:W-:-:S03]  /*b9f0*/  FFMA R8, R8, R31, R19 ;  /* 0x0000001f08087223 */ /* 0x004fc60000000013 */
[----:B------:R-:W2:Y:S04]  /*ba00*/  LDG.E R31, desc[UR12][R42.64+0xa200] ;  /* 0x00a2000c2a1f7981 */ /* 0x000ea8000c1e1900 */
        /* <DEDUP_REMOVED lines=27> */
[----:B------:R0:W3:Y:S01]  /*bbc0*/  LDL.128 R16, [R23+0x9030] ;  /* 0x0090300017107983 */ /* 0x0000e20000100c00 */
[----:B------:R-:W-:-:S03]  /*bbd0*/  FFMA R9, R9, R32, R8 ;  /* 0x0000002009097223 */ /* 0x000fc60000000008 */
[----:B------:R-:W3:Y:S01]  /*bbe0*/  LDG.E R32, desc[UR12][R42.64+0xa234] ;  /* 0x00a2340c2a207981 */ /* 0x000ee2000c1e1900 */
[----:B------:R-:W-:Y:S01]  /*bbf0*/  FFMA R10, R10, R35, R9 ;  /* 0x000000230a0a7223 */ /* 0x000fe20000000009 */
[----:B------:R-:W-:Y:S02]  /*bc00*/  IADD3 R8, PT, PT, R22, 0x20, RZ ;  /* 0x0000002016087810 */ /* 0x000fe40007ffe0ff */
[----:B------:R-:W3:Y:S01]  /*bc10*/  LDG.E R35, desc[UR12][R42.64+0xa23c] ;  /* 0x00a23c0c2a237981 */ /* 0x000ee2000c1e1900 */
[----:B------:R-:W-:Y:S01]  /*bc20*/  FFMA R11, R11, R38, R10 ;  /* 0x000000260b0b7223 */ /* 0x000fe2000000000a */
[C---:B0-----:R-:W-:Y:S01]  /*bc30*/  LEA R23, R8.reuse, R1, 0x2 ;  /* 0x0000000108177211 */ /* 0x041fe200078e10ff */
[----:B------:R-:W-:-:S05]  /*bc40*/  IMAD.WIDE.U32 R44, R8, 0x4, R26 ;  /* 0x00000004082c7825 */ /* 0x000fca00078e001a */
        /* <DEDUP_REMOVED lines=29> */
[----:B------:R0:W3:Y:S01]  /*be20*/  LDL.128 R8, [R23+0x9030] ;  /* 0x0090300017087983 */ /* 0x0000e20000100c00 */
[----:B------:R-:W-:-:S03]  /*be30*/  FFMA R13, R13, R38, R12 ;  /* 0x000000260d0d7223 */ /* 0x000fc6000000000c */
[----:B------:R-:W3:Y:S01]  /*be40*/  LDG.E R36, desc[UR12][R44.64+0xa234] ;  /* 0x00a2340c2c247981 */ /* 0x000ee2000c1e1900 */
[----:B------:R-:W-:-:S03]  /*be50*/  FFMA R14, R14, R32, R13 ;  /* 0x000000200e0e7223 */ /* 0x000fc6000000000d */
[----:B------:R-:W3:Y:S01]  /*be60*/  LDG.E R32, desc[UR12][R44.64+0xa238] ;  /* 0x00a2380c2c207981 */ /* 0x000ee2000c1e1900 */
[----:B------:R-:W-:Y:S01]  /*be70*/  IADD3 R12, PT, PT, R22, 0x30, RZ ;  /* 0x00000030160c7810 */ /* 0x000fe20007ffe0ff */
[----:B------:R-:W-:Y:S02]  /*be80*/  FFMA R15, R15, R35, R14 ;  /* 0x000000230f0f7223 */ /* 0x000fe4000000000e */
[----:B------:R-:W3:Y:S01]  /*be90*/  LDG.E R35, desc[UR12][R44.64+0xa23c] ;  /* 0x00a23c0c2c237981 */ /* 0x000ee2000c1e1900 */
        /* <DEDUP_REMOVED lines=35> */
[----:B------:R-:W-:-:S03]  /*c0d0*/  FFMA R18, R18, R32, R17 ;  /* 0x0000002012127223 */ /* 0x000fc60000000011 */
[----:B------:R1:W3:Y:S01]  /*c0e0*/  LDG.E R32, desc[UR12][R42.64+0xa238] ;  /* 0x00a2380c2a207981 */ /* 0x0002e2000c1e1900 */
[----:B------:R-:W-:Y:S01]  /*c0f0*/  IADD3 R16, PT, PT, R22, 0x40, RZ ;  /* 0x0000004016107810 */ /* 0x000fe20007ffe0ff */
[----:B------:R-:W-:-:S03]  /*c100*/  FFMA R19, R19, R35, R18 ;  /* 0x0000002313137223 */ /* 0x000fc60000000012 */
[C---:B0-----:R-:W-:Y:S01]  /*c110*/  LEA R23, R16.reuse, R1, 0x2 ;  /* 0x0000000110177211 */ /* 0x041fe200078e10ff */
[----:B-1----:R-:W-:-:S05]  /*c120*/  IMAD.WIDE.U32 R42, R16, 0x4, R26 ;  /* 0x00000004102a7825 */ /* 0x002fca00078e001a */
[----:B------:R-:W3:Y:S01]  /*c130*/  LDG.E R35, desc[UR12][R42.64+0xa200] ;  /* 0x00a2000c2a237981 */ /* 0x000ee2000c1e1900 */
[----:B--2---:R-:W-:-:S03]  /*c140*/  FFMA R8, R8, R31, R19 ;  /* 0x0000001f08087223 */ /* 0x004fc60000000013 */
[----:B------:R-:W2:Y:S04]  /*c150*/  LDL.128 R16, [R23+0x9000] ;  /* 0x0090000017107983 */ /* 0x000ea80000100c00 */
[----:B------:R-:W2:Y:S01]  /*c160*/  LDG.E R31, desc[UR12][R42.64+0xa204] ;  /* 0x00a2040c2a1f7981 */ /* 0x000ea2000c1e1900 */
        /* <DEDUP_REMOVED lines=13> */
[----:B------:R-:W3:Y:S04]  /*c240*/  LDG.E R33, desc[UR12][R42.64+0xa21c] ;  /* 0x00a21c0c2a217981 */ /* 0x000ee8000c1e1900 */
[----:B------:R-:W3:Y:S01]  /*c250*/  LDG.E R36, desc[UR12][R42.64+0xa22c] ;  /* 0x00a22c0c2a247981 */ /* 0x000ee2000c1e1900 */
[----:B--2---:R-:W-:-:S03]  /*c260*/  FFMA R16, R16, R35, R15 ;  /* 0x0000002310107223 */ /* 0x004fc6000000000f */
[----:B------:R-:W2:Y:S04]  /*c270*/  LDG.E R35, desc[UR12][R42.64+0xa220] ;  /* 0x00a2200c2a237981 */ /* 0x000ea8000c1e1900 */
[----:B------:R-:W2:Y:S01]  /*c280*/  LDL.128 R12, [R23+0x9020] ;  /* 0x00902000170c7983 */ /* 0x000ea20000100c00 */
[----:B------:R-:W-:-:S03]  /*c290*/  FFMA R17, R17, R31, R16 ;  /* 0x0000001f11117223 */ /* 0x000fc60000000010 */
[----:B------:R-:W2:Y:S01]  /*c2a0*/  LDG.E R31, desc[UR12][R42.64+0xa228] ;  /* 0x00a2280c2a1f7981 */ /* 0x000ea2000c1e1900 */
[----:B----4-:R-:W-:-:S03]  /*c2b0*/  FFMA R18, R18, R30, R17 ;  /* 0x0000001e12127223 */ /* 0x010fc60000000011 */
[----:B------:R-:W4:Y:S01]  /*c2c0*/  LDG.E R30, desc[UR12][R42.64+0xa224] ;  /* 0x00a2240c2a1e7981 */ /* 0x000f22000c1e1900 */
[----:B---3--:R-:W-:-:S03]  /*c2d0*/  FFMA R19, R19, R34, R18 ;  /* 0x0000002213137223 */ /* 0x008fc60000000012 */
[----:B------:R-:W3:Y:S01]  /*c2e0*/  LDG.E R34, desc[UR12][R42.64+0xa230] ;  /* 0x00a2300c2a227981 */ /* 0x000ee2000c1e1900 */
[----:B------:R-:W-:-:S03]  /*c2f0*/  FFMA R8, R8, R37, R19 ;  /* 0x0000002508087223 */ /* 0x000fc60000000013 */
[----:B------:R0:W3:Y:S01]  /*c300*/  LDL.128 R16, [R23+0x9030] ;  /* 0x0090300017107983 */ /* 0x0000e20000100c00 */
[----:B------:R-:W-:-:S04]  /*c310*/  FFMA R9, R9, R38, R8 ;  /* 0x0000002609097223 */ /* 0x000fc80000000008 */
[----:B------:R-:W-:Y:S02]  /*c320*/  FFMA R10, R10, R32, R9 ;  /* 0x000000200a0a7223 */ /* 0x000fe40000000009 */
[----:B------:R-:W3:Y:S01]  /*c330*/  LDG.E R32, desc[UR12][R42.64+0xa234] ;  /* 0x00a2340c2a207981 */ /* 0x000ee2000c1e1900 */
[----:B------:R-:W-:Y:S01]  /*c340*/  IADD3 R8, PT, PT, R22, 0x50, RZ ;  /* 0x0000005016087810 */ /* 0x000fe20007ffe0ff */
[----:B------:R-:W-:Y:S02]  /*c350*/  FFMA R11, R11, R33, R10 ;  /* 0x000000210b0b7223 */ /* 0x000fe4000000000a */
[----:B------:R-:W3:Y:S01]  /*c360*/  LDG.E R33, desc[UR12][R42.64+0xa238] ;  /* 0x00a2380c2a217981 */ /* 0x000ee2000c1e1900 */
[C---:B0-----:R-:W-:Y:S01]  /*c370*/  LEA R23, R8.reuse, R1, 0x2 ;  /* 0x0000000108177211 */ /* 0x041fe200078e10ff */
[----:B------:R-:W-:-:S05]  /*c380*/  IMAD.WIDE.U32 R38, R8, 0x4, R26 ;  /* 0x0000000408267825 */ /* 0x000fca00078e001a */
[----:B------:R-:W3:Y:S04]  /*c390*/  LDG.E R26, desc[UR12][R38.64+0xa204] ;  /* 0x00a2040c261a7981 */ /* 0x000ee8000c1e1900 */
[----:B------:R-:W3:Y:S04]  /*c3a0*/  LDG.E R42, desc[UR12][R42.64+0xa23c] ;  /* 0x00a23c0c2a2a7981 */ /* 0x000ee8000c1e1900 */
[----:B------:R-:W3:Y:S01]  /*c3b0*/  LDG.E R27, desc[UR12][R38.64+0xa208] ;  /* 0x00a2080c261b7981 */ /* 0x000ee2000c1e1900 */
[----:B--2---:R-:W-:-:S03]  /*c3c0*/  FFMA R12, R12, R35, R11 ;  /* 0x000000230c0c7223 */ /* 0x004fc6000000000b */
[----:B------:R-:W2:Y:S04]  /*c3d0*/  LDG.E R35, desc[UR12][R38.64+0xa200] ;  /* 0x00a2000c26237981 */ /* 0x000ea8000c1e1900 */
[----:B------:R-:W2:Y:S01]  /*c3e0*/  LDL.128 R8, [R23+0x9000] ;  /* 0x0090000017087983 */ /* 0x000ea20000100c00 */
[----:B----4-:R-:W-:-:S03]  /*c3f0*/  FFMA R13, R13, R30, R12 ;  /* 0x0000001e0d0d7223 */ /* 0x010fc6000000000c */
[----:B------:R-:W4:Y:S01]  /*c400*/  LDG.E R30, desc[UR12][R38.64+0xa210] ;  /* 0x00a2100c261e7981 */ /* 0x000f22000c1e1900 */
[----:B------:R-:W-:-:S03]  /*c410*/  FFMA R14, R14, R31, R13 ;  /* 0x0000001f0e0e7223 */ /* 0x000fc6000000000d */
[----:B------:R-:W4:Y:S01]  /*c420*/  LDG.E R31, desc[UR12][R38.64+0xa20c] ;  /* 0x00a20c0c261f7981 */ /* 0x000f22000c1e1900 */
[----:B------:R-:W-:-:S03]  /*c430*/  FFMA R37, R15, R36, R14 ;  /* 0x000000240f257223 */ /* 0x000fc6000000000e */
[----:B------:R-:W4:Y:S01]  /*c440*/  LDL.128 R12, [R23+0x9010] ;  /* 0x00901000170c7983 */ /* 0x000f220000100c00 */
[----:B---3--:R-:W-:-:S03]  /*c450*/  FFMA R16, R16, R34, R37 ;  /* 0x0000002210107223 */ /* 0x008fc60000000025 */
[----:B------:R-:W3:Y:S01]  /*c460*/  LDG.E R34, desc[UR12][R38.64+0xa21c] ;  /* 0x00a21c0c26227981 */ /* 0x000ee2000c1e1900 */
[----:B------:R-:W-:-:S03]  /*c470*/  FFMA R17, R17, R32, R16 ;  /* 0x0000002011117223 */ /* 0x000fc60000000010 */
[----:B------:R-:W3:Y:S01]  /*c480*/  LDG.E R32, desc[UR12][R38.64+0xa214] ;  /* 0x00a2140c26207981 */ /* 0x000ee2000c1e1900 */
[----:B------:R-:W-:-:S03]  /*c490*/  FFMA R18, R18, R33, R17 ;  /* 0x0000002112127223 */ /* 0x000fc60000000011 */
[----:B------:R-:W3:Y:S04]  /*c4a0*/  LDG.E R33, desc[UR12][R38.64+0xa218] ;  /* 0x00a2180c26217981 */ /* 0x000ee8000c1e1900 */
[----:B------:R-:W3:Y:S04]  /*c4b0*/  LDG.E R37, desc[UR12][R38.64+0xa228] ;  /* 0x00a2280c26257981 */ /* 0x000ee8000c1e1900 */
[----:B------:R-:W3:Y:S01]  /*c4c0*/  LDG.E R36, desc[UR12][R38.64+0xa22c] ;  /* 0x00a22c0c26247981 */ /* 0x000ee2000c1e1900 */
[----:B------:R-:W-:-:S04]  /*c4d0*/  FFMA R19, R19, R42, R18 ;  /* 0x0000002a13137223 */ /* 0x000fc80000000012 */
[----:B--2---:R-:W-:Y:S02]  /*c4e0*/  FFMA R8, R8, R35, R19 ;  /* 0x0000002308087223 */ /* 0x004fe40000000013 */
[----:B------:R-:W2:Y:S04]  /*c4f0*/  LDG.E R35, desc[UR12][R38.64+0xa220] ;  /* 0x00a2200c26237981 */ /* 0x000ea8000c1e1900 */
[----:B------:R-:W2:Y:S01]  /*c500*/  LDL.128 R16, [R23+0x9020] ;  /* 0x0090200017107983 */ /* 0x000ea20000100c00 */
[----:B------:R-:W-:-:S03]  /*c510*/  FFMA R9, R9, R26, R8 ;  /* 0x0000001a09097223 */ /* 0x000fc60000000008 */
[----:B------:R-:W2:Y:S01]  /*c520*/  LDG.E R26, desc[UR12][R38.64+0xa224] ;  /* 0x00a2240c261a7981 */ /* 0x000ea2000c1e1900 */
[----:B------:R-:W-:-:S03]  /*c530*/  FFMA R10, R10, R27, R9 ;  /* 0x0000001b0a0a7223 */ /* 0x000fc60000000009 */
[----:B------:R-:W2:Y:S01]  /*c540*/  LDG.E R27, desc[UR12][R38.64+0xa230] ;  /* 0x00a2300c261b7981 */ /* 0x000ea2000c1e1900 */
[----:B----4-:R-:W-:-:S03]  /*c550*/  FFMA R31, R11, R31, R10 ;  /* 0x0000001f0b1f7223 */ /* 0x010fc6000000000a */
[----:B------:R-:W4:Y:S01]  /*c560*/  LDL.128 R8, [R23+0x9030] ;  /* 0x0090300017087983 */ /* 0x000f220000100c00 */
[----:B------:R-:W-:-:S03]  /*c570*/  FFMA R42, R12, R30, R31 ;  /* 0x0000001e0c2a7223 */ /* 0x000fc6000000001f */
[----:B------:R-:W4:Y:S04]  /*c580*/  LDG.E R12, desc[UR12][R38.64+0xa234] ;  /* 0x00a2340c260c7981 */ /* 0x000f28000c1e1900 */
[----:B------:R-:W4:Y:S04]  /*c590*/  LDG.E R31, desc[UR12][R38.64+0xa238] ;  /* 0x00a2380c261f7981 */ /* 0x000f28000c1e1900 */
[----:B------:R-:W4:Y:S01]  /*c5a0*/  LDG.E R30, desc[UR12][R38.64+0xa23c] ;  /* 0x00a23c0c261e7981 */ /* 0x000f22000c1e1900 */
[----:B---3--:R-:W-:-:S04]  /*c5b0*/  FFMA R13, R13, R32, R42 ;  /* 0x000000200d0d7223 */ /* 0x008fc8000000002a */
[----:B------:R-:W-:-:S04]  /*c5c0*/  FFMA R14, R14, R33, R13 ;  /* 0x000000210e0e7223 */ /* 0x000fc8000000000d */
[----:B------:R-:W-:Y:S01]  /*c5d0*/  FFMA R15, R15, R34, R14 ;  /* 0x000000220f0f7223 */ /* 0x000fe2000000000e */
[----:B------:R-:W-:-:S04]  /*c5e0*/  IADD3 R22, PT, PT, R22, 0x60, RZ ;  /* 0x0000006016167810 */ /* 0x000fc80007ffe0ff */
[----:B------:R-:W-:Y:S01]  /*c5f0*/  ISETP.NE.AND P0, PT, R22, 0x480, PT ;  /* 0x000004801600780c */ /* 0x000fe20003f05270 */
[----:B--2---:R-:W-:-:S04]  /*c600*/  FFMA R16, R16, R35, R15 ;  /* 0x0000002310107223 */ /* 0x004fc8000000000f */
[----:B------:R-:W-:-:S04]  /*c610*/  FFMA R17, R17, R26, R16 ;  /* 0x0000001a11117223 */ /* 0x000fc80000000010 */
[----:B------:R-:W-:-:S04]  /*c620*/  FFMA R18, R18, R37, R17 ;  /* 0x0000002512127223 */ /* 0x000fc80000000011 */
[----:B------:R-:W-:-:S04]  /*c630*/  FFMA R19, R19, R36, R18 ;  /* 0x0000002413137223 */ /* 0x000fc80000000012 */
[----:B----4-:R-:W-:-:S04]  /*c640*/  FFMA R8, R8, R27, R19 ;  /* 0x0000001b08087223 */ /* 0x010fc80000000013 */
[----:B------:R-:W-:-:S04]  /*c650*/  FFMA R9, R9, R12, R8 ;  /* 0x0000000c09097223 */ /* 0x000fc80000000008 */
[----:B------:R-:W-:-:S04]  /*c660*/  FFMA R10, R10, R31, R9 ;  /* 0x0000001f0a0a7223 */ /* 0x000fc80000000009 */
[----:B------:R-:W-:Y:S01]  /*c670*/  FFMA R11, R11, R30, R10 ;  /* 0x0000001e0b0b7223 */ /* 0x000fe2000000000a */
[----:B------:R-:W-:Y:S06]  /*c680*/  @P0 BRA `(.L_x_19) ;  /* 0xfffffff0004c0947 */ /* 0x000fec000383ffff */
[----:B------:R-:W0:Y:S02]  /*c690*/  LDC.64 R12, c[0x0][0x388] ;  /* 0x0000e200ff0c7b82 */ /* 0x000e240000000a00 */
[----:B0-----:R-:W-:-:S06]  /*c6a0*/  IMAD.WIDE.U32 R12, R0, 0x4, R12 ;  /* 0x00000004000c7825 */ /* 0x001fcc00078e000c */
[----:B------:R0:W2:Y:S01]  /*c6b0*/  LDG.E R12, desc[UR12][R12.64] ;  /* 0x0000000c0c0c7981 */ /* 0x0000a2000c1e1900 */
[----:B------:R-:W-:-:S04]  /*c6c0*/  FMNMX R9, R7, -1.00000002004087734272e+20, !PT ;  /* 0xe0ad78ec07097809 */ /* 0x000fc80007800000 */
[----:B------:R-:W-:-:S04]  /*c6d0*/  FSETP.GT.AND P0, PT, R4, R9, PT ;  /* 0x000000090400720b */ /* 0x000fc80003f04000 */
[----:B------:R-:W-:-:S04]  /*c6e0*/  FSEL R8, R4, R9, P0 ;  /* 0x0000000904087208 */ /* 0x000fc80000000000 */
        /* <DEDUP_REMOVED lines=15> */
[----:B------:R-:W-:Y:S02]  /*c7e0*/  FSEL R9, R11, R8, P0 ;  /* 0x000000080b097208 */ /* 0x000fe40000000000 */
[----:B------:R-:W-:-:S03]  /*c7f0*/  MOV R8, 0x3bbb989d ;  /* 0x3bbb989d00087802 */ /* 0x000fc60000000f00 */
[--C-:B0-----:R-:W-:Y:S01]  /*c800*/  FADD R13, R7, -R9.reuse ;  /* 0x80000009070d7221 */ /* 0x101fe20000000000 */
[----:B------:R-:W-:Y:S02]  /*c810*/  HFMA2 R7, -RZ, RZ, 3.7421875, 0 ;  /* 0x437c0000ff077431 */ /* 0x000fe400000001ff */
[--C-:B------:R-:W-:Y:S01]  /*c820*/  FADD R15, R4, -R9.reuse ;  /* 0x80000009040f7221 */ /* 0x100fe20000000000 */
[--C-:B------:R-:W-:Y:S01]  /*c830*/  FADD R17, R5, -R9.reuse ;  /* 0x8000000905117221 */ /* 0x100fe20000000000 */
[-C--:B------:R-:W-:Y:S01]  /*c840*/  FFMA.SAT R10, R13, R8.reuse, 0.5 ;  /* 0x3f0000000d0a7423 */ /* 0x080fe20000002008 */
[--C-:B------:R-:W-:Y:S01]  /*c850*/  FADD R19, R6, -R9.reuse ;  /* 0x8000000906137221 */ /* 0x100fe20000000000 */
[-C--:B------:R-:W-:Y:S01]  /*c860*/  FFMA.SAT R14, R15, R8.reuse, 0.5 ;  /* 0x3f0000000f0e7423 */ /* 0x080fe20000002008 */
[-C--:B------:R-:W-:Y:S01]  /*c870*/  FFMA.SAT R16, R17, R8.reuse, 0.5 ;  /* 0x3f00000011107423 */ /* 0x080fe20000002008 */
[--C-:B------:R-:W-:Y:S01]  /*c880*/  FADD R27, R24, -R9.reuse ;  /* 0x80000009181b7221 */ /* 0x100fe20000000000 */
[-C--:B------:R-:W-:Y:S01]  /*c890*/  FFMA.SAT R18, R19, R8.reuse, 0.5 ;  /* 0x3f00000013127423 */ /* 0x080fe20000002008 */
[--C-:B------:R-:W-:Y:S01]  /*c8a0*/  FADD R23, R25, -R9.reuse ;  /* 0x8000000919177221 */ /* 0x100fe20000000000 */
[-C--:B------:R-:W-:Y:S01]  /*c8b0*/  FFMA.RM R4, R10, R7.reuse, 12582913 ;  /* 0x4b4000010a047423 */ /* 0x080fe20000004007 */
[-C--:B------:R-:W-:Y:S01]  /*c8c0*/  FFMA.RM R5, R14, R7.reuse, 12582913 ;  /* 0x4b4000010e057423 */ /* 0x080fe20000004007 */
[-C--:B------:R-:W-:Y:S01]  /*c8d0*/  FFMA.RM R6, R16, R7.reuse, 12582913 ;  /* 0x4b40000110067423 */ /* 0x080fe20000004007 */
[-C--:B------:R-:W-:Y:S01]  /*c8e0*/  FFMA.SAT R22, R27, R8.reuse, 0.5 ;  /* 0x3f0000001b167423 */ /* 0x080fe20000002008 */
[----:B------:R-:W-:Y:S01]  /*c8f0*/  FADD R10, R4, -12583039 ;  /* 0xcb40007f040a7421 */ /* 0x000fe20000000000 */
[----:B------:R-:W-:Y:S01]  /*c900*/  FADD R14, R5, -12583039 ;  /* 0xcb40007f050e7421 */ /* 0x000fe20000000000 */
[----:B------:R-:W-:Y:S01]  /*c910*/  FADD R16, R6, -12583039 ;  /* 0xcb40007f06107421 */ /* 0x000fe20000000000 */
[--C-:B------:R-:W-:Y:S01]  /*c920*/  FADD R25, R20, -R9.reuse ;  /* 0x8000000914197221 */ /* 0x100fe20000000000 */
[----:B------:R-:W-:Y:S01]  /*c930*/  FFMA R10, R13, 1.4426950216293334961, -R10 ;  /* 0x3fb8aa3b0d0a7823 */ /* 0x000fe2000000080a */
[----:B------:R-:W-:Y:S01]  /*c940*/  FFMA R14, R15, 1.4426950216293334961, -R14 ;  /* 0x3fb8aa3b0f0e7823 */ /* 0x000fe2000000080e */
[----:B------:R-:W-:Y:S01]  /*c950*/  FFMA R16, R17, 1.4426950216293334961, -R16 ;  /* 0x3fb8aa3b11107823 */ /* 0x000fe20000000810 */
[-C--:B------:R-:W-:Y:S01]  /*c960*/  FFMA.SAT R24, R25, R8.reuse, 0.5 ;  /* 0x3f00000019187423 */ /* 0x080fe20000002008 */
[----:B------:R-:W-:Y:S01]  /*c970*/  FFMA R10, R13, 1.925963033500011079e-08, R10 ;  /* 0x32a570600d0a7823 */ /* 0x000fe2000000000a */
[----:B------:R-:W-:Y:S01]  /*c980*/  FFMA R13, R15, 1.925963033500011079e-08, R14 ;  /* 0x32a570600f0d7823 */ /* 0x000fe2000000000e */
[-C--:B------:R-:W-:Y:S01]  /*c990*/  FFMA.RM R14, R18, R7.reuse, 12582913 ;  /* 0x4b400001120e7423 */ /* 0x080fe20000004007 */
[-C--:B------:R-:W-:Y:S01]  /*c9a0*/  FFMA.RM R15, R22, R7.reuse, 12582913 ;  /* 0x4b400001160f7423 */ /* 0x080fe20000004007 */
[----:B------:R-:W-:Y:S01]  /*c9b0*/  FFMA R17, R17, 1.925963033500011079e-08, R16 ;  /* 0x32a5706011117823 */ /* 0x000fe20000000010 */
[-C--:B------:R-:W-:Y:S01]  /*c9c0*/  FFMA.SAT R22, R23, R8.reuse, 0.5 ;  /* 0x3f00000017167423 */ /* 0x080fe20000002008 */
[----:B------:R-:W-:Y:S01]  /*c9d0*/  FADD R18, R14, -12583039 ;  /* 0xcb40007f0e127421 */ /* 0x000fe20000000000 */
[----:B------:R-:W-:Y:S01]  /*c9e0*/  FADD R16, R15, -12583039 ;  /* 0xcb40007f0f107421 */ /* 0x000fe20000000000 */
[--C-:B------:R-:W-:Y:S01]  /*c9f0*/  FADD R29, R29, -R9.reuse ;  /* 0x800000091d1d7221 */ /* 0x100fe20000000000 */
[--C-:B------:R-:W-:Y:S01]  /*ca00*/  FADD R11, R11, -R9.reuse ;  /* 0x800000090b0b7221 */ /* 0x100fe20000000000 */
[----:B------:R-:W-:Y:S01]  /*ca10*/  FFMA R18, R19, 1.4426950216293334961, -R18 ;  /* 0x3fb8aa3b13127823 */ /* 0x000fe20000000812 */
[----:B------:R-:W-:Y:S01]  /*ca20*/  FFMA R16, R27, 1.4426950216293334961, -R16 ;  /* 0x3fb8aa3b1b107823 */ /* 0x000fe20000000810 */
[----:B------:R-:W0:Y:S01]  /*ca30*/  MUFU.EX2 R10, R10 ;  /* 0x0000000a000a7308 */ /* 0x000e220000000800 */
[-C--:B------:R-:W-:Y:S01]  /*ca40*/  FFMA.SAT R30, R11, R8.reuse, 0.5 ;  /* 0x3f0000000b1e7423 */ /* 0x080fe20000002008 */
[----:B------:R-:W-:Y:S01]  /*ca50*/  FFMA R19, R19, 1.925963033500011079e-08, R18 ;  /* 0x32a5706013137823 */ /* 0x000fe20000000012 */
[-C--:B------:R-:W-:Y:S01]  /*ca60*/  FFMA.RM R18, R22, R7.reuse, 12582913 ;  /* 0x4b40000116127423 */ /* 0x080fe20000004007 */
[----:B------:R-:W-:Y:S01]  /*ca70*/  FFMA R20, R27, 1.925963033500011079e-08, R16 ;  /* 0x32a570601b147823 */ /* 0x000fe20000000010 */
[----:B------:R-:W-:Y:S01]  /*ca80*/  FADD R27, R28, -R9 ;  /* 0x800000091c1b7221 */ /* 0x000fe20000000000 */
[----:B------:R-:W-:Y:S01]  /*ca90*/  FFMA.RM R16, R24, R7, 12582913 ;  /* 0x4b40000118107423 */ /* 0x000fe20000004007 */
[----:B------:R-:W-:Y:S01]  /*caa0*/  FADD R22, R18, -12583039 ;  /* 0xcb40007f12167421 */ /* 0x000fe20000000000 */
[----:B------:R-:W-:Y:S01]  /*cab0*/  MUFU.EX2 R17, R17 ;  /* 0x0000001100117308 */ /* 0x000fe20000000800 */
[----:B------:R-:W-:Y:S01]  /*cac0*/  FFMA.SAT R24, R27, R8, 0.5 ;  /* 0x3f0000001b187423 */ /* 0x000fe20000002008 */
[C---:B------:R-:W-:Y:S01]  /*cad0*/  FADD R26, R16.reuse, -12583039 ;  /* 0xcb40007f101a7421 */ /* 0x040fe20000000000 */
[----:B------:R-:W-:Y:S01]  /*cae0*/  FFMA R22, R23, 1.4426950216293334961, -R22 ;  /* 0x3fb8aa3b17167823 */ /* 0x000fe20000000816 */
[----:B------:R-:W-:-:S02]  /*caf0*/  SHF.L.U32 R16, R16, 0x17, RZ ;  /* 0x0000001710107819 */ /* 0x000fc400000006ff */
[----:B------:R-:W-:Y:S01]  /*cb00*/  FFMA R28, R25, 1.4426950216293334961, -R26 ;  /* 0x3fb8aa3b191c7823 */ /* 0x000fe2000000081a */
[----:B------:R-:W-:Y:S01]  /*cb10*/  FFMA R22, R23, 1.925963033500011079e-08, R22 ;  /* 0x32a5706017167823 */ /* 0x000fe20000000016 */
[-C--:B------:R-:W-:Y:S01]  /*cb20*/  FFMA.RM R23, R24, R7.reuse, 12582913 ;  /* 0x4b40000118177423 */ /* 0x080fe20000004007 */
[----:B------:R-:W-:Y:S01]  /*cb30*/  FFMA.SAT R24, R29, R8, 0.5 ;  /* 0x3f0000001d187423 */ /* 0x000fe20000002008 */
[----:B------:R-:W-:Y:S01]  /*cb40*/  FFMA R28, R25, 1.925963033500011079e-08, R28 ;  /* 0x32a57060191c7823 */ /* 0x000fe2000000001c */
[-C--:B------:R-:W-:Y:S01]  /*cb50*/  FFMA.RM R25, R30, R7.reuse, 12582913 ;  /* 0x4b4000011e197423 */ /* 0x080fe20000004007 */
[----:B------:R-:W-:Y:S01]  /*cb60*/  FADD R26, R23, -12583039 ;  /* 0xcb40007f171a7421 */ /* 0x000fe20000000000 */
[----:B------:R-:W-:Y:S01]  /*cb70*/  FFMA.RM R24, R24, R7, 12582913 ;  /* 0x4b40000118187423 */ /* 0x000fe20000004007 */
[----:B------:R-:W1:Y:S01]  /*cb80*/  MUFU.EX2 R9, R28 ;  /* 0x0000001c00097308 */ /* 0x000e620000000800 */
[----:B------:R-:W-:Y:S01]  /*cb90*/  FADD R30, R25, -12583039 ;  /* 0xcb40007f191e7421 */ /* 0x000fe20000000000 */
[----:B------:R-:W-:Y:S01]  /*cba0*/  FFMA R26, R27, 1.4426950216293334961, -R26 ;  /* 0x3fb8aa3b1b1a7823 */ /* 0x000fe2000000081a */
[----:B------:R-:W-:Y:S01]  /*cbb0*/  FADD R8, R24, -12583039 ;  /* 0xcb40007f18087421 */ /* 0x000fe20000000000 */
[----:B------:R-:W-:Y:S01]  /*cbc0*/  SHF.L.U32 R6, R6, 0x17, RZ ;  /* 0x0000001706067819 */ /* 0x000fe200000006ff */
[----:B------:R-:W-:Y:S01]  /*cbd0*/  FFMA R30, R11, 1.4426950216293334961, -R30 ;  /* 0x3fb8aa3b0b1e7823 */ /* 0x000fe2000000081e */
[----:B------:R-:W-:Y:S01]  /*cbe0*/  FFMA R27, R27, 1.925963033500011079e-08, R26 ;  /* 0x32a570601b1b7823 */ /* 0x000fe2000000001a */
[----:B------:R-:W-:Y:S01]  /*cbf0*/  FFMA R8, R29, 1.4426950216293334961, -R8 ;  /* 0x3fb8aa3b1d087823 */ /* 0x000fe20000000808 */
[----:B------:R-:W3:Y:S01]  /*cc00*/  MUFU.EX2 R13, R13 ;  /* 0x0000000d000d7308 */ /* 0x000ee20000000800 */
[----:B------:R-:W-:Y:S01]  /*cc10*/  FFMA R30, R11, 1.925963033500011079e-08, R30 ;  /* 0x32a570600b1e7823 */ /* 0x000fe2000000001e */
[----:B------:R-:W-:Y:S01]  /*cc20*/  SHF.L.U32 R11, R4, 0x17, RZ ;  /* 0x00000017040b7819 */ /* 0x000fe200000006ff */
[----:B------:R-:W-:Y:S01]  /*cc30*/  FFMA R26, R29, 1.925963033500011079e-08, R8 ;  /* 0x32a570601d1a7823 */ /* 0x000fe20000000008 */
[----:B------:R-:W-:-:S02]  /*cc40*/  SHF.L.U32 R4, R5, 0x17, RZ ;  /* 0x0000001705047819 */ /* 0x000fc400000006ff */
[----:B------:R-:W-:Y:S01]  /*cc50*/  SHF.L.U32 R14, R14, 0x17, RZ ;  /* 0x000000170e0e7819 */ /* 0x000fe200000006ff */
[----:B0-----:R-:W-:Y:S01]  /*cc60*/  FMUL R8, R11, R10 ;  /* 0x0000000a0b087220 */ /* 0x001fe20000400000 */
[----:B------:R-:W0:Y:S01]  /*cc70*/  MUFU.EX2 R7, R27 ;  /* 0x0000001b00077308 */ /* 0x000e220000000800 */
[----:B-1----:R-:W-:Y:S01]  /*cc80*/  FMUL R16, R16, R9 ;  /* 0x0000000910107220 */ /* 0x002fe20000400000 */
[----:B------:R-:W-:Y:S01]  /*cc90*/  FMUL R10, R6, R17 ;  /* 0x00000011060a7220 */ /* 0x000fe20000400000 */
[----:B------:R-:W-:Y:S02]  /*cca0*/  SHF.L.U32 R6, R23, 0x17, RZ ;  /* 0x0000001717067819 */ /* 0x000fe400000006ff */
[----:B------:R-:W-:Y:S02]  /*ccb0*/  SHF.L.U32 R15, R15, 0x17, RZ ;  /* 0x000000170f0f7819 */ /* 0x000fe400000006ff */
[----:B------:R-:W-:Y:S01]  /*ccc0*/  SHF.L.U32 R5, R18, 0x17, RZ ;  /* 0x0000001712057819 */ /* 0x000fe200000006ff */
[----:B------:R-:W1:Y:S01]  /*ccd0*/  MUFU.EX2 R19, R19 ;  /* 0x0000001300137308 */ /* 0x000e620000000800 */
[----:B---3--:R-:W-:Y:S01]  /*cce0*/  FMUL R9, R4, R13 ;  /* 0x0000000d04097220 */ /* 0x008fe20000400000 */
[----:B------:R-:W-:-:S02]  /*ccf0*/  SHF.L.U32 R13, R24, 0x17, RZ ;  /* 0x00000017180d7819 */ /* 0x000fc400000006ff */
[----:B------:R-:W-:-:S04]  /*cd00*/  SHF.L.U32 R17, R25, 0x17, RZ ;  /* 0x0000001719117819 */ /* 0x000fc800000006ff */
[----:B------:R-:W3:Y:S01]  /*cd10*/  MUFU.EX2 R20, R20 ;  /* 0x0000001400147308 */ /* 0x000ee20000000800 */
[----:B0-----:R-:W-:-:S07]  /*cd20*/  FMUL R6, R6, R7 ;  /* 0x0000000706067220 */ /* 0x001fce0000400000 */
[----:B------:R-:W0:Y:S01]  /*cd30*/  MUFU.EX2 R22, R22 ;  /* 0x0000001600167308 */ /* 0x000e220000000800 */
[----:B-1----:R-:W-:-:S05]  /*cd40*/  FMUL R11, R14, R19 ;  /* 0x000000130e0b7220 */ /* 0x002fca0000400000 */
[----:B------:R1:W-:Y:S02]  /*cd50*/  STL.128 [R1+0xd800], R8 ;  /* 0x00d8000801007387 */ /* 0x0003e40000100c00 */
[----:B------:R-:W4:Y:S01]  /*cd60*/  MUFU.EX2 R26, R26 ;  /* 0x0000001a001a7308 */ /* 0x000f220000000800 */
[----:B---3--:R-:W-:-:S07]  /*cd70*/  FMUL R4, R15, R20 ;  /* 0x000000140f047220 */ /* 0x008fce0000400000 */
[----:B------:R-:W3:Y:S01]  /*cd80*/  MUFU.EX2 R30, R30 ;  /* 0x0000001e001e7308 */ /* 0x000ee20000000800 */
[----:B0-----:R-:W-:Y:S01]  /*cd90*/  FMUL R5, R5, R22 ;  /* 0x0000001605057220 */ /* 0x001fe20000400000 */
[----:B----4-:R-:W-:-:S05]  /*cda0*/  FMUL R7, R13, R26 ;  /* 0x0000001a0d077220 */ /* 0x010fca0000400000 */
[----:B------:R1:W-:Y:S01]  /*cdb0*/  STL.128 [R1+0xd810], R4 ;  /* 0x00d8100401007387 */ /* 0x0003e20000100c00 */
[----:B---3--:R-:W-:-:S05]  /*cdc0*/  FMUL R17, R17, R30 ;  /* 0x0000001e11117220 */ /* 0x008fca0000400000 */
[----:B------:R1:W-:Y:S01]  /*cdd0*/  STL.64 [R1+0xd820], R16 ;  /* 0x00d8201001007387 */ /* 0x0003e20000100a00 */
[----:B--2---:R-:W-:-:S05]  /*cde0*/  LEA R29, R12, R21, 0x2 ;  /* 0x000000150c1d7211 */ /* 0x004fca00078e10ff */
[----:B------:R-:W2:Y:S01]  /*cdf0*/  LDL R15, [R29] ;  /* 0x000000001d0f7983 */ /* 0x000ea20000100800 */
[----:B------:R-:W-:Y:S01]  /*ce00*/  FADD R12, RZ, R8 ;  /* 0x00000008ff0c7221 */ /* 0x000fe20000000000 */
[----:B------:R-:W-:Y:S03]  /*ce10*/  BSSY.RECONVERGENT B2, `(.L_x_20) ;  /* 0x0000016000027945 */ /* 0x000fe60003800200 */
[----:B------:R-:W-:-:S04]  /*ce20*/  FADD R13, R12, R9 ;  /* 0x000000090c0d7221 */ /* 0x000fc80000000000 */
        /* <DEDUP_REMOVED lines=8> */
[----:B------:R-:W0:Y:S02]  /*ceb0*/  MUFU.RCP R13, R28 ;  /* 0x0000001c000d7308 */ /* 0x000e240000001000 */
[----:B0-----:R-:W-:-:S04]  /*cec0*/  FFMA R12, -R28, R13, 1 ;  /* 0x3f8000001c0c7423 */ /* 0x001fc8000000010d */
[----:B------:R-:W-:Y:S02]  /*ced0*/  FFMA R12, R13, R12, R13 ;  /* 0x0000000c0d0c7223 */ /* 0x000fe4000000000d */
[----:B--2---:R-:W0:Y:S02]  /*cee0*/  FCHK P0, R15, R28 ;  /* 0x0000001c0f007302 */ /* 0x004e240000000000 */
[----:B------:R-:W-:-:S04]  /*cef0*/  FFMA R13, R15, R12, RZ ;  /* 0x0000000c0f0d7223 */ /* 0x000fc800000000ff */
[----:B------:R-:W-:-:S04]  /*cf00*/  FFMA R14, -R28, R13, R15 ;  /* 0x0000000d1c0e7223 */ /* 0x000fc8000000010f */
[----:B------:R-:W-:Y:S01]  /*cf10*/  FFMA R12, R12, R14, R13 ;  /* 0x0000000e0c0c7223 */ /* 0x000fe2000000000d */
[----:B01----:R-:W-:Y:S06]  /*cf20*/  @!P0 BRA `(.L_x_21) ;  /* 0x0000000000108947 */ /* 0x003fec0003800000 */
[----:B------:R-:W-:Y:S02]  /*cf30*/  MOV R42, R28 ;  /* 0x0000001c002a7202 */ /* 0x000fe40000000f00 */
[----:B------:R-:W-:-:S07]  /*cf40*/  MOV R18, 0xcf60 ;  /* 0x0000cf6000127802 */ /* 0x000fce0000000f00 */
[----:B------:R-:W-:Y:S05]  /*cf50*/  CALL.REL.NOINC `($__internal_1_$__cuda_sm3x_div_rn_noftz_f32_slowpath) ;  /* 0x000000d000787944 */ /* 0x000fea0003c00000 */
[----:B------:R-:W-:-:S07]  /*cf60*/  MOV R12, R15 ;  /* 0x0000000f000c7202 */ /* 0x000fce0000000f00 */
.L_x_21:
[----:B------:R-:W-:Y:S05]  /*cf70*/  BSYNC.RECONVERGENT B2 ;  /* 0x0000000000027941 */ /* 0x000fea0003800200 */
.L_x_20:
[----:B------:R-:W-:Y:S01]  /*cf80*/  FMNMX.NAN R13, R12, 9.9999999392252902908e-09, !PT ;  /* 0x322bcc770c0d7809 */ /* 0x000fe20007820000 */
[----:B------:R-:W-:Y:S01]  /*cf90*/  HFMA2 R15, -RZ, RZ, 1.5048828125, 33.21875 ;  /* 0x3e055027ff0f7431 */ /* 0x000fe200000001ff */
[----:B------:R-:W0:Y:S01]  /*cfa0*/  MUFU.RCP R19, R28 ;  /* 0x0000001c00137308 */ /* 0x000e220000001000 */
[----:B------:R-:W-:Y:S01]  /*cfb0*/  BSSY.RECONVERGENT B2, `(.L_x_22) ;  /* 0x0000021000027945 */ /* 0x000fe20003800200 */
[C---:B------:R-:W-:Y:S02]  /*cfc0*/  IADD3 R12, PT, PT, R13.reuse, -0x3f2aaaab, RZ ;  /* 0xc0d555550d0c7810 */ /* 0x040fe40007ffe0ff */
[C---:B------:R-:W-:Y:S02]  /*cfd0*/  ISETP.GT.U32.AND P0, PT, R13.reuse, 0x7f7fffff, PT ;  /* 0x7f7fffff0d00780c */ /* 0x040fe40003f04070 */
[----:B------:R-:W-:Y:S02]  /*cfe0*/  LOP3.LUT R12, R12, 0xff800000, RZ, 0xc0, !PT ;  /* 0xff8000000c0c7812 */ /* 0x000fe400078ec0ff */
[----:B------:R-:W1:Y:S02]  /*cff0*/  FCHK P1, R8, R28 ;  /* 0x0000001c08007302 */ /* 0x000e640000020000 */
[----:B------:R-:W-:-:S02]  /*d000*/  IADD3 R14, PT, PT, R13, -R12, RZ ;  /* 0x8000000c0d0e7210 */ /* 0x000fc40007ffe0ff */
[----:B------:R-:W-:-:S03]  /*d010*/  I2FP.F32.S32 R12, R12 ;  /* 0x0000000c000c7245 */ /* 0x000fc60000201400 */
[----:B------:R-:W-:Y:S01]  /*d020*/  FADD R14, R14, -1 ;  /* 0xbf8000000e0e7421 */ /* 0x000fe20000000000 */
[----:B0-----:R-:W-:Y:S01]  /*d030*/  FFMA R18, -R28, R19, 1 ;  /* 0x3f8000001c127423 */ /* 0x001fe20000000113 */
[----:B------:R-:W-:Y:S02]  /*d040*/  FFMA R12, R12, 1.1920928955078125e-07, RZ ;  /* 0x340000000c0c7823 */ /* 0x000fe400000000ff */
[C---:B------:R-:W-:Y:S01]  /*d050*/  FFMA R15, R14.reuse, -R15, 0.14084610342979431152 ;  /* 0x3e1039f60e0f7423 */ /* 0x040fe2000000080f */
[----:B------:R-:W-:Y:S01]  /*d060*/  FFMA R22, R19, R18, R19 ;  /* 0x0000001213167223 */ /* 0x000fe20000000013 */
[----:B------:R-:W-:Y:S02]  /*d070*/  MOV R18, 0x7f800000 ;  /* 0x7f80000000127802 */ /* 0x000fe40000000f00 */
[----:B------:R-:W-:Y:S01]  /*d080*/  FFMA R15, R14, R15, -0.12148627638816833496 ;  /* 0xbdf8cdcc0e0f7423 */ /* 0x000fe2000000000f */
[----:B------:R-:W-:-:S03]  /*d090*/  FFMA R19, R8, R22, RZ ;  /* 0x0000001608137223 */ /* 0x000fc600000000ff */
[----:B------:R-:W-:-:S04]  /*d0a0*/  FFMA R15, R14, R15, 0.13980610668659210205 ;  /* 0x3e0f29550e0f7423 */ /* 0x000fc8000000000f */
[----:B------:R-:W-:-:S04]  /*d0b0*/  FFMA R15, R14, R15, -0.16684235632419586182 ;  /* 0xbe2ad8b90e0f7423 */ /* 0x000fc8000000000f */
[----:B------:R-:W-:-:S04]  /*d0c0*/  FFMA R15, R14, R15, 0.20012299716472625732 ;  /* 0x3e4ced0b0e0f7423 */ /* 0x000fc8000000000f */
[----:B------:R-:W-:-:S04]  /*d0d0*/  FFMA R15, R14, R15, -0.24999669194221496582 ;  /* 0xbe7fff220e0f7423 */ /* 0x000fc8000000000f */
[----:B------:R-:W-:-:S04]  /*d0e0*/  FFMA R15, R14, R15, 0.33333182334899902344 ;  /* 0x3eaaaa780e0f7423 */ /* 0x000fc8000000000f */
[----:B------:R-:W-:-:S04]  /*d0f0*/  FFMA R15, R14, R15, -0.5 ;  /* 0xbf0000000e0f7423 */ /* 0x000fc8000000000f */
[----:B------:R-:W-:-:S04]  /*d100*/  FMUL R15, R14, R15 ;  /* 0x0000000f0e0f7220 */ /* 0x000fc80000400000 */
[----:B------:R-:W-:Y:S01]  /*d110*/  FFMA R15, R14, R15, R14 ;  /* 0x0000000f0e0f7223 */ /* 0x000fe2000000000e */
[----:B------:R-:W-:-:S03]  /*d120*/  FFMA R14, -R28, R19, R8 ;  /* 0x000000131c0e7223 */ /* 0x000fc60000000108 */
[----:B------:R-:W-:Y:S01]  /*d130*/  FFMA R20, R12, 0.69314718246459960938, R15 ;  /* 0x3f3172180c147823 */ /* 0x000fe2000000000f */
[----:B------:R-:W-:Y:S01]  /*d140*/  FFMA R12, R22, R14, R19 ;  /* 0x0000000e160c7223 */ /* 0x000fe20000000013 */
[----:B------:R-:W-:Y:S01]  /*d150*/  @P0 FFMA R20, R13, R18, +INF ;  /* 0x7f8000000d140423 */ /* 0x000fe20000000012 */
[----:B-1----:R-:W-:Y:S06]  /*d160*/  @!P1 BRA `(.L_x_23) ;  /* 0x0000000000149947 */ /* 0x002fec0003800000 */
[----:B------:R-:W-:Y:S02]  /*d170*/  MOV R15, R8 ;  /* 0x00000008000f7202 */ /* 0x000fe40000000f00 */
[----:B------:R-:W-:Y:S02]  /*d180*/  MOV R42, R28 ;  /* 0x0000001c002a7202 */ /* 0x000fe40000000f00 */
[----:B------:R-:W-:-:S07]  /*d190*/  MOV R18, 0xd1b0 ;  /* 0x0000d1b000127802 */ /* 0x000fce0000000f00 */
[----:B------:R-:W-:Y:S05]  /*d1a0*/  CALL.REL.NOINC `($__internal_1_$__cuda_sm3x_div_rn_noftz_f32_slowpath) ;  /* 0x000000cc00e47944 */ /* 0x000fea0003c00000 */
[----:B------:R-:W-:-:S07]  /*d1b0*/  MOV R12, R15 ;  /* 0x0000000f000c7202 */ /* 0x000fce0000000f00 */
.L_x_23:
[----:B------:R-:W-:Y:S05]  /*d1c0*/  BSYNC.RECONVERGENT B2 ;  /* 0x0000000000027941 */ /* 0x000fea0003800200 */
.L_x_22:
[----:B------:R-:W0:Y:S01]  /*d1d0*/  MUFU.RCP R13, R28 ;  /* 0x0000001c000d7308 */ /* 0x000e220000001000 */
[----:B------:R-:W-:Y:S07]  /*d1e0*/  BSSY.RECONVERGENT B2, `(.L_x_24) ;  /* 0x000000d000027945 */ /* 0x000fee0003800200 */
[----:B------:R-:W1:Y:S01]  /*d1f0*/  FCHK P0, R9, R28 ;  /* 0x0000001c09007302 */ /* 0x000e620000000000 */
[----:B0-----:R-:W-:-:S04]  /*d200*/  FFMA R8, -R28, R13, 1 ;  /* 0x3f8000001c087423 */ /* 0x001fc8000000010d */
[----:B------:R-:W-:-:S04]  /*d210*/  FFMA R14, R13, R8, R13 ;  /* 0x000000080d0e7223 */ /* 0x000fc8000000000d */
[----:B------:R-:W-:-:S04]  /*d220*/  FFMA R13, R9, R14, RZ ;  /* 0x0000000e090d7223 */ /* 0x000fc800000000ff */
[----:B------:R-:W-:-:S04]  /*d230*/  FFMA R8, -R28, R13, R9 ;  /* 0x0000000d1c087223 */ /* 0x000fc80000000109 */
[----:B------:R-:W-:Y:S01]  /*d240*/  FFMA R13, R14, R8, R13 ;  /* 0x000000080e0d7223 */ /* 0x000fe2000000000d */
[----:B-1----:R-:W-:Y:S06]  /*d250*/  @!P0 BRA `(.L_x_25) ;  /* 0x0000000000148947 */ /* 0x002fec0003800000 */
[----:B------:R-:W-:Y:S02]  /*d260*/  MOV R15, R9 ;  /* 0x00000009000f7202 */ /* 0x000fe40000000f00 */
[----:B------:R-:W-:Y:S02]  /*d270*/  MOV R42, R28 ;  /* 0x0000001c002a7202 */ /* 0x000fe40000000f00 */
[----:B------:R-:W-:-:S07]  /*d280*/  MOV R18, 0xd2a0 ;  /* 0x0000d2a000127802 */ /* 0x000fce0000000f00 */
[----:B------:R-:W-:Y:S05]  /*d290*/  CALL.REL.NOINC `($__internal_1_$__cuda_sm3x_div_rn_noftz_f32_slowpath) ;  /* 0x000000cc00a87944 */ /* 0x000fea0003c00000 */
[----:B------:R-:W-:-:S07]  /*d2a0*/  MOV R13, R15 ;  /* 0x0000000f000d7202 */ /* 0x000fce0000000f00 */
.L_x_25:
[----:B------:R-:W-:Y:S05]  /*d2b0*/  BSYNC.RECONVERGENT B2 ;  /* 0x0000000000027941 */ /* 0x000fea0003800200 */
.L_x_24:
        /* <DEDUP_REMOVED lines=14> */
.L_x_27:
[----:B------:R-:W-:Y:S05]  /*d3a0*/  BSYNC.RECONVERGENT B2 ;  /* 0x0000000000027941 */ /* 0x000fea0003800200 */
.L_x_26:
        /* <DEDUP_REMOVED lines=13> */
.L_x_29:
[----:B------:R-:W-:Y:S05]  /*d480*/  BSYNC.RECONVERGENT B2 ;  /* 0x0000000000027941 */ /* 0x000fea0003800200 */
.L_x_28:
[----:B------:R-:W0:Y:S01]  /*d490*/  MUFU.RCP R9, R28 ;  /* 0x0000001c00097308 */ /* 0x000e220000001000 */
[----:B------:R1:W-:Y:S01]  /*d4a0*/  STL.128 [R1+0xd800], R12 ;  /* 0x00d8000c01007387 */ /* 0x0003e20000100c00 */
[----:B------:R-:W-:Y:S06]  /*d4b0*/  BSSY.RECONVERGENT B2, `(.L_x_30) ;  /* 0x000000d000027945 */ /* 0x000fec0003800200 */
[----:B------:R-:W2:Y:S01]  /*d4c0*/  FCHK P0, R4, R28 ;  /* 0x0000001c04007302 */ /* 0x000ea20000000000 */
[----:B0-----:R-:W-:-:S04]  /*d4d0*/  FFMA R8, -R28, R9, 1 ;  /* 0x3f8000001c087423 */ /* 0x001fc80000000109 */
[----:B------:R-:W-:-:S04]  /*d4e0*/  FFMA R10, R9, R8, R9 ;  /* 0x00000008090a7223 */ /* 0x000fc80000000009 */
[----:B------:R-:W-:-:S04]  /*d4f0*/  FFMA R9, R4, R10, RZ ;  /* 0x0000000a04097223 */ /* 0x000fc800000000ff */
[----:B------:R-:W-:-:S04]  /*d500*/  FFMA R8, -R28, R9, R4 ;  /* 0x000000091c087223 */ /* 0x000fc80000000104 */
[----:B------:R-:W-:Y:S01]  /*d510*/  FFMA R8, R10, R8, R9 ;  /* 0x000000080a087223 */ /* 0x000fe20000000009 */
[----:B-12---:R-:W-:Y:S06]  /*d520*/  @!P0 BRA `(.L_x_31) ;  /* 0x0000000000148947 */ /* 0x006fec0003800000 */
[----:B------:R-:W-:Y:S02]  /*d530*/  MOV R15, R4 ;  /* 0x00000004000f7202 */ /* 0x000fe40000000f00 */
[----:B------:R-:W-:Y:S02]  /*d540*/  MOV R42, R28 ;  /* 0x0000001c002a7202 */ /* 0x000fe40000000f00 */
[----:B------:R-:W-:-:S07]  /*d550*/  MOV R18, 0xd570 ;  /* 0x0000d57000127802 */ /* 0x000fce0000000f00 */
[----:B------:R-:W-:Y:S05]  /*d560*/  CALL.REL.NOINC `($__internal_1_$__cuda_sm3x_div_rn_noftz_f32_slowpath) ;  /* 0x000000c800f47944 */ /* 0x000fea0003c00000 */
[----:B------:R-:W-:-:S07]  /*d570*/  MOV R8, R15 ;  /* 0x0000000f00087202 */ /* 0x000fce0000000f00 */
.L_x_31:
[----:B------:R-:W-:Y:S05]  /*d580*/  BSYNC.RECONVERGENT B2 ;  /* 0x0000000000027941 */ /* 0x000fea0003800200 */
.L_x_30:
        /* <DEDUP_REMOVED lines=14> */
.L_x_33:
[----:B------:R-:W-:Y:S05]  /*d670*/  BSYNC.RECONVERGENT B2 ;  /* 0x0000000000027941 */ /* 0x000fea0003800200 */
.L_x_32:
        /* <DEDUP_REMOVED lines=14> */
.L_x_35:
[----:B------:R-:W-:Y:S05]  /*d760*/  BSYNC.RECONVERGENT B2 ;  /* 0x0000000000027941 */ /* 0x000fea0003800200 */
.L_x_34:
        /* <DEDUP_REMOVED lines=14> */
.L_x_37:
[----:B------:R-:W-:Y:S05]  /*d850*/  BSYNC.RECONVERGENT B2 ;  /* 0x0000000000027941 */ /* 0x000fea0003800200 */
.L_x_36:
        /* <DEDUP_REMOVED lines=15> */
.L_x_39:
[----:B------:R-:W-:Y:S05]  /*d950*/  BSYNC.RECONVERGENT B2 ;  /* 0x0000000000027941 */ /* 0x000fea0003800200 */
.L_x_38:
        /* <DEDUP_REMOVED lines=14> */
.L_x_41:
[----:B------:R-:W-:Y:S05]  /*da40*/  BSYNC.RECONVERGENT B2 ;  /* 0x0000000000027941 */ /* 0x000fea0003800200 */
.L_x_40:
[----:B------:R0:W-:Y:S01]  /*da50*/  STL.64 [R1+0xd820], R4 ;  /* 0x00d8200401007387 */ /* 0x0001e20000100a00 */
[----:B------:R-:W1:Y:S01]  /*da60*/  LDC.64 R8, c[0x0][0x428] ;  /* 0x00010a00ff087b82 */ /* 0x000e620000000a00 */
[----:B------:R-:W-:Y:S01]  /*da70*/  FADD R20, -R20, -RZ ;  /* 0x800000ff14147221 */ /* 0x000fe20000000100 */
[----:B------:R-:W2:Y:S01]  /*da80*/  LDCU UR4, c[0x0][0x414] ;  /* 0x00008280ff0477ac */ /* 0x000ea20008000800 */
[----:B------:R-:W3:Y:S04]  /*da90*/  LDL R6, [R29] ;  /* 0x000000001d067983 */ /* 0x000ee80000100800 */
[----:B-1----:R0:W-:Y:S01]  /*daa0*/  REDG.E.ADD.F32.FTZ.RN.STRONG.GPU desc[UR12][R8.64], R20 ;  /* 0x00000014080079a6 */ /* 0x0021e2000c12f30c */
[----:B------:R-:W-:Y:S01]  /*dab0*/  HFMA2 R7, -RZ, RZ, 0, 0 ;  /* 0x00000000ff077431 */ /* 0x000fe200000001ff */
[----:B--2---:R-:W-:Y:S01]  /*dac0*/  I2FP.F32.U32 R42, UR4 ;  /* 0x00000004002a7c45 */ /* 0x004fe20008201000 */
[----:B---3--:R-:W-:-:S05]  /*dad0*/  FADD R6, R6, -1 ;  /* 0xbf80000006067421 */ /* 0x008fca0000000000 */
[----:B------:R0:W-:Y:S02]  /*dae0*/  STL [R29], R6 ;  /* 0x000000061d007387 */ /* 0x0001e40000100800 */
.L_x_77:
[----:B0-----:R-:W-:Y:S01]  /*daf0*/  LEA R5, R7, R1, 0x2 ;  /* 0x0000000107057211 */ /* 0x001fe200078e10ff */
[----:B------:R-:W0:Y:S01]  /*db00*/  MUFU.RCP R11, R42 ;  /* 0x0000002a000b7308 */ /* 0x000e220000001000 */
[----:B------:R-:W1:Y:S03]  /*db10*/  LDC.64 R8, c[0x0][0x3c8] ;  /* 0x0000f200ff087b82 */ /* 0x000e660000000a00 */
[----:B------:R-:W2:Y:S01]  /*db20*/  LDL R15, [R5+0xd800] ;  /* 0x00d80000050f7983 */ /* 0x000ea20000100800 */
[----:B------:R-:W-:Y:S05]  /*db30*/  YIELD ;  /* 0x0000000000007946 */ /* 0x000fea0003800000 */
[----:B------:R-:W-:Y:S01]  /*db40*/  BSSY.RECONVERGENT B2, `(.L_x_42) ;  /* 0x000000c000027945 */ /* 0x000fe20003800200 */
[----:B0-----:R-:W-:-:S04]  /*db50*/  FFMA R4, -R42, R11, 1 ;  /* 0x3f8000002a047423 */ /* 0x001fc8000000010b */
[----:B------:R-:W-:Y:S01]  /*db60*/  FFMA R4, R11, R4, R11 ;  /* 0x000000040b047223 */ /* 0x000fe2000000000b */
[----:B-1----:R-:W-:Y:S01]  /*db70*/  IMAD.WIDE.U32 R8, R7, 0x4, R8 ;  /* 0x0000000407087825 */ /* 0x002fe200078e0008 */
[----:B--2---:R-:W0:Y:S03]  /*db80*/  FCHK P0, R15, R42 ;  /* 0x0000002a0f007302 */ /* 0x004e260000000000 */
[----:B------:R-:W-:-:S04]  /*db90*/  FFMA R11, R15, R4, RZ ;  /* 0x000000040f0b7223 */ /* 0x000fc800000000ff */
[----:B------:R-:W-:-:S04]  /*dba0*/  FFMA R6, -R42, R11, R15 ;  /* 0x0000000b2a067223 */ /* 0x000fc8000000010f */
[----:B------:R-:W-:Y:S01]  /*dbb0*/  FFMA R13, R4, R6, R11 ;  /* 0x00000006040d7223 */ /* 0x000fe2000000000b */
[----:B0-----:R-:W-:Y:S06]  /*dbc0*/  @!P0 BRA `(.L_x_43) ;  /* 0x00000000000c8947 */ /* 0x001fec0003800000 */
[----:B------:R-:W-:-:S07]  /*dbd0*/  MOV R18, 0xdbf0 ;  /* 0x0000dbf000127802 */ /* 0x000fce0000000f00 */
[----:B------:R-:W-:Y:S05]  /*dbe0*/  CALL.REL.NOINC `($__internal_1_$__cuda_sm3x_div_rn_noftz_f32_slowpath) ;  /* 0x000000c400547944 */ /* 0x000fea0003c00000 */
[----:B------:R-:W-:-:S07]  /*dbf0*/  MOV R13, R15 ;  /* 0x0000000f000d7202 */ /* 0x000fce0000000f00 */
.L_x_43:
[----:B------:R-:W-:Y:S05]  /*dc00*/  BSYNC.RECONVERGENT B2 ;  /* 0x0000000000027941 */ /* 0x000fea0003800200 */
.L_x_42:
[----:B------:R0:W-:Y:S01]  /*dc10*/  REDG.E.ADD.F32.FTZ.RN.STRONG.GPU desc[UR12][R8.64], R13 ;  /* 0x0000000d080079a6 */ /* 0x0001e2000c12f30c */
[----:B------:R-:W1:Y:S01]  /*dc20*/  LDC.64 R10, c[0x0][0x3c0] ;  /* 0x0000f000ff0a7b82 */ /* 0x000e620000000a00 */
[----:B------:R-:W-:Y:S01]  /*dc30*/  HFMA2 R6, -RZ, RZ, 0, 0 ;  /* 0x00000000ff067431 */ /* 0x000fe200000001ff */
[----:B------:R-:W-:Y:S01]  /*dc40*/  MOV R4, R3 ;  /* 0x0000000300047202 */ /* 0x000fe20000000f00 */
[----:B-1----:R-:W-:-:S03]  /*dc50*/  IMAD.WIDE.U32 R10, R7, 0x1200, R10 ;  /* 0x00001200070a7825 */ /* 0x002fc600078e000a */
[----:B------:R-:W-:-:S04]  /*dc60*/  IADD3 R12, P0, PT, R10, 0x20, RZ ;  /* 0x000000200a0c7810 */ /* 0x000fc80007f1e0ff */
[----:B0-----:R-:W-:-:S09]  /*dc70*/  IADD3.X R17, PT, PT, RZ, R11, RZ, P0, !PT ;  /* 0x0000000bff117210 */ /* 0x001fd200007fe4ff */
.L_x_76:
[----:B0-----:R-:W2:Y:S04]  /*dc80*/  LDL R8, [R5+0xd800] ;  /* 0x00d8000005087983 */ /* 0x001ea80000100800 */
[----:B------:R-:W2:Y:S01]  /*dc90*/  LDL R9, [R4+-0x20] ;  /* 0xffffe00004097983 */ /* 0x000ea20000100800 */
[----:B------:R-:W0:Y:S01]  /*dca0*/  MUFU.RCP R13, R42 ;  /* 0x0000002a000d7308 */ /* 0x000e220000001000 */
[----:B------:R-:W-:Y:S01]  /*dcb0*/  IADD3 R6, PT, PT, R6, 0x10, RZ ;  /* 0x0000001006067810 */ /* 0x000fe20007ffe0ff */
[----:B------:R-:W-:Y:S05]  /*dcc0*/  YIELD ;  /* 0x0000000000007946 */ /* 0x000fea0003800000 */
[----:B------:R-:W-:Y:S01]  /*dcd0*/  BSSY.RECONVERGENT B2, `(.L_x_44) ;  /* 0x000000f000027945 */ /* 0x000fe20003800200 */
[----:B------:R-:W-:Y:S01]  /*dce0*/  ISETP.NE.AND P0, PT, R6, 0x480, PT ;  /* 0x000004800600780c */ /* 0x000fe20003f05270 */
[----:B0-----:R-:W-:Y:S01]  /*dcf0*/  FFMA R10, -R42, R13, 1 ;  /* 0x3f8000002a0a7423 */ /* 0x001fe2000000010d */
[----:B--2---:R-:W-:-:S03]  /*dd00*/  FMUL R11, R8, R9 ;  /* 0x00000009080b7220 */ /* 0x004fc60000400000 */
[----:B------:R-:W-:Y:S01]  /*dd10*/  FFMA R8, R13, R10, R13 ;  /* 0x0000000a0d087223 */ /* 0x000fe2000000000d */
[----:B------:R-:W0:Y:S03]  /*dd20*/  FCHK P1, R11, R42 ;  /* 0x0000002a0b007302 */ /* 0x000e260000020000 */
[----:B------:R-:W-:-:S04]  /*dd30*/  FFMA R9, R8, R11, RZ ;  /* 0x0000000b08097223 */ /* 0x000fc800000000ff */
[----:B------:R-:W-:-:S04]  /*dd40*/  FFMA R10, -R42, R9, R11 ;  /* 0x000000092a0a7223 */ /* 0x000fc8000000010b */
[----:B------:R-:W-:Y:S01]  /*dd50*/  FFMA R15, R8, R10, R9 ;  /* 0x0000000a080f7223 */ /* 0x000fe20000000009 */
[----:B------:R-:W-:Y:S02]  /*dd60*/  MOV R8, R12 ;  /* 0x0000000c00087202 */ /* 0x000fe40000000f00 */
[----:B------:R-:W-:Y:S01]  /*dd70*/  MOV R9, R17 ;  /* 0x0000001100097202 */ /* 0x000fe20000000f00 */
[----:B0-----:R-:W-:Y:S06]  /*dd80*/  @!P1 BRA `(.L_x_45) ;  /* 0x00000000000c9947 */ /* 0x001fec0003800000 */
[----:B------:R-:W-:Y:S02]  /*dd90*/  MOV R15, R11 ;  /* 0x0000000b000f7202 */ /* 0x000fe40000000f00 */
[----:B------:R-:W-:-:S07]  /*dda0*/  MOV R18, 0xddc0 ;  /* 0x0000ddc000127802 */ /* 0x000fce0000000f00 */
[----:B------:R-:W-:Y:S05]  /*ddb0*/  CALL.REL.NOINC `($__internal_1_$__cuda_sm3x_div_rn_noftz_f32_slowpath) ;  /* 0x000000c000e07944 */ /* 0x000fea0003c00000 */
.L_x_45:
[----:B------:R-:W-:Y:S05]  /*ddc0*/  BSYNC.RECONVERGENT B2 ;  /* 0x0000000000027941 */ /* 0x000fea0003800200 */
.L_x_44:
[----:B------:R-:W2:Y:S04]  /*ddd0*/  LDL R10, [R5+0xd800] ;  /* 0x00d80000050a7983 */ /* 0x000ea80000100800 */
[----:B------:R-:W2:Y:S01]  /*dde0*/  LDL R11, [R4+-0x1c] ;  /* 0xffffe400040b7983 */ /* 0x000ea20000100800 */
[----:B------:R-:W0:Y:S01]  /*ddf0*/  MUFU.RCP R17, R42 ;  /* 0x0000002a00117308 */ /* 0x000e220000001000 */
[----:B------:R-:W-:Y:S02]  /*de00*/  BSSY.RECONVERGENT B2, `(.L_x_46) ;  /* 0x000000e000027945 */ /* 0x000fe40003800200 */
[----:B------:R1:W-:Y:S01]  /*de10*/  REDG.E.ADD.F32.FTZ.RN.STRONG.GPU desc[UR12][R8.64+-0x20], R15 ;  /* 0xffffe00f080079a6 */ /* 0x0003e2000c12f30c */
[----:B0-----:R-:W-:Y:S01]  /*de20*/  FFMA R12, -R42, R17, 1 ;  /* 0x3f8000002a0c7423 */ /* 0x001fe20000000111 */
[----:B--2---:R-:W-:-:S03]  /*de30*/  FMUL R13, R10, R11 ;  /* 0x0000000b0a0d7220 */ /* 0x004fc60000400000 */
[----:B------:R-:W-:Y:S01]  /*de40*/  FFMA R10, R17, R12, R17 ;  /* 0x0000000c110a7223 */ /* 0x000fe20000000011 */
[----:B------:R-:W0:Y:S03]  /*de50*/  FCHK P1, R13, R42 ;  /* 0x0000002a0d007302 */ /* 0x000e260000020000 */
        /* <DEDUP_REMOVED lines=8> */
.L_x_47:
[----:B------:R-:W-:Y:S05]  /*dee0*/  BSYNC.RECONVERGENT B2 ;  /* 0x0000000000027941 */ /* 0x000fea0003800200 */
.L_x_46:
        /* <DEDUP_REMOVED lines=16> */
.L_x_49:
[----:B------:R-:W-:Y:S05]  /*dff0*/  BSYNC.RECONVERGENT B2 ;  /* 0x0000000000027941 */ /* 0x000fea0003800200 */
.L_x_48:
        /* <DEDUP_REMOVED lines=17> */
.L_x_51:
[----:B------:R-:W-:Y:S05]  /*e110*/  BSYNC.RECONVERGENT B2 ;  /* 0x0000000000027941 */ /* 0x000fea0003800200 */
.L_x_50:
        /* <DEDUP_REMOVED lines=16> */
.L_x_53:
[----:B------:R-:W-:Y:S05]  /*e220*/  BSYNC.RECONVERGENT B2 ;  /* 0x0000000000027941 */ /* 0x000fea0003800200 */
.L_x_52:
        /* <DEDUP_REMOVED lines=17> */
.L_x_55:
[----:B------:R-:W-:Y:S05]  /*e340*/  BSYNC.RECONVERGENT B2 ;  /* 0x0000000000027941 */ /* 0x000fea0003800200 */
.L_x_54:
        /* <DEDUP_REMOVED lines=16> */
.L_x_57:
[----:B------:R-:W-:Y:S05]  /*e450*/  BSYNC.RECONVERGENT B2 ;  /* 0x0000000000027941 */ /* 0x000fea0003800200 */
.L_x_56:
        /* <DEDUP_REMOVED lines=17> */
.L_x_59:
[----:B------:R-:W-:Y:S05]  /*e570*/  BSYNC.RECONVERGENT B2 ;  /* 0x0000000000027941 */ /* 0x000fea0003800200 */
.L_x_58:
[----:B------:R-:W2:Y:S04]  /*e580*/  LDL R10, [R5+0xd800] ;  /* 0x00d80000050a7983 */ /* 0x000ea80000100800 */
[----:B------:R-:W2:Y:S01]  /*e590*/  LDL R13, [R4] ;  /* 0x00000000040d7983 */ /* 0x000ea20000100800 */
        /* <DEDUP_REMOVED lines=14> */
.L_x_61:
[----:B------:R-:W-:Y:S05]  /*e680*/  BSYNC.RECONVERGENT B2 ;  /* 0x0000000000027941 */ /* 0x000fea0003800200 */
.L_x_60:
[----:B------:R-:W2:Y:S04]  /*e690*/  LDL R10, [R5+0xd800] ;  /* 0x00d80000050a7983 */ /* 0x000ea80000100800 */
[----:B------:R-:W2:Y:S01]  /*e6a0*/  LDL R11, [R4+0x4] ;  /* 0x00000400040b7983 */ /* 0x000ea20000100800 */
        /* <DEDUP_REMOVED lines=15> */
.L_x_63:
[----:B------:R-:W-:Y:S05]  /*e7a0*/  BSYNC.RECONVERGENT B2 ;  /* 0x0000000000027941 */ /* 0x000fea0003800200 */
.L_x_62:
        /* <DEDUP_REMOVED lines=16> */
.L_x_65:
[----:B------:R-:W-:Y:S05]  /*e8b0*/  BSYNC.RECONVERGENT B2 ;  /* 0x0000000000027941 */ /* 0x000fea0003800200 */
.L_x_64:
        /* <DEDUP_REMOVED lines=17> */
.L_x_67:
[----:B------:R-:W-:Y:S05]  /*e9d0*/  BSYNC.RECONVERGENT B2 ;  /* 0x0000000000027941 */ /* 0x000fea0003800200 */
.L_x_66:
        /* <DEDUP_REMOVED lines=16> */
.L_x_69:
[----:B------:R-:W-:Y:S05]  /*eae0*/  BSYNC.RECONVERGENT B2 ;  /* 0x0000000000027941 */ /* 0x000fea0003800200 */
.L_x_68:
        /* <DEDUP_REMOVED lines=17> */
.L_x_71:
[----:B------:R-:W-:Y:S05]  /*ec00*/  BSYNC.RECONVERGENT B2 ;  /* 0x0000000000027941 */ /* 0x000fea0003800200 */
.L_x_70:
        /* <DEDUP_REMOVED lines=16> */
.L_x_73:
[----:B------:R-:W-:Y:S05]  /*ed10*/  BSYNC.RECONVERGENT B2 ;  /* 0x0000000000027941 */ /* 0x000fea0003800200 */
.L_x_72:
        /* <DEDUP_REMOVED lines=17> */
.L_x_75:
[----:B------:R-:W-:Y:S05]  /*ee30*/  BSYNC.RECONVERGENT B2 ;  /* 0x0000000000027941 */ /* 0x000fea0003800200 */
.L_x_74:
[----:B------:R-:W-:Y:S01]  /*ee40*/  IADD3 R12, P1, PT, R8, 0x40, RZ ;  /* 0x00000040080c7810 */ /* 0x000fe20007f3e0ff */
[----:B------:R0:W-:Y:S01]  /*ee50*/  REDG.E.ADD.F32.FTZ.RN.STRONG.GPU desc[UR12][R8.64+0x1c], R11 ;  /* 0x00001c0b080079a6 */ /* 0x0001e2000c12f30c */
[----:B------:R-:W-:Y:S02]  /*ee60*/  IADD3 R4, PT, PT, R4, 0x40, RZ ;  /* 0x0000004004047810 */ /* 0x000fe40007ffe0ff */
[----:B------:R-:W-:Y:S01]  /*ee70*/  IADD3.X R17, PT, PT, RZ, R9, RZ, P1, !PT ;  /* 0x00000009ff117210 */ /* 0x000fe20000ffe4ff */
[----:B------:R-:W-:Y:S08]  /*ee80*/  @P0 BRA `(.L_x_76) ;  /* 0xffffffec007c0947 */ /* 0x000ff0000383ffff */
[----:B------:R-:W-:-:S04]  /*ee90*/  IADD3 R7, PT, PT, R7, 0x1, RZ ;  /* 0x0000000107077810 */ /* 0x000fc80007ffe0ff */
[----:B------:R-:W-:-:S13]  /*eea0*/  ISETP.NE.AND P0, PT, R7, 0xa, PT ;  /* 0x0000000a0700780c */ /* 0x000fda0003f05270 */
[----:B------:R-:W-:Y:S05]  /*eeb0*/  @P0 BRA `(.L_x_77) ;  /* 0xffffffec000c0947 */ /* 0x000fea000383ffff */
[----:B------:R1:W5:Y:S01]  /*eec0*/  LDL.64 R22, [R1+0xd820] ;  /* 0x00d8200001167983 */ /* 0x0003620000100a00 */
[----:B------:R-:W2:Y:S03]  /*eed0*/  LDCU.64 UR4, c[0x0][0x3a0] ;  /* 0x00007400ff0477ac */ /* 0x000ea60008000a00 */
[----:B------:R1:W5:Y:S04]  /*eee0*/  LDL.128 R4, [R1+0xd800] ;  /* 0x00d8000001047983 */ /* 0x0003680000100c00 */
[----:B0-----:R1:W5:Y:S01]  /*eef0*/  LDL.128 R8, [R1+0xd810] ;  /* 0x00d8100001087983 */ /* 0x0013620000100c00 */
[----:B--2---:R-:W-:-:S04]  /*ef00*/  UIADD3 UR4, UP0, UPT, UR4, 0x5a00, URZ ;  /* 0x00005a0004047890 */ /* 0x004fc8000ff1e0ff */
[----:B------:R-:W-:Y:S02]  /*ef10*/  UIADD3.X UR5, UPT, UPT, URZ, UR5, URZ, UP0, !UPT ;  /* 0x00000005ff057290 */ /* 0x000fe400087fe4ff */
[----:B------:R-:W-:Y:S01]  /*ef20*/  MOV R12, UR4 ;  /* 0x00000004000c7c02 */ /* 0x000fe20008000f00 */
[----:B------:R-:W-:-:S03]  /*ef30*/  UMOV UR4, URZ ;  /* 0x000000ff00047c82 */ /* 0x000fc60008000000 */
[----:B-1----:R-:W-:-:S07]  /*ef40*/  MOV R13, UR5 ;  /* 0x00000005000d7c02 */ /* 0x002fce0008000f00 */
.L_x_78:
[----:B------:R-:W-:Y:S02]  /*ef50*/  MOV R28, R12 ;  /* 0x0000000c001c7202 */ /* 0x000fe40000000f00 */
[----:B------:R-:W-:-:S05]  /*ef60*/  MOV R29, R13 ;  /* 0x0000000d001d7202 */ /* 0x000fca0000000f00 */
[----:B------:R-:W2:Y:S04]  /*ef70*/  LDG.E R17, desc[UR12][R28.64+-0x5a00] ;  /* 0xffa6000c1c117981 */ /* 0x000ea8000c1e1900 */
[----:B------:R-:W3:Y:S04]  /*ef80*/  LDG.E R14, desc[UR12][R28.64+-0x4800] ;  /* 0xffb8000c1c0e7981 */ /* 0x000ee8000c1e1900 */
[----:B------:R-:W4:Y:S04]  /*ef90*/  LDG.E R3, desc[UR12][R28.64+-0x59fc] ;  /* 0xffa6040c1c037981 */ /* 0x000f28000c1e1900 */
        /* <DEDUP_REMOVED lines=17> */
[----:B------:R-:W4:Y:S01]  /*f0b0*/  LDG.E R43, desc[UR12][R28.64+-0x59f0] ;  /* 0xffa6100c1c2b7981 */ /* 0x000f22000c1e1900 */
[----:B--2--5:R-:W-:-:S04]  /*f0c0*/  FFMA R12, R4, R17, RZ ;  /* 0x00000011040c7223 */ /* 0x024fc800000000ff */
[----:B---3--:R-:W-:Y:S01]  /*f0d0*/  FFMA R17, R5, R14, R12 ;  /* 0x0000000e05117223 */ /* 0x008fe2000000000c */
[----:B----4-:R-:W-:-:S04]  /*f0e0*/  FFMA R12, R4, R3, RZ ;  /* 0x00000003040c7223 */ /* 0x010fc800000000ff */
[----:B------:R-:W-:Y:S01]  /*f0f0*/  FFMA R19, R5, R19, R12 ;  /* 0x0000001305137223 */ /* 0x000fe2000000000c */
[C---:B------:R-:W-:Y:S02]  /*f100*/  FFMA R12, R4.reuse, R13, RZ ;  /* 0x0000000d040c7223 */ /* 0x040fe400000000ff */
[----:B------:R-:W2:Y:S01]  /*f110*/  LDG.E R13, desc[UR12][R28.64+0x1208] ;  /* 0x0012080c1c0d7981 */ /* 0x000ea2000c1e1900 */
[----:B------:R-:W-:-:S03]  /*f120*/  FFMA R14, R4, R15, RZ ;  /* 0x0000000f040e7223 */ /* 0x000fc600000000ff */
[----:B------:R-:W3:Y:S01]  /*f130*/  LDG.E R15, desc[UR12][R28.64+0x3600] ;  /* 0x0036000c1c0f7981 */ /* 0x000ee2000c1e1900 */
[----:B------:R-:W-:-:S03]  /*f140*/  FFMA R16, R6, R16, R17 ;  /* 0x0000001006107223 */ /* 0x000fc60000000011 */
[----:B------:R-:W4:Y:S01]  /*f150*/  LDG.E R17, desc[UR12][R28.64+-0x11f4] ;  /* 0xffee0c0c1c117981 */ /* 0x000f22000c1e1900 */
[----:B------:R-:W-:-:S03]  /*f160*/  FFMA R37, R5, R24, R12 ;  /* 0x0000001805257223 */ /* 0x000fc6000000000c */
[----:B------:R-:W2:Y:S01]  /*f170*/  LDG.E R24, desc[UR12][R28.64+0x4] ;  /* 0x0000040c1c187981 */ /* 0x000ea2000c1e1900 */
[----:B------:R-:W-:-:S03]  /*f180*/  FFMA R39, R5, R25, R14 ;  /* 0x0000001905277223 */ /* 0x000fc6000000000e */
[----:B------:R-:W3:Y:S01]  /*f190*/  LDG.E R25, desc[UR12][R28.64+-0x11f8] ;  /* 0xffee080c1c197981 */ /* 0x000ee2000c1e1900 */
[----:B------:R-:W-:-:S03]  /*f1a0*/  FFMA R3, R7, R18, R16 ;  /* 0x0000001207037223 */ /* 0x000fc60000000010 */
[----:B------:R-:W4:Y:S01]  /*f1b0*/  LDG.E R18, desc[UR12][R28.64+0x2400] ;  /* 0x0024000c1c127981 */ /* 0x000f22000c1e1900 */
[----:B------:R-:W-:-:S03]  /*f1c0*/  FFMA R30, R6, R30, R19 ;  /* 0x0000001e061e7223 */ /* 0x000fc60000000013 */
[----:B------:R-:W4:Y:S04]  /*f1d0*/  LDG.E R19, desc[UR12][R28.64+0x1204] ;  /* 0x0012040c1c137981 */ /* 0x000f28000c1e1900 */
[----:B------:R-:W4:Y:S04]  /*f1e0*/  LDG.E R12, desc[UR12][R28.64+0x2404] ;  /* 0x0024040c1c0c7981 */ /* 0x000f28000c1e1900 */
[----:B------:R-:W4:Y:S01]  /*f1f0*/  LDG.E R14, desc[UR12][R28.64+0xc] ;  /* 0x00000c0c1c0e7981 */ /* 0x000f22000c1e1900 */
[----:B------:R-:W-:-:S03]  /*f200*/  FFMA R20, R8, R20, R3 ;  /* 0x0000001408147223 */ /* 0x000fc60000000003 */
[----:B------:R-:W4:Y:S04]  /*f210*/  LDG.E R16, desc[UR12][R28.64+0x8] ;  /* 0x0000080c1c107981 */ /* 0x000f28000c1e1900 */
[----:B------:R-:W4:Y:S01]  /*f220*/  LDG.E R3, desc[UR12][R28.64+0x120c] ;  /* 0x00120c0c1c037981 */ /* 0x000f22000c1e1900 */
[----:B------:R-:W-:Y:S01]  /*f230*/  FFMA R35, R7, R34, R30 ;  /* 0x0000002207237223 */ /* 0x000fe2000000001e */
[----:B------:R-:W-:Y:S01]  /*f240*/  FFMA R36, R6, R36, R37 ;  /* 0x0000002406247223 */ /* 0x000fe20000000025 */
[----:B------:R-:W-:Y:S01]  /*f250*/  FFMA R33, R9, R33, R20 ;  /* 0x0000002109217223 */ /* 0x000fe20000000014 */
[----:B------:R-:W4:Y:S01]  /*f260*/  LDG.E R37, desc[UR12][R28.64+0x3608] ;  /* 0x0036080c1c257981 */ /* 0x000f22000c1e1900 */
[----:B------:R-:W-:Y:S01]  /*f270*/  FFMA R30, R8, R31, R35 ;  /* 0x0000001f081e7223 */ /* 0x000fe20000000023 */
[----:B------:R-:W-:-:S02]  /*f280*/  FFMA R31, R7, R32, R36 ;  /* 0x00000020071f7223 */ /* 0x000fc40000000024 */
        /* <DEDUP_REMOVED lines=8> */
[----:B------:R-:W2:Y:S01]  /*f310*/  LDG.E R30, desc[UR12][R28.64+-0x47e8] ;  /* 0xffb8180c1c1e7981 */ /* 0x000ea2000c1e1900 */
[C---:B---3--:R-:W-:Y:S01]  /*f320*/  FFMA R24, R8.reuse, R25, R31 ;  /* 0x0000001908187223 */ /* 0x048fe2000000001f */
[----:B----4-:R-:W-:Y:S01]  /*f330*/  FFMA R25, R11, R18, R20 ;  /* 0x000000120b197223 */ /* 0x010fe20000000014 */
[----:B------:R-:W-:Y:S01]  /*f340*/  FFMA R31, R8, R17, R26 ;  /* 0x00000011081f7223 */ /* 0x000fe2000000001a */
        /* <DEDUP_REMOVED lines=15> */
[----:B------:R-:W4:Y:S04]  /*f440*/  LDG.E R25, desc[UR12][R28.64+-0x11f0] ;  /* 0xffee100c1c197981 */ /* 0x000f28000c1e1900 */
[----:B------:R-:W4:Y:S04]  /*f450*/  LDG.E R19, desc[UR12][R28.64+-0x35ec] ;  /* 0xffca140c1c137981 */ /* 0x000f28000c1e1900 */
[----:B------:R-:W4:Y:S04]  /*f460*/  LDG.E R17, desc[UR12][R28.64+-0x35e8] ;  /* 0xffca180c1c117981 */ /* 0x000f28000c1e1900 */
[----:B------:R-:W4:Y:S01]  /*f470*/  LDG.E R15, desc[UR12][R28.64+-0x35e4] ;  /* 0xffca1c0c1c0f7981 */ /* 0x000f22000c1e1900 */
[----:B------:R-:W-:Y:S01]  /*f480*/  FFMA R34, R4, R43, RZ ;  /* 0x0000002b04227223 */ /* 0x000fe200000000ff */
[C---:B--2---:R-:W-:Y:S01]  /*f490*/  FFMA R18, R11.reuse, R18, R12 ;  /* 0x000000120b127223 */ /* 0x044fe2000000000c */
[----:B------:R-:W-:-:S02]  /*f4a0*/  FFMA R12, R11, R39, R32 ;  /* 0x000000270b0c7223 */ /* 0x000fc40000000020 */
[C---:B------:R-:W-:Y:S01]  /*f4b0*/  FFMA R39, R5.reuse, R36, R34 ;  /* 0x0000002405277223 */ /* 0x040fe20000000022 */
[----:B------:R-:W-:Y:S01]  /*f4c0*/  FFMA R34, R4, R33, RZ ;  /* 0x0000002104227223 */ /* 0x000fe200000000ff */
[C---:B------:R-:W-:Y:S01]  /*f4d0*/  FFMA R18, R22.reuse, R37, R18 ;  /* 0x0000002516127223 */ /* 0x040fe20000000012 */
[----:B------:R-:W-:Y:S01]  /*f4e0*/  FFMA R12, R22, R35, R12 ;  /* 0x00000023160c7223 */ /* 0x000fe2000000000c */
[----:B---3--:R-:W-:Y:S01]  /*f4f0*/  FFMA R32, R6, R31, R39 ;  /* 0x0000001f06207223 */ /* 0x008fe20000000027 */
[----:B----4-:R-:W-:Y:S01]  /*f500*/  FFMA R31, R5, R26, R34 ;  /* 0x0000001a051f7223 */ /* 0x010fe20000000022 */
[----:B------:R-:W2:Y:S01]  /*f510*/  LDG.E R37, desc[UR12][R28.64+-0x23ec] ;  /* 0xffdc140c1c257981 */ /* 0x000ea2000c1e1900 */
[----:B------:R-:W-:Y:S01]  /*f520*/  FFMA R14, R22, R14, R27 ;  /* 0x0000000e160e7223 */ /* 0x000fe2000000001b */
[----:B------:R-:W-:Y:S02]  /*f530*/  FFMA R27, R7, R24, R32 ;  /* 0x00000018071b7223 */ /* 0x000fe40000000020 */
[----:B------:R-:W3:Y:S01]  /*f540*/  LDG.E R33, desc[UR12][R28.64+-0x23e4] ;  /* 0xffdc1c0c1c217981 */ /* 0x000ee2000c1e1900 */
[----:B------:R-:W-:-:S03]  /*f550*/  FFMA R3, R4, R3, RZ ;  /* 0x0000000304037223 */ /* 0x000fc600000000ff */
[----:B------:R-:W4:Y:S01]  /*f560*/  LDG.E R35, desc[UR12][R28.64+0x10] ;  /* 0x0000100c1c237981 */ /* 0x000f22000c1e1900 */
[----:B------:R-:W-:Y:S01]  /*f570*/  FFMA R13, R4, R13, RZ ;  /* 0x0000000d040d7223 */ /* 0x000fe200000000ff */
[C---:B------:R-:W-:Y:S02]  /*f580*/  FFMA R24, R5.reuse, R20, R3 ;  /* 0x0000001405187223 */ /* 0x040fe40000000003 */
[----:B------:R-:W4:Y:S01]  /*f590*/  LDG.E R32, desc[UR12][R28.64+0x14] ;  /* 0x0000140c1c207981 */ /* 0x000f22000c1e1900 */
[----:B------:R-:W-:Y:S01]  /*f5a0*/  FFMA R20, R8, R25, R27 ;  /* 0x0000001908147223 */ /* 0x000fe2000000001b */
[----:B------:R-:W-:Y:S02]  /*f5b0*/  FFMA R30, R5, R30, R13 ;  /* 0x0000001e051e7223 */ /* 0x000fe4000000000d */
        /* <DEDUP_REMOVED lines=8> */
[----:B------:R-:W4:Y:S04]  /*f640*/  LDG.E R26, desc[UR12][R28.64+0x1c] ;  /* 0x00001c0c1c1a7981 */ /* 0x000f28000c1e1900 */
[----:B------:R-:W4:Y:S04]  /*f650*/  LDG.E R30, desc[UR12][R28.64+0x18] ;  /* 0x0000180c1c1e7981 */ /* 0x000f28000c1e1900 */
[----:B------:R-:W4:Y:S04]  /*f660*/  LDG.E R15, desc[UR12][R28.64+0x1214] ;  /* 0x0012140c1c0f7981 */ /* 0x000f28000c1e1900 */
[----:B------:R-:W4:Y:S04]  /*f670*/  LDG.E R3, desc[UR12][R28.64+0x121c] ;  /* 0x00121c0c1c037981 */ /* 0x000f28000c1e1900 */
[----:B------:R-:W4:Y:S04]  /*f680*/  LDG.E R24, desc[UR12][R28.64+0x2410] ;  /* 0x0024100c1c187981 */ /* 0x000f28000c1e1900 */
[----:B------:R-:W4:Y:S01]  /*f690*/  LDG.E R13, desc[UR12][R28.64+0x1218] ;  /* 0x0012180c1c0d7981 */ /* 0x000f22000c1e1900 */
[C---:B--2---:R-:W-:Y:S01]  /*f6a0*/  FFMA R37, R7.reuse, R37, R34 ;  /* 0x0000002507257223 */ /* 0x044fe20000000022 */
[----:B---3--:R-:W-:-:S02]  /*f6b0*/  FFMA R38, R7, R33, R38 ;  /* 0x0000002107267223 */ /* 0x008fc40000000026 */
[----:B------:R-:W2:Y:S01]  /*f6c0*/  LDG.E R33, desc[UR12][R28.64+0x2418] ;  /* 0x0024180c1c217981 */ /* 0x000ea2000c1e1900 */
[----:B----4-:R-:W-:Y:S01]  /*f6d0*/  FFMA R35, R9, R35, R20 ;  /* 0x0000002309237223 */ /* 0x010fe20000000014 */
[C---:B------:R-:W-:Y:S02]  /*f6e0*/  FFMA R34, R8.reuse, R27, R37 ;  /* 0x0000001b08227223 */ /* 0x040fe40000000025 */
[----:B------:R-:W3:Y:S01]  /*f6f0*/  LDG.E R37, desc[UR12][R28.64+0x3610] ;  /* 0x0036100c1c257981 */ /* 0x000ee2000c1e1900 */
[----:B------:R-:W-:Y:S01]  /*f700*/  FFMA R36, R7, R31, R36 ;  /* 0x0000001f07247223 */ /* 0x000fe20000000024 */
[----:B------:R-:W-:Y:S02]  /*f710*/  FFMA R27, R9, R32, R34 ;  /* 0x00000020091b7223 */ /* 0x000fe40000000022 */
[----:B------:R-:W4:Y:S01]  /*f720*/  LDG.E R31, desc[UR12][R28.64+0x3614] ;  /* 0x0036140c1c1f7981 */ /* 0x000f22000c1e1900 */
[----:B------:R-:W-:-:S03]  /*f730*/  FFMA R19, R8, R19, R38 ;  /* 0x0000001308137223 */ /* 0x000fc60000000026 */
[----:B------:R-:W4:Y:S01]  /*f740*/  LDG.E R38, desc[UR12][R28.64+0x2414] ;  /* 0x0024140c1c267981 */ /* 0x000f22000c1e1900 */
[----:B------:R-:W-:Y:S01]  /*f750*/  FFMA R25, R8, R25, R36 ;  /* 0x0000001908197223 */ /* 0x000fe20000000024 */
[----:B------:R-:W-:Y:S02]  /*f760*/  FFMA R20, R10, R17, R35 ;  /* 0x000000110a147223 */ /* 0x000fe40000000023 */
        /* <DEDUP_REMOVED lines=17> */
[----:B------:R-:W-:-:S04]  /*f880*/  UIADD3 UR4, UPT, UPT, UR4, 0x8, URZ ;  /* 0x0000000804047890 */ /* 0x000fc8000fffe0ff */
[----:B------:R-:W-:Y:S01]  /*f890*/  UISETP.NE.AND UP0, UPT, UR4, 0x480, UPT ;  /* 0x000004800400788c */ /* 0x000fe2000bf05270 */
[C---:B--2---:R-:W-:Y:S01]  /*f8a0*/  FFMA R34, R11.reuse, R33, R34 ;  /* 0x000000210b227223 */ /* 0x044fe20000000022 */
[----:B---3--:R-:W-:Y:S01]  /*f8b0*/  FFMA R37, R22, R37, R17 ;  /* 0x0000002516257223 */ /* 0x008fe20000000011 */
[----:B----4-:R-:W-:-:S04]  /*f8c0*/  FFMA R32, R11, R38, R32 ;  /* 0x000000260b207223 */ /* 0x010fc80000000020 */
[----:B------:R-:W-:Y:S01]  /*f8d0*/  FFMA R33, R22, R31, R32 ;  /* 0x0000001f16217223 */ /* 0x000fe20000000020 */
[----:B------:R-:W-:Y:S01]  /*f8e0*/  FFMA R36, R11, R35, R36 ;  /* 0x000000230b247223 */ /* 0x000fe20000000024 */
[----:B------:R-:W-:-:S03]  /*f8f0*/  FFMA R19, R23, R19, R12 ;  /* 0x0000001317137223 */ /* 0x000fc6000000000c */
[C---:B------:R-:W-:Y:S01]  /*f900*/  FFMA R31, R22.reuse, R25, R36 ;  /* 0x00000019161f7223 */ /* 0x040fe20000000024 */
[----:B------:R-:W-:Y:S01]  /*f910*/  FFMA R27, R22, R27, R34 ;  /* 0x0000001b161b7223 */ /* 0x000fe20000000022 */
[----:B------:R-:W-:-:S03]  /*f920*/  IADD3 R12, P0, PT, R28, 0x20, RZ ;  /* 0x000000201c0c7810 */ /* 0x000fc60007f1e0ff */
[C---:B------:R-:W-:Y:S01]  /*f930*/  FFMA R26, R23.reuse, R26, R27 ;  /* 0x0000001a171a7223 */ /* 0x040fe2000000001b */
[C---:B------:R-:W-:Y:S01]  /*f940*/  FFMA R16, R23.reuse, R15, R16 ;  /* 0x0000000f17107223 */ /* 0x040fe20000000010 */
[C---:B------:R-:W-:Y:S01]  /*f950*/  FFMA R17, R23.reuse, R13, R14 ;  /* 0x0000000d17117223 */ /* 0x040fe2000000000e */
[C---:B------:R-:W-:Y:S01]  /*f960*/  FFMA R18, R23.reuse, R3, R18 ;  /* 0x0000000317127223 */ /* 0x040fe20000000012 */
[C---:B------:R-:W-:Y:S01]  /*f970*/  FFMA R24, R23.reuse, R24, R37 ;  /* 0x0000001817187223 */ /* 0x040fe20000000025 */
[C---:B------:R-:W-:Y:S01]  /*f980*/  FFMA R25, R23.reuse, R30, R33 ;  /* 0x0000001e17197223 */ /* 0x040fe20000000021 */
[----:B------:R-:W-:Y:S02]  /*f990*/  FFMA R27, R23, R20, R31 ;  /* 0x00000014171b7223 */ /* 0x000fe4000000001f */
[----:B------:R-:W-:Y:S01]  /*f9a0*/  STL.128 [R21], R16 ;  /* 0x0000001015007387 */ /* 0x000fe20000100c00 */
[----:B------:R-:W-:-:S03]  /*f9b0*/  IADD3.X R13, PT, PT, RZ, R29, RZ, P0, !PT ;  /* 0x0000001dff0d7210 */ /* 0x000fc600007fe4ff */
[----:B------:R0:W-:Y:S02]  /*f9c0*/  STL.128 [R21+0x10], R24 ;  /* 0x0000101815007387 */ /* 0x0001e40000100c00 */
[----:B0-----:R-:W-:Y:S01]  /*f9d0*/  IADD3 R21, PT, PT, R21, 0x20, RZ ;  /* 0x0000002015157810 */ /* 0x001fe20007ffe0ff */
[----:B------:R-:W-:Y:S06]  /*f9e0*/  BRA.U UP0, `(.L_x_78) ;  /* 0xfffffff500587547 */ /* 0x000fec000b83ffff */
[----:B------:R-:W-:Y:S01]  /*f9f0*/  IADD3 R3, PT, PT, R1, 0x9080, RZ ;  /* 0x0000908001037810 */ /* 0x000fe20007ffe0ff */
[----:B------:R-:W-:-:S06]  /*fa00*/  UMOV UR4, URZ ;  /* 0x000000ff00047c82 */ /* 0x000fcc0008000000 */
.L_x_79:
[----:B------:R-:W-:Y:S01]  /*fa10*/  UIADD3 UR4, UPT, UPT, UR4, 0x240, URZ ;  /* 0x0000024004047890 */ /* 0x000fe2000fffe0ff */
[----:B------:R-:W-:Y:S03]  /*fa20*/  STL.128 [R3+-0x80], RZ ;  /* 0xffff80ff03007387 */ /* 0x000fe60000100c00 */
[----:B------:R-:W-:Y:S01]  /*fa30*/  UISETP.NE.AND UP0, UPT, UR4, 0x1200, UPT ;  /* 0x000012000400788c */ /* 0x000fe2000bf05270 */
[----:B------:R-:W-:Y:S04]  /*fa40*/  STL.128 [R3+-0x70], RZ ;  /* 0xffff90ff03007387 */ /* 0x000fe80000100c00 */
[----:B------:R-:W-:Y:S04]  /*fa50*/  STL.128 [R3+-0x60], RZ ;  /* 0xffffa0ff03007387 */ /* 0x000fe80000100c00 */
[----:B------:R-:W-:Y:S04]  /*fa60*/  STL.128 [R3+-0x50], RZ ;  /* 0xffffb0ff03007387 */ /* 0x000fe80000100c00 */
[----:B------:R-:W-:Y:S04]  /*fa70*/  STL.128 [R3+-0x40], RZ ;  /* 0xffffc0ff03007387 */ /* 0x000fe80000100c00 */
[----:B------:R-:W-:Y:S04]  /*fa80*/  STL.128 [R3+-0x30], RZ ;  /* 0xffffd0ff03007387 */ /* 0x000fe80000100c00 */
[----:B------:R-:W-:Y:S04]  /*fa90*/  STL.128 [R3+-0x20], RZ ;  /* 0xffffe0ff03007387 */ /* 0x000fe80000100c00 */
[----:B------:R-:W-:Y:S04]  /*faa0*/  STL.128 [R3+-0x10], RZ ;  /* 0xfffff0ff03007387 */ /* 0x000fe80000100c00 */
        /* <DEDUP_REMOVED lines=135> */
[----:B------:R0:W-:Y:S02]  /*10320*/  STL.128 [R3+0x870], RZ ;  /* 0x000870ff03007387 */ /* 0x0001e40000100c00 */
[----:B0-----:R-:W-:Y:S01]  /*10330*/  IADD3 R3, PT, PT, R3, 0x900, RZ ;  /* 0x0000090003037810 */ /* 0x001fe20007ffe0ff */
[----:B------:R-:W-:Y:S06]  /*10340*/  BRA.U UP0, `(.L_x_79) ;  /* 0xfffffff500b07547 */ /* 0x000fec000b83ffff */
[----:B------:R-:W-:-:S07]  /*10350*/  HFMA2 R3, -RZ, RZ, 0, 0 ;  /* 0x00000000ff037431 */ /* 0x000fce00000001ff */
.L_x_80:
[----:B------:R-:W-:-:S05]  /*10360*/  IMAD R4, R3, 0x90, RZ ;  /* 0x0000009003047824 */ /* 0x000fca00078e02ff */
[----:B------:R-:W-:-:S05]  /*10370*/  LEA R4, R4, R1, 0x2 ;  /* 0x0000000104047211 */ /* 0x000fca00078e10ff */
[----:B0-----:R-:W2:Y:S04]  /*10380*/  LDL.128 R12, [R4+0xea00] ;  /* 0x00ea0000040c7983 */ /* 0x001ea80000100c00 */
[----:B------:R-:W3:Y:S01]  /*10390*/  LDL.128 R8, [R4+0xd800] ;  /* 0x00d8000004087983 */ /* 0x000ee20000100c00 */
[-C--:B--2---:R-:W-:Y:S02]  /*103a0*/  LEA R5, R12, R2.reuse, 0x2 ;  /* 0x000000020c057211 */ /* 0x084fe400078e10ff */
[-C--:B------:R-:W-:Y:S02]  /*103b0*/  LEA R6, R13, R2.reuse, 0x2 ;  /* 0x000000020d067211 */ /* 0x080fe400078e10ff */
[-C--:B------:R-:W-:Y:S01]  /*103c0*/  LEA R7, R14, R2.reuse, 0x2 ;  /* 0x000000020e077211 */ /* 0x080fe200078e10ff */
[----:B---3--:R-:W-:Y:S01]  /*103d0*/  STL [R5], R8 ;  /* 0x0000000805007387 */ /* 0x008fe20000100800 */
[----:B------:R-:W-:-:S03]  /*103e0*/  LEA R20, R15, R2, 0x2 ;  /* 0x000000020f147211 */ /* 0x000fc600078e10ff */
[----:B------:R-:W-:Y:S04]  /*103f0*/  STL [R6], R9 ;  /* 0x0000000906007387 */ /* 0x000fe80000100800 */
[----:B------:R-:W-:Y:S04]  /*10400*/  STL [R7], R10 ;  /* 0x0000000a07007387 */ /* 0x000fe80000100800 */
[----:B------:R0:W-:Y:S04]  /*10410*/  STL [R20], R11 ;  /* 0x0000000b14007387 */ /* 0x0001e80000100800 */
[----:B------:R-:W2:Y:S04]  /*10420*/  LDL.128 R16, [R4+0xea10] ;  /* 0x00ea100004107983 */ /* 0x000ea80000100c00 */
[----:B------:R-:W3:Y:S01]  /*10430*/  LDL.128 R12, [R4+0xd810] ;  /* 0x00d81000040c7983 */ /* 0x000ee20000100c00 */
[----:B--2---:R-:W-:-:S02]  /*10440*/  LEA R21, R16, R2, 0x2 ;  /* 0x0000000210157211 */ /* 0x004fc400078e10ff */
        /* <DEDUP_REMOVED lines=8> */
[----:B0-----:R-:W3:Y:S01]  /*104d0*/  LDL.128 R8, [R4+0xd820] ;  /* 0x00d8200004087983 */ /* 0x001ee20000100c00 */
        /* <DEDUP_REMOVED lines=9> */
[----:B-1----:R-:W3:Y:S01]  /*10570*/  LDL.128 R12, [R4+0xd830] ;  /* 0x00d83000040c7983 */ /* 0x002ee20000100c00 */
        /* <DEDUP_REMOVED lines=313> */
[----:B---3--:R0:W-:Y:S01]  /*11910*/  STL [R5], R8 ;  /* 0x0000000805007387 */ /* 0x0081e20000100800 */
[----:B------:R-:W-:-:S03]  /*11920*/  LEA R20, R19, R2, 0x2 ;  /* 0x0000000213147211 */ /* 0x000fc600078e10ff */
[----:B------:R0:W-:Y:S04]  /*11930*/  STL [R6], R9 ;  /* 0x0000000906007387 */ /* 0x0001e80000100800 */
[----:B------:R0:W-:Y:S04]  /*11940*/  STL [R7], R10 ;  /* 0x0000000a07007387 */ /* 0x0001e80000100800 */
[----:B------:R0:W-:Y:S04]  /*11950*/  STL [R20], R11 ;  /* 0x0000000b14007387 */ /* 0x0001e80000100800 */
[----:B-1----:R-:W2:Y:S04]  /*11960*/  LDL.128 R12, [R4+0xec30] ;  /* 0x00ec3000040c7983 */ /* 0x002ea80000100c00 */
[----:B------:R-:W3:Y:S01]  /*11970*/  LDL.128 R16, [R4+0xda30] ;  /* 0x00da300004107983 */ /* 0x000ee20000100c00 */
[----:B------:R-:W-:-:S04]  /*11980*/  IADD3 R3, PT, PT, R3, 0x1, RZ ;  /* 0x0000000103037810 */ /* 0x000fc80007ffe0ff */
[----:B------:R-:W-:Y:S02]  /*11990*/  ISETP.NE.AND P0, PT, R3, 0x8, PT ;  /* 0x000000080300780c */ /* 0x000fe40003f05270 */
[-C--:B--2---:R-:W-:Y:S02]  /*119a0*/  LEA R21, R12, R2.reuse, 0x2 ;  /* 0x000000020c157211 */ /* 0x084fe400078e10ff */
[-C--:B------:R-:W-:Y:S02]  /*119b0*/  LEA R12, R13, R2.reuse, 0x2 ;  /* 0x000000020d0c7211 */ /* 0x080fe400078e10ff */
[-C--:B------:R-:W-:Y:S01]  /*119c0*/  LEA R13, R14, R2.reuse, 0x2 ;  /* 0x000000020e0d7211 */ /* 0x080fe200078e10ff */
[----:B---3--:R0:W-:Y:S01]  /*119d0*/  STL [R21], R16 ;  /* 0x0000001015007387 */ /* 0x0081e20000100800 */
[----:B------:R-:W-:-:S03]  /*119e0*/  LEA R14, R15, R2, 0x2 ;  /* 0x000000020f0e7211 */ /* 0x000fc600078e10ff */
[----:B------:R0:W-:Y:S04]  /*119f0*/  STL [R12], R17 ;  /* 0x000000110c007387 */ /* 0x0001e80000100800 */
[----:B------:R0:W-:Y:S04]  /*11a00*/  STL [R13], R18 ;  /* 0x000000120d007387 */ /* 0x0001e80000100800 */
[----:B------:R0:W-:Y:S01]  /*11a10*/  STL [R14], R19 ;  /* 0x000000130e007387 */ /* 0x0001e20000100800 */
[----:B------:R-:W-:Y:S05]  /*11a20*/  @P0 BRA `(.L_x_80) ;  /* 0xffffffe8004c0947 */ /* 0x000fea000383ffff */
[----:B------:R-:W-:-:S07]  /*11a30*/  MOV R2, RZ ;  /* 0x000000ff00027202 */ /* 0x000fce0000000f00 */
.L_x_81:
[----:B0-----:R-:W-:-:S05]  /*11a40*/  LEA R18, R2, R1, 0x2 ;  /* 0x0000000102127211 */ /* 0x001fca00078e10ff */
[----:B------:R-:W2:Y:S04]  /*11a50*/  LDL R19, [R18+0x4800] ;  /* 0x0048000012137983 */ /* 0x000ea80000100800 */
[----:B------:R-:W3:Y:S04]  /*11a60*/  LDL R3, [R18+0x4804] ;  /* 0x0048040012037983 */ /* 0x000ee80000100800 */
[----:B------:R-:W4:Y:S04]  /*11a70*/  LDL R5, [R18+0x480c] ;  /* 0x00480c0012057983 */ /* 0x000f280000100800 */
[----:B------:R-:W5:Y:S04]  /*11a80*/  LDL R6, [R18+0x4810] ;  /* 0x0048100012067983 */ /* 0x000f680000100800 */
        /* <DEDUP_REMOVED lines=11> */
[----:B------:R-:W5:Y:S01]  /*11b40*/  LDL R11, [R18+0x4824] ;  /* 0x00482400120b7983 */ /* 0x000f620000100800 */
[----:B------:R-:W-:-:S02]  /*11b50*/  IADD3 R2, PT, PT, R2, 0x10, RZ ;  /* 0x0000001002027810 */ /* 0x000fc40007ffe0ff */
[----:B--2---:R-:W-:Y:S02]  /*11b60*/  FSETP.GTU.AND P2, PT, R19, RZ, PT ;  /* 0x000000ff1300720b */ /* 0x004fe40003f4c000 */
[----:B---3--:R-:W-:Y:S02]  /*11b70*/  FSETP.GTU.AND P1, PT, R3, RZ, PT ;  /* 0x000000ff0300720b */ /* 0x008fe40003f2c000 */
[----:B----4-:R-:W-:Y:S02]  /*11b80*/  FSETP.GTU.AND P4, PT, R5, RZ, PT ;  /* 0x000000ff0500720b */ /* 0x010fe40003f8c000 */
[----:B-----5:R-:W-:-:S07]  /*11b90*/  FSETP.GTU.AND P6, PT, R6, RZ, PT ;  /* 0x000000ff0600720b */ /* 0x020fce0003fcc000 */
[----:B------:R1:W-:Y:S01]  /*11ba0*/  @!P2 STL [R18+0x9000], RZ ;  /* 0x009000ff1200a387 */ /* 0x0003e20000100800 */
[----:B------:R-:W-:-:S03]  /*11bb0*/  FSETP.GTU.AND P5, PT, R7, RZ, PT ;  /* 0x000000ff0700720b */ /* 0x000fc60003fac000 */
[----:B------:R1:W-:Y:S01]  /*11bc0*/  @!P1 STL [R18+0x9004], RZ ;  /* 0x009004ff12009387 */ /* 0x0003e20000100800 */
[----:B------:R-:W-:Y:S02]  /*11bd0*/  FSETP.GTU.AND P3, PT, R8, RZ, PT ;  /* 0x000000ff0800720b */ /* 0x000fe40003f6c000 */
[----:B------:R-:W-:Y:S02]  /*11be0*/  FSETP.GTU.AND P2, PT, R9, RZ, PT ;  /* 0x000000ff0900720b */ /* 0x000fe40003f4c000 */
[----:B------:R-:W-:Y:S02]  /*11bf0*/  FSETP.GTU.AND P1, PT, R10, RZ, PT ;  /* 0x000000ff0a00720b */ /* 0x000fe40003f2c000 */
[----:B------:R-:W-:Y:S01]  /*11c00*/  FSETP.GTU.AND P0, PT, R4, RZ, PT ;  /* 0x000000ff0400720b */ /* 0x000fe20003f0c000 */
[----:B------:R1:W-:Y:S01]  /*11c10*/  @!P4 STL [R18+0x900c], RZ ;  /* 0x00900cff1200c387 */ /* 0x0003e20000100800 */
[----:B------:R-:W-:-:S03]  /*11c20*/  FSETP.GTU.AND P4, PT, R12, RZ, PT ;  /* 0x000000ff0c00720b */ /* 0x000fc60003f8c000 */
        /* <DEDUP_REMOVED lines=12> */
[----:B------:R1:W-:Y:S04]  /*11cf0*/  @!P4 STL [R18+0x9028], RZ ;  /* 0x009028ff1200c387 */ /* 0x0003e80000100800 */
[----:B------:R1:W-:Y:S04]  /*11d00*/  @!P6 STL [R18+0x902c], RZ ;  /* 0x00902cff1200e387 */ /* 0x0003e80000100800 */
[----:B------:R1:W-:Y:S04]  /*11d10*/  @!P5 STL [R18+0x9030], RZ ;  /* 0x009030ff1200d387 */ /* 0x0003e80000100800 */
[----:B------:R1:W-:Y:S04]  /*11d20*/  @!P3 STL [R18+0x9034], RZ ;  /* 0x009034ff1200b387 */ /* 0x0003e80000100800 */
[----:B------:R1:W-:Y:S04]  /*11d30*/  @!P2 STL [R18+0x9038], RZ ;  /* 0x009038ff1200a387 */ /* 0x0003e80000100800 */
[----:B------:R1:W-:Y:S04]  /*11d40*/  @!P1 STL [R18+0x903c], RZ ;  /* 0x00903cff12009387 */ /* 0x0003e80000100800 */
[----:B------:R1:W-:Y:S01]  /*11d50*/  @!P0 STL [R18+0x9024], RZ ;  /* 0x009024ff12008387 */ /* 0x0003e20000100800 */
[----:B------:R-:W-:-:S13]  /*11d60*/  ISETP.NE.AND P0, PT, R2, 0x1200, PT ;  /* 0x000012000200780c */ /* 0x000fda0003f05270 */
[----:B-1----:R-:W-:Y:S05]  /*11d70*/  @P0 BRA `(.L_x_81) ;  /* 0xfffffffc00300947 */ /* 0x002fea000383ffff */
[----:B------:R-:W-:-:S07]  /*11d80*/  HFMA2 R3, -RZ, RZ, 0, 0 ;  /* 0x00000000ff037431 */ /* 0x000fce00000001ff */
.L_x_82:
[----:B0-----:R-:W-:-:S05]  /*11d90*/  LEA R2, R3, R1, 0x2 ;  /* 0x0000000103027211 */ /* 0x001fca00078e10ff */
[----:B------:R-:W2:Y:S04]  /*11da0*/  LDL.128 R20, [R2+0x9000] ;  /* 0x0090000002147983 */ /* 0x000ea80000100c00 */
[----:B------:R-:W2:Y:S04]  /*11db0*/  LDL.128 R24, [R2] ;  /* 0x0000000002187983 */ /* 0x000ea80000100c00 */
[----:B------:R-:W3:Y:S04]  /*11dc0*/  LDL.128 R16, [R2+0x9010] ;  /* 0x0090100002107983 */ /* 0x000ee80000100c00 */
[----:B------:R-:W3:Y:S04]  /*11dd0*/  LDL.128 R4, [R2+0x10] ;  /* 0x0000100002047983 */ /* 0x000ee80000100c00 */
[----:B------:R-:W4:Y:S04]  /*11de0*/  LDL.128 R12, [R2+0x9020] ;  /* 0x00902000020c7983 */ /* 0x000f280000100c00 */
[----:B------:R-:W4:Y:S04]  /*11df0*/  LDL.128 R8, [R2+0x20] ;  /* 0x0000200002087983 */ /* 0x000f280000100c00 */
[----:B------:R-:W5:Y:S04]  /*11e00*/  LDL.128 R28, [R2+0x9030] ;  /* 0x00903000021c7983 */ /* 0x000f680000100c00 */
[----:B------:R-:W5:Y:S04]  /*11e10*/  LDL.128 R32, [R2+0x30] ;  /* 0x0000300002207983 */ /* 0x000f680000100c00 */
[----:B------:R-:W5:Y:S01]  /*11e20*/  LDL.128 R36, [R2+0x70] ;  /* 0x0000700002247983 */ /* 0x000f620000100c00 */
[----:B--2---:R-:W-:Y:S01]  /*11e30*/  FADD R20, R20, R24 ;  /* 0x0000001814147221 */ /* 0x004fe20000000000 */
[----:B------:R-:W-:Y:S01]  /*11e40*/  FADD R21, R21, R25 ;  /* 0x0000001915157221 */ /* 0x000fe20000000000 */
[----:B------:R-:W-:Y:S01]  /*11e50*/  FADD R22, R22, R26 ;  /* 0x0000001a16167221 */ /* 0x000fe20000000000 */
[----:B------:R-:W-:-:S02]  /*11e60*/  FADD R23, R23, R27 ;  /* 0x0000001b17177221 */ /* 0x000fc40000000000 */
[----:B------:R-:W2:Y:S01]  /*11e70*/  LDL.128 R24, [R2+0x60] ;  /* 0x0000600002187983 */ /* 0x000ea20000100c00 */
[----:B---3--:R-:W-:Y:S01]  /*11e80*/  FADD R16, R16, R4 ;  /* 0x0000000410107221 */ /* 0x008fe20000000000 */
[----:B------:R-:W-:Y:S01]  /*11e90*/  FADD R17, R17, R5 ;  /* 0x0000000511117221 */ /* 0x000fe20000000000 */
[----:B------:R-:W-:Y:S01]  /*11ea0*/  FADD R18, R18, R6 ;  /* 0x0000000612127221 */ /* 0x000fe20000000000 */
[----:B------:R-:W-:Y:S01]  /*11eb0*/  FADD R19, R19, R7 ;  /* 0x0000000713137221 */ /* 0x000fe20000000000 */
[----:B------:R-:W-:Y:S01]  /*11ec0*/  STL.128 [R2], R20 ;  /* 0x0000001402007387 */ /* 0x000fe20000100c00 */
[----:B----4-:R-:W-:Y:S01]  /*11ed0*/  FADD R12, R12, R8 ;  /* 0x000000080c0c7221 */ /* 0x010fe20000000000 */
[----:B------:R-:W-:Y:S01]  /*11ee0*/  FADD R13, R13, R9 ;  /* 0x000000090d0d7221 */ /* 0x000fe20000000000 */
[----:B------:R-:W-:Y:S01]  /*11ef0*/  FADD R14, R14, R10 ;  /* 0x0000000a0e0e7221 */ /* 0x000fe20000000000 */
[----:B------:R-:W-:Y:S01]  /*11f00*/  FADD R15, R15, R11 ;  /* 0x0000000b0f0f7221 */ /* 0x000fe20000000000 */
[----:B------:R0:W-:Y:S04]  /*11f10*/  STL.128 [R2+0x10], R16 ;  /* 0x0000101002007387 */ /* 0x0001e80000100c00 */
[----:B------:R1:W-:Y:S01]  /*11f20*/  STL.128 [R2+0x20], R12 ;  /* 0x0000200c02007387 */ /* 0x0003e20000100c00 */
[----:B-----5:R-:W-:Y:S01]  /*11f30*/  FADD R28, R28, R32 ;  /* 0x000000201c1c7221 */ /* 0x020fe20000000000 */
[----:B------:R-:W-:Y:S01]  /*11f40*/  FADD R29, R29, R33 ;  /* 0x000000211d1d7221 */ /* 0x000fe20000000000 */
[----:B------:R-:W-:Y:S01]  /*11f50*/  FADD R30, R30, R34 ;  /* 0x000000221e1e7221 */ /* 0x000fe20000000000 */
[----:B------:R-:W-:Y:S01]  /*11f60*/  FADD R31, R31, R35 ;  /* 0x000000231f1f7221 */ /* 0x000fe20000000000 */
[----:B------:R-:W3:Y:S04]  /*11f70*/  LDL.128 R4, [R2+0x9040] ;  /* 0x0090400002047983 */ /* 0x000ee80000100c00 */
[----:B------:R-:W3:Y:S04]  /*11f80*/  LDL.128 R8, [R2+0x40] ;  /* 0x0000400002087983 */ /* 0x000ee80000100c00 */
[----:B0-----:R-:W4:Y:S04]  /*11f90*/  LDL.128 R16, [R2+0x50] ;  /* 0x0000500002107983 */ /* 0x001f280000100c00 */
[----:B-1----:R-:W4:Y:S04]  /*11fa0*/  LDL.128 R12, [R2+0x9050] ;  /* 0x00905000020c7983 */ /* 0x002f280000100c00 */
[----:B------:R-:W2:Y:S04]  /*11fb0*/  LDL.128 R20, [R2+0x9060] ;  /* 0x0090600002147983 */ /* 0x000ea80000100c00 */
[----:B------:R-:W5:Y:S01]  /*11fc0*/  LDL.128 R32, [R2+0x9070] ;  /* 0x0090700002207983 */ /* 0x000f620000100c00 */
[----:B------:R-:W-:-:S03]  /*11fd0*/  IADD3 R3, PT, PT, R3, 0x20, RZ ;  /* 0x0000002003037810 */ /* 0x000fc60007ffe0ff */
[----:B------:R0:W-:Y:S01]  /*11fe0*/  STL.128 [R2+0x30], R28 ;  /* 0x0000301c02007387 */ /* 0x0001e20000100c00 */
[----:B------:R-:W-:Y:S01]  /*11ff0*/  ISETP.NE.AND P0, PT, R3, 0x1200, PT ;  /* 0x000012000300780c */ /* 0x000fe20003f05270 */
[----:B---3--:R-:W-:Y:S01]  /*12000*/  FADD R4, R4, R8 ;  /* 0x0000000804047221 */ /* 0x008fe20000000000 */
[----:B------:R-:W-:Y:S01]  /*12010*/  FADD R5, R5, R9 ;  /* 0x0000000905057221 */ /* 0x000fe20000000000 */
[----:B------:R-:W-:Y:S01]  /*12020*/  FADD R6, R6, R10 ;  /* 0x0000000a06067221 */ /* 0x000fe20000000000 */
[----:B------:R-:W-:Y:S01]  /*12030*/  FADD R7, R7, R11 ;  /* 0x0000000b07077221 */ /* 0x000fe20000000000 */
[----:B----4-:R-:W-:Y:S01]  /*12040*/  FADD R12, R12, R16 ;  /* 0x000000100c0c7221 */ /* 0x010fe20000000000 */
[----:B------:R-:W-:Y:S01]  /*12050*/  FADD R13, R13, R17 ;  /* 0x000000110d0d7221 */ /* 0x000fe20000000000 */
[----:B------:R-:W-:Y:S01]  /*12060*/  FADD R14, R14, R18 ;  /* 0x000000120e0e7221 */ /* 0x000fe20000000000 */
[----:B------:R-:W-:Y:S01]  /*12070*/  FADD R15, R15, R19 ;  /* 0x000000130f0f7221 */ /* 0x000fe20000000000 */
[----:B--2---:R-:W-:Y:S01]  /*12080*/  FADD R20, R20, R24 ;  /* 0x0000001814147221 */ /* 0x004fe20000000000 */
[----:B------:R-:W-:Y:S01]  /*12090*/  FADD R21, R21, R25 ;  /* 0x0000001915157221 */ /* 0x000fe20000000000 */
[----:B------:R-:W-:Y:S01]  /*120a0*/  FADD R22, R22, R26 ;  /* 0x0000001a16167221 */ /* 0x000fe20000000000 */
[----:B------:R-:W-:Y:S01]  /*120b0*/  FADD R23, R23, R27 ;  /* 0x0000001b17177221 */ /* 0x000fe20000000000 */
[----:B-----5:R-:W-:Y:S01]  /*120c0*/  FADD R32, R32, R36 ;  /* 0x0000002420207221 */ /* 0x020fe20000000000 */
[----:B------:R-:W-:Y:S01]  /*120d0*/  FADD R33, R33, R37 ;  /* 0x0000002521217221 */ /* 0x000fe20000000000 */
[----:B------:R-:W-:Y:S01]  /*120e0*/  FADD R34, R34, R38 ;  /* 0x0000002622227221 */ /* 0x000fe20000000000 */
[----:B------:R-:W-:Y:S01]  /*120f0*/  FADD R35, R35, R39 ;  /* 0x0000002723237221 */ /* 0x000fe20000000000 */
[----:B------:R0:W-:Y:S04]  /*12100*/  STL.128 [R2+0x40], R4 ;  /* 0x0000400402007387 */ /* 0x0001e80000100c00 */
[----:B------:R0:W-:Y:S04]  /*12110*/  STL.128 [R2+0x50], R12 ;  /* 0x0000500c02007387 */ /* 0x0001e80000100c00 */
[----:B------:R0:W-:Y:S04]  /*12120*/  STL.128 [R2+0x60], R20 ;  /* 0x0000601402007387 */ /* 0x0001e80000100c00 */
[----:B------:R0:W-:Y:S01]  /*12130*/  STL.128 [R2+0x70], R32 ;  /* 0x0000702002007387 */ /* 0x0001e20000100c00 */
[----:B------:R-:W-:Y:S05]  /*12140*/  @P0 BRA `(.L_x_82) ;  /* 0xfffffffc00100947 */ /* 0x000fea000383ffff */
[----:B0-----:R-:W0:Y:S01]  /*12150*/  LDC.64 R4, c[0x0][0x380] ;  /* 0x0000e000ff047b82 */ /* 0x001e220000000a00 */
[----:B------:R-:W-:Y:S02]  /*12160*/  IADD3 R3, PT, PT, R1, 0x30, RZ ;  /* 0x0000003001037810 */ /* 0x000fe40007ffe0ff */
[----:B------:R-:W-:Y:S01]  /*12170*/  MOV R36, RZ ;  /* 0x000000ff00247202 */ /* 0x000fe20000000f00 */
[----:B0-----:R-:W-:-:S03]  /*12180*/  IMAD.WIDE.U32 R4, R0, 0xc40, R4 ;  /* 0x00000c4000047825 */ /* 0x001fc600078e0004 */
[----:B------:R-:W-:-:S04]  /*12190*/  IADD3 R38, P0, PT, R4, 0x30, RZ ;  /* 0x0000003004267810 */ /* 0x000fc80007f1e0ff */
[----:B------:R-:W-:-:S09]  /*121a0*/  IADD3.X R39, PT, PT, RZ, R5, RZ, P0, !PT ;  /* 0x00000005ff277210 */ /* 0x000fd200007fe4ff */
.L_x_102:
[----:B------:R-:W-:Y:S01]  /*121b0*/  HFMA2 R21, -RZ, RZ, 0, 0 ;  /* 0x00000000ff157431 */ /* 0x000fe200000001ff */
[----:B------:R-:W-:Y:S05]  /*121c0*/  YIELD ;  /* 0x0000000000007946 */ /* 0x000fea0003800000 */
[C---:B------:R-:W-:Y:S02]  /*121d0*/  IMAD R2, R36.reuse, 0x240, RZ ;  /* 0x0000024024027824 */ /* 0x040fe400078e02ff */
[----:B------:R-:W-:-:S07]  /*121e0*/  IMAD R20, R36, 0x900, R3 ;  /* 0x0000090024147824 */ /* 0x000fce00078e0203 */
.L_x_98:
[----:B------:R-:W-:Y:S01]  /*121f0*/  IMAD R7, R21, 0x1c, RZ ;  /* 0x0000001c15077824 */ /* 0x000fe200078e02ff */
[----:B------:R-:W-:Y:S05]  /*12200*/  YIELD ;  /* 0x0000000000007946 */ /* 0x000fea0003800000 */
[----:B------:R-:W-:Y:S01]  /*12210*/  IMAD.WIDE.U32 R6, R7, 0x4, R38 ;  /* 0x0000000407067825 */ /* 0x000fe200078e0026 */
[----:B------:R-:W-:Y:S02]  /*12220*/  MOV R5, RZ ;  /* 0x000000ff00057202 */ /* 0x000fe40000000f00 */
[----:B------:R-:W-:Y:S02]  /*12230*/  MOV R25, RZ ;  /* 0x000000ff00197202 */ /* 0x000fe40000000f00 */
[----:B------:R-:W-:-:S02]  /*12240*/  MOV R22, R6 ;  /* 0x0000000600167202 */ /* 0x000fc40000000f00 */
[----:B------:R-:W-:Y:S02]  /*12250*/  MOV R23, R7 ;  /* 0x0000000700177202 */ /* 0x000fe40000000f00 */
[----:B------:R-:W-:-:S07]  /*12260*/  MOV R24, R20 ;  /* 0x0000001400187202 */ /* 0x000fce0000000f00 */
.L_x_83:
[----:B------:R-:W2:Y:S04]  /*12270*/  LDL.128 R16, [R24+-0x30] ;  /* 0xffffd00018107983 */ /* 0x000ea80000100c00 */
[----:B------:R-:W2:Y:S04]  /*12280*/  LDG.E R4, desc[UR12][R22.64+-0x30] ;  /* 0xffffd00c16047981 */ /* 0x000ea8000c1e1900 */
[----:B------:R-:W3:Y:S04]  /*12290*/  LDG.E R6, desc[UR12][R22.64+-0x2c] ;  /* 0xffffd40c16067981 */ /* 0x000ee8000c1e1900 */
[----:B------:R-:W4:Y:S04]  /*122a0*/  LDG.E R7, desc[UR12][R22.64+-0x28] ;  /* 0xffffd80c16077981 */ /* 0x000f28000c1e1900 */
[----:B------:R-:W5:Y:S04]  /*122b0*/  LDG.E R32, desc[UR12][R22.64+-0x24] ;  /* 0xffffdc0c16207981 */ /* 0x000f68000c1e1900 */
[----:B------:R-:W5:Y:S04]  /*122c0*/  LDL.128 R8, [R24+-0x20] ;  /* 0xffffe00018087983 */ /* 0x000f680000100c00 */
[----:B------:R-:W5:Y:S04]  /*122d0*/  LDG.E R33, desc[UR12][R22.64+-0x20] ;  /* 0xffffe00c16217981 */ /* 0x000f68000c1e1900 */
[----:B------:R-:W5:Y:S04]  /*122e0*/  LDG.E R34, desc[UR12][R22.64+-0x1c] ;  /* 0xffffe40c16227981 */ /* 0x000f68000c1e1900 */
[----:B------:R-:W5:Y:S04]  /*122f0*/  LDG.E R35, desc[UR12][R22.64+-0x18] ;  /* 0xffffe80c16237981 */ /* 0x000f68000c1e1900 */
[----:B------:R-:W5:Y:S04]  /*12300*/  LDG.E R28, desc[UR12][R22.64+-0x14] ;  /* 0xffffec0c161c7981 */ /* 0x000f68000c1e1900 */
[----:B------:R-:W5:Y:S04]  /*12310*/  LDL.128 R12, [R24+-0x10] ;  /* 0xfffff000180c7983 */ /* 0x000f680000100c00 */
[----:B------:R-:W5:Y:S04]  /*12320*/  LDG.E R29, desc[UR12][R22.64+-0x10] ;  /* 0xfffff00c161d7981 */ /* 0x000f68000c1e1900 */
[----:B------:R-:W5:Y:S04]  /*12330*/  LDG.E R30, desc[UR12][R22.64+-0xc] ;  /* 0xfffff40c161e7981 */ /* 0x000f68000c1e1900 */
[----:B------:R-:W5:Y:S04]  /*12340*/  LDG.E R31, desc[UR12][R22.64+-0x8] ;  /* 0xfffff80c161f7981 */ /* 0x000f68000c1e1900 */
[----:B------:R-:W5:Y:S04]  /*12350*/  LDG.E R26, desc[UR12][R22.64+-0x4] ;  /* 0xfffffc0c161a7981 */ /* 0x000f68000c1e1900 */
[----:B------:R-:W5:Y:S01]  /*12360*/  LDG.E R27, desc[UR12][R22.64] ;  /* 0x0000000c161b7981 */ /* 0x000f62000c1e1900 */
[----:B--2---:R-:W-:-:S04]  /*12370*/  FFMA R4, R4, R16, R5 ;  /* 0x0000001004047223 */ /* 0x004fc80000000005 */
[----:B---3--:R-:W-:-:S04]  /*12380*/  FFMA R17, R17, R6, R4 ;  /* 0x0000000611117223 */ /* 0x008fc80000000004 */
[----:B----4-:R-:W-:Y:S02]  /*12390*/  FFMA R18, R18, R7, R17 ;  /* 0x0000000712127223 */ /* 0x010fe40000000011 */
[----:B------:R-:W2:Y:S02]  /*123a0*/  LDL.128 R4, [R24] ;  /* 0x0000000018047983 */ /* 0x000ea40000100c00 */
[----:B-----5:R-:W-:Y:S02]  /*123b0*/  FFMA R18, R19, R32, R18 ;  /* 0x0000002013127223 */ /* 0x020fe40000000012 */
[----:B------:R-:W3:Y:S02]  /*123c0*/  LDG.E R32, desc[UR12][R22.64+0x4] ;  /* 0x0000040c16207981 */ /* 0x000ee4000c1e1900 */
[----:B------:R-:W-:Y:S02]  /*123d0*/  FFMA R8, R33, R8, R18 ;  /* 0x0000000821087223 */ /* 0x000fe40000000012 */
[----:B------:R-:W4:Y:S02]  /*123e0*/  LDG.E R33, desc[UR12][R22.64+0x8] ;  /* 0x0000080c16217981 */ /* 0x000f24000c1e1900 */
[----:B------:R-:W-:-:S02]  /*123f0*/  FFMA R9, R9, R34, R8 ;  /* 0x0000002209097223 */ /* 0x000fc40000000008 */
[----:B------:R-:W5:Y:S02]  /*12400*/  LDG.E R34, desc[UR12][R22.64+0xc] ;  /* 0x00000c0c16227981 */ /* 0x000f64000c1e1900 */
[----:B------:R-:W-:Y:S02]  /*12410*/  FFMA R10, R10, R35, R9 ;  /* 0x000000230a0a7223 */ /* 0x000fe40000000009 */
[----:B------:R-:W5:Y:S02]  /*12420*/  LDL.128 R16, [R24+0x10] ;  /* 0x0000100018107983 */ /* 0x000f640000100c00 */
[----:B------:R-:W-:Y:S02]  /*12430*/  FFMA R10, R11, R28, R10 ;  /* 0x0000001c0b0a7223 */ /* 0x000fe4000000000a */
[----:B------:R-:W5:Y:S04]  /*12440*/  LDG.E R35, desc[UR12][R22.64+0x10] ;  /* 0x0000100c16237981 */ /* 0x000f68000c1e1900 */
[----:B------:R-:W5:Y:S01]  /*12450*/  LDG.E R28, desc[UR12][R22.64+0x14] ;  /* 0x0000140c161c7981 */ /* 0x000f62000c1e1900 */
[----:B------:R-:W-:-:S03]  /*12460*/  FFMA R10, R29, R12, R10 ;  /* 0x0000000c1d0a7223 */ /* 0x000fc6000000000a */
[----:B------:R-:W5:Y:S01]  /*12470*/  LDG.E R29, desc[UR12][R22.64+0x18] ;  /* 0x0000180c161d7981 */ /* 0x000f62000c1e1900 */
[----:B------:R-:W-:-:S03]  /*12480*/  FFMA R13, R13, R30, R10 ;  /* 0x0000001e0d0d7223 */ /* 0x000fc6000000000a */
[----:B------:R-:W5:Y:S01]  /*12490*/  LDG.E R12, desc[UR12][R22.64+0x1c] ;  /* 0x00001c0c160c7981 */ /* 0x000f62000c1e1900 */
[----:B------:R-:W-:-:S03]  /*124a0*/  FFMA R14, R14, R31, R13 ;  /* 0x0000001f0e0e7223 */ /* 0x000fc6000000000d */
[----:B------:R-:W5:Y:S04]  /*124b0*/  LDL.128 R8, [R24+0x20] ;  /* 0x0000200018087983 */ /* 0x000f680000100c00 */
[----:B------:R-:W5:Y:S01]  /*124c0*/  LDG.E R13, desc[UR12][R22.64+0x20] ;  /* 0x0000200c160d7981 */ /* 0x000f62000c1e1900 */
[----:B------:R-:W-:-:S03]  /*124d0*/  FFMA R30, R15, R26, R14 ;  /* 0x0000001a0f1e7223 */ /* 0x000fc6000000000e */
[----:B------:R-:W5:Y:S04]  /*124e0*/  LDG.E R26, desc[UR12][R22.64+0x24] ;  /* 0x0000240c161a7981 */ /* 0x000f68000c1e1900 */
[----:B------:R-:W5:Y:S04]  /*124f0*/  LDG.E R15, desc[UR12][R22.64+0x28] ;  /* 0x0000280c160f7981 */ /* 0x000f68000c1e1900 */
[----:B------:R0:W5:Y:S01]  /*12500*/  LDG.E R14, desc[UR12][R22.64+0x2c] ;  /* 0x00002c0c160e7981 */ /* 0x000162000c1e1900 */
[----:B------:R-:W-:-:S04]  /*12510*/  IADD3 R25, PT, PT, R25, 0x1, RZ ;  /* 0x0000000119197810 */ /* 0x000fc80007ffe0ff */
[----:B------:R-:W-:Y:S02]  /*12520*/  ISETP.NE.AND P0, PT, R25, 0x18, PT ;  /* 0x000000181900780c */ /* 0x000fe40003f05270 */
[----:B0-----:R-:W-:Y:S02]  /*12530*/  IADD3 R22, P1, PT, R22, 0x70, RZ ;  /* 0x0000007016167810 */ /* 0x001fe40007f3e0ff */
[----:B------:R-:W-:Y:S02]  /*12540*/  IADD3 R24, PT, PT, R24, 0x60, RZ ;  /* 0x0000006018187810 */ /* 0x000fe40007ffe0ff */
[----:B------:R-:W-:Y:S01]  /*12550*/  IADD3.X R23, PT, PT, RZ, R23, RZ, P1, !PT ;  /* 0x00000017ff177210 */ /* 0x000fe20000ffe4ff */
[----:B--2---:R-:W-:-:S04]  /*12560*/  FFMA R4, R27, R4, R30 ;  /* 0x000000041b047223 */ /* 0x004fc8000000001e */
[----:B---3--:R-:W-:-:S04]  /*12570*/  FFMA R5, R5, R32, R4 ;  /* 0x0000002005057223 */ /* 0x008fc80000000004 */
[----:B----4-:R-:W-:-:S04]  /*12580*/  FFMA R6, R6, R33, R5 ;  /* 0x0000002106067223 */ /* 0x010fc80000000005 */
[----:B-----5:R-:W-:-:S04]  /*12590*/  FFMA R6, R7, R34, R6 ;  /* 0x0000002207067223 */ /* 0x020fc80000000006 */
        /* <DEDUP_REMOVED lines=8> */
[----:B------:R-:W-:Y:S06]  /*12620*/  @P0 BRA `(.L_x_83) ;  /* 0xfffffffc00100947 */ /* 0x000fec000383ffff */
[----:B------:R-:W0:Y:S01]  /*12630*/  MUFU.RCP R7, R42 ;  /* 0x0000002a00077308 */ /* 0x000e220000001000 */
[----:B------:R-:W1:Y:S01]  /*12640*/  LDC.64 R16, c[0x0][0x3b0] ;  /* 0x0000ec00ff107b82 */ /* 0x000e620000000a00 */
[----:B------:R-:W-:Y:S06]  /*12650*/  BSSY.RECONVERGENT B2, `(.L_x_84) ;  /* 0x000000e000027945 */ /* 0x000fec0003800200 */
[----:B------:R-:W2:Y:S01]  /*12660*/  FCHK P0, R5, R42 ;  /* 0x0000002a05007302 */ /* 0x000ea20000000000 */
[----:B0-----:R-:W-:-:S04]  /*12670*/  FFMA R4, -R42, R7, 1 ;  /* 0x3f8000002a047423 */ /* 0x001fc80000000107 */
[----:B------:R-:W-:Y:S01]  /*12680*/  FFMA R4, R7, R4, R7 ;  /* 0x0000000407047223 */ /* 0x000fe20000000007 */
[----:B------:R-:W-:-:S03]  /*12690*/  IMAD R7, R36, 0x5, R21 ;  /* 0x0000000524077824 */ /* 0x000fc600078e0215 */
[----:B------:R-:W-:Y:S02]  /*126a0*/  FFMA R9, R4, R5, RZ ;  /* 0x0000000504097223 */ /* 0x000fe400000000ff */
[----:B------:R-:W-:Y:S02]  /*126b0*/  LEA R7, R7, R7, 0x2 ;  /* 0x0000000707077211 */ /* 0x000fe400078e10ff */
[----:B------:R-:W-:-:S03]  /*126c0*/  FFMA R6, -R42, R9, R5 ;  /* 0x000000092a067223 */ /* 0x000fc60000000105 */
[----:B-1----:R-:W-:-:S04]  /*126d0*/  IMAD.WIDE.U32 R16, R7, 0x4, R16 ;  /* 0x0000000407107825 */ /* 0x002fc800078e0010 */
[----:B------:R-:W-:Y:S01]  /*126e0*/  FFMA R15, R4, R6, R9 ;  /* 0x00000006040f7223 */ /* 0x000fe20000000009 */
[----:B--2---:R-:W-:Y:S06]  /*126f0*/  @!P0 BRA `(.L_x_85) ;  /* 0x00000000000c8947 */ /* 0x004fec0003800000 */
[----:B------:R-:W-:Y:S02]  /*12700*/  MOV R15, R5 ;  /* 0x00000005000f7202 */ /* 0x000fe40000000f00 */
[----:B------:R-:W-:-:S07]  /*12710*/  MOV R18, 0x12730 ;  /* 0x0001273000127802 */ /* 0x000fce0000000f00 */
[----:B------:R-:W-:Y:S05]  /*12720*/  CALL.REL.NOINC `($__internal_1_$__cuda_sm3x_div_rn_noftz_f32_slowpath) ;  /* 0x0000007800847944 */ /* 0x000fea0003c00000 */
.L_x_85:
[----:B------:R-:W-:Y:S05]  /*12730*/  BSYNC.RECONVERGENT B2 ;  /* 0x0000000000027941 */ /* 0x000fea0003800200 */
.L_x_84:
[----:B------:R0:W-:Y:S01]  /*12740*/  REDG.E.ADD.F32.FTZ.RN.STRONG.GPU desc[UR12][R16.64], R15 ;  /* 0x0000000f100079a6 */ /* 0x0001e2000c12f30c */
[----:B------:R-:W-:Y:S01]  /*12750*/  HFMA2 R25, -RZ, RZ, 0, 0 ;  /* 0x00000000ff197431 */ /* 0x000fe200000001ff */
[----:B------:R-:W-:-:S07]  /*12760*/  MOV R22, RZ ;  /* 0x000000ff00167202 */ /* 0x000fce0000000f00 */
.L_x_86:
[C---:B------:R-:W-:Y:S01]  /*12770*/  IADD3 R4, PT, PT, R22.reuse, R21, RZ ;  /* 0x0000001516047210 */ /* 0x040fe20007ffe0ff */
[----:B------:R-:W-:-:S04]  /*12780*/  IMAD R6, R22, 0x18, R2 ;  /* 0x0000001816067824 */ /* 0x000fc800078e0202 */
[----:B------:R-:W-:Y:S01]  /*12790*/  IMAD R19, R4, 0x1c, RZ ;  /* 0x0000001c04137824 */ /* 0x000fe200078e02ff */
[----:B------:R-:W-:-:S03]  /*127a0*/  LEA R23, R6, R1, 0x2 ;  /* 0x0000000106177211 */ /* 0x000fc600078e10ff */
[----:B------:R-:W-:Y:S02]  /*127b0*/  IMAD.WIDE.U32 R18, R19, 0x4, R40 ;  /* 0x0000000413127825 */ /* 0x000fe400078e0028 */
[----:B------:R-:W2:Y:S04]  /*127c0*/  LDL.128 R4, [R23] ;  /* 0x0000000017047983 */ /* 0x000ea80000100c00 */
[----:B------:R-:W2:Y:S04]  /*127d0*/  LDG.E R26, desc[UR12][R18.64+0x4] ;  /* 0x0000040c121a7981 */ /* 0x000ea8000c1e1900 */
[----:B------:R-:W3:Y:S04]  /*127e0*/  LDG.E R34, desc[UR12][R18.64+0x8] ;  /* 0x0000080c12227981 */ /* 0x000ee8000c1e1900 */
[----:B------:R-:W4:Y:S04]  /*127f0*/  LDG.E R35, desc[UR12][R18.64+0xc] ;  /* 0x00000c0c12237981 */ /* 0x000f28000c1e1900 */
[----:B------:R-:W5:Y:S04]  /*12800*/  LDG.E R28, desc[UR12][R18.64+0x10] ;  /* 0x0000100c121c7981 */ /* 0x000f68000c1e1900 */
[----:B0-----:R-:W5:Y:S04]  /*12810*/  LDL.128 R12, [R23+0x10] ;  /* 0x00001000170c7983 */ /* 0x001f680000100c00 */
[----:B------:R-:W5:Y:S04]  /*12820*/  LDG.E R31, desc[UR12][R18.64+0x14] ;  /* 0x0000140c121f7981 */ /* 0x000f68000c1e1900 */
[----:B------:R-:W5:Y:S04]  /*12830*/  LDG.E R30, desc[UR12][R18.64+0x18] ;  /* 0x0000180c121e7981 */ /* 0x000f68000c1e1900 */
[----:B------:R-:W5:Y:S04]  /*12840*/  LDG.E R33, desc[UR12][R18.64+0x1c] ;  /* 0x00001c0c12217981 */ /* 0x000f68000c1e1900 */
[----:B------:R-:W5:Y:S04]  /*12850*/  LDG.E R32, desc[UR12][R18.64+0x20] ;  /* 0x0000200c12207981 */ /* 0x000f68000c1e1900 */
[----:B------:R-:W5:Y:S04]  /*12860*/  LDL.128 R8, [R23+0x20] ;  /* 0x0000200017087983 */ /* 0x000f680000100c00 */
[----:B------:R-:W5:Y:S04]  /*12870*/  LDG.E R27, desc[UR12][R18.64+0x24] ;  /* 0x0000240c121b7981 */ /* 0x000f68000c1e1900 */
[----:B------:R-:W5:Y:S04]  /*12880*/  LDG.E R24, desc[UR12][R18.64+0x28] ;  /* 0x0000280c12187981 */ /* 0x000f68000c1e1900 */
[----:B------:R-:W5:Y:S01]  /*12890*/  LDG.E R29, desc[UR12][R18.64+0x2c] ;  /* 0x00002c0c121d7981 */ /* 0x000f62000c1e1900 */
[----:B--2---:R-:W-:-:S03]  /*128a0*/  FFMA R4, R26, R4, R25 ;  /* 0x000000041a047223 */ /* 0x004fc60000000019 */
[----:B------:R-:W2:Y:S01]  /*128b0*/  LDG.E R26, desc[UR12][R18.64+0x30] ;  /* 0x0000300c121a7981 */ /* 0x000ea2000c1e1900 */
[----:B---3--:R-:W-:-:S03]  /*128c0*/  FFMA R5, R5, R34, R4 ;  /* 0x0000002205057223 */ /* 0x008fc60000000004 */
[----:B------:R-:W3:Y:S01]  /*128d0*/  LDG.E R25, desc[UR12][R18.64+0x34] ;  /* 0x0000340c12197981 */ /* 0x000ee2000c1e1900 */
[----:B----4-:R-:W-:-:S03]  /*128e0*/  FFMA R6, R6, R35, R5 ;  /* 0x0000002306067223 */ /* 0x010fc60000000005 */
[----:B------:R-:W4:Y:S01]  /*128f0*/  LDG.E R35, desc[UR12][R18.64+0x54] ;  /* 0x0000540c12237981 */ /* 0x000f22000c1e1900 */
[----:B-----5:R-:W-:-:S03]  /*12900*/  FFMA R28, R7, R28, R6 ;  /* 0x0000001c071c7223 */ /* 0x020fc60000000006 */
[----:B------:R-:W3:Y:S04]  /*12910*/  LDL.128 R4, [R23+0x30] ;  /* 0x0000300017047983 */ /* 0x000ee80000100c00 */
[----:B------:R-:W5:Y:S01]  /*12920*/  LDG.E R34, desc[UR12][R18.64+0x60] ;  /* 0x0000600c12227981 */ /* 0x000f62000c1e1900 */
[----:B------:R-:W-:-:S03]  /*12930*/  FFMA R12, R31, R12, R28 ;  /* 0x0000000c1f0c7223 */ /* 0x000fc6000000001c */
[----:B------:R-:W4:Y:S01]  /*12940*/  LDG.E R28, desc[UR12][R18.64+0x38] ;  /* 0x0000380c121c7981 */ /* 0x000f22000c1e1900 */
        /* <DEDUP_REMOVED lines=8> */
[----:B------:R-:W5:Y:S01]  /*129d0*/  LDG.E R32, desc[UR12][R18.64+0x48] ;  /* 0x0000480c12207981 */ /* 0x000f62000c1e1900 */
[----:B------:R-:W-:-:S03]  /*129e0*/  FFMA R9, R9, R24, R8 ;  /* 0x0000001809097223 */ /* 0x000fc60000000008 */
[----:B------:R-:W5:Y:S01]  /*129f0*/  LDG.E R27, desc[UR12][R18.64+0x4c] ;  /* 0x00004c0c121b7981 */ /* 0x000f62000c1e1900 */
[----:B------:R-:W-:-:S03]  /*12a00*/  FFMA R10, R10, R29, R9 ;  /* 0x0000001d0a0a7223 */ /* 0x000fc60000000009 */
[----:B------:R-:W5:Y:S04]  /*12a10*/  LDG.E R24, desc[UR12][R18.64+0x50] ;  /* 0x0000500c12187981 */ /* 0x000f68000c1e1900 */
[----:B------:R-:W5:Y:S01]  /*12a20*/  LDG.E R29, desc[UR12][R18.64+0x5c] ;  /* 0x00005c0c121d7981 */ /* 0x000f62000c1e1900 */
[----:B--2---:R-:W-:-:S03]  /*12a30*/  FFMA R44, R11, R26, R10 ;  /* 0x0000001a0b2c7223 */ /* 0x004fc6000000000a */
[----:B------:R-:W2:Y:S04]  /*12a40*/  LDL.128 R8, [R23+0x50] ;  /* 0x0000500017087983 */ /* 0x000ea80000100c00 */
[----:B------:R-:W2:Y:S01]  /*12a50*/  LDG.E R26, desc[UR12][R18.64+0x58] ;  /* 0x0000580c121a7981 */ /* 0x000ea2000c1e1900 */
[----:B---3--:R-:W-:-:S04]  /*12a60*/  FFMA R4, R25, R4, R44 ;  /* 0x0000000419047223 */ /* 0x008fc8000000002c */
[----:B----4-:R-:W-:-:S04]  /*12a70*/  FFMA R5, R5, R28, R4 ;  /* 0x0000001c05057223 */ /* 0x010fc80000000004 */
[----:B-----5:R-:W-:-:S04]  /*12a80*/  FFMA R6, R6, R31, R5 ;  /* 0x0000001f06067223 */ /* 0x020fc80000000005 */
[----:B------:R-:W-:-:S04]  /*12a90*/  FFMA R6, R7, R30, R6 ;  /* 0x0000001e07067223 */ /* 0x000fc80000000006 */
[----:B------:R-:W-:-:S04]  /*12aa0*/  FFMA R6, R33, R12, R6 ;  /* 0x0000000c21067223 */ /* 0x000fc80000000006 */
[----:B------:R-:W-:Y:S01]  /*12ab0*/  FFMA R13, R13, R32, R6 ;  /* 0x000000200d0d7223 */ /* 0x000fe20000000006 */
[----:B------:R-:W-:-:S03]  /*12ac0*/  IADD3 R22, PT, PT, R22, 0x1, RZ ;  /* 0x0000000116167810 */ /* 0x000fc60007ffe0ff */
[----:B------:R-:W-:Y:S01]  /*12ad0*/  FFMA R14, R14, R27, R13 ;  /* 0x0000001b0e0e7223 */ /* 0x000fe2000000000d */
[----:B------:R-:W-:-:S03]  /*12ae0*/  ISETP.NE.AND P0, PT, R22, 0x18, PT ;  /* 0x000000181600780c */ /* 0x000fc60003f05270 */
[----:B------:R-:W-:-:S04]  /*12af0*/  FFMA R14, R15, R24, R14 ;  /* 0x000000180f0e7223 */ /* 0x000fc8000000000e */
[----:B--2---:R-:W-:-:S04]  /*12b00*/  FFMA R8, R35, R8, R14 ;  /* 0x0000000823087223 */ /* 0x004fc8000000000e */
[----:B------:R-:W-:-:S04]  /*12b10*/  FFMA R9, R9, R26, R8 ;  /* 0x0000001a09097223 */ /* 0x000fc80000000008 */
[----:B------:R-:W-:-:S04]  /*12b20*/  FFMA R10, R10, R29, R9 ;  /* 0x0000001d0a0a7223 */ /* 0x000fc80000000009 */
[----:B------:R-:W-:Y:S01]  /*12b30*/  FFMA R25, R11, R34, R10 ;  /* 0x000000220b197223 */ /* 0x000fe2000000000a */
[----:B------:R-:W-:Y:S06]  /*12b40*/  @P0 BRA `(.L_x_86) ;  /* 0xfffffffc00080947 */ /* 0x000fec000383ffff */
        /* <DEDUP_REMOVED lines=10> */
[----:B------:R-:W-:-:S07]  /*12bf0*/  MOV R18, 0x12c10 ;  /* 0x00012c1000127802 */ /* 0x000fce0000000f00 */
[----:B------:R-:W-:Y:S05]  /*12c00*/  CALL.REL.NOINC `($__internal_1_$__cuda_sm3x_div_rn_noftz_f32_slowpath) ;  /* 0x00000074004c7944 */ /* 0x000fea0003c00000 */
.L_x_88:
[----:B------:R-:W-:Y:S05]  /*12c10*/  BSYNC.RECONVERGENT B2 ;  /* 0x0000000000027941 */ /* 0x000fea0003800200 */
.L_x_87:
[----:B------:R0:W-:Y:S01]  /*12c20*/  REDG.E.ADD.F32.FTZ.RN.STRONG.GPU desc[UR12][R16.64+0x4], R15 ;  /* 0x0000040f100079a6 */ /* 0x0001e2000c12f30c */
[----:B------:R-:W-:Y:S01]  /*12c30*/  HFMA2 R25, -RZ, RZ, 0, 0 ;  /* 0x00000000ff197431 */ /* 0x000fe200000001ff */
[----:B------:R-:W-:-:S07]  /*12c40*/  MOV R22, RZ ;  /* 0x000000ff00167202 */ /* 0x000fce0000000f00 */
.L_x_89:
        /* <DEDUP_REMOVED lines=74> */
.L_x_91:
[----:B------:R-:W-:Y:S05]  /*130f0*/  BSYNC.RECONVERGENT B2 ;  /* 0x0000000000027941 */ /* 0x000fea0003800200 */
.L_x_90:
[----:B------:R0:W-:Y:S01]  /*13100*/  REDG.E.ADD.F32.FTZ.RN.STRONG.GPU desc[UR12][R16.64+0x8], R15 ;  /* 0x0000080f100079a6 */ /* 0x0001e2000c12f30c */
[----:B------:R-:W-:Y:S01]  /*13110*/  HFMA2 R25, -RZ, RZ, 0, 0 ;  /* 0x00000000ff197431 */ /* 0x000fe200000001ff */
[----:B------:R-:W-:-:S07]  /*13120*/  MOV R22, RZ ;  /* 0x000000ff00167202 */ /* 0x000fce0000000f00 */
.L_x_92:
        /* <DEDUP_REMOVED lines=74> */
.L_x_94:
[----:B------:R-:W-:Y:S05]  /*135d0*/  BSYNC.RECONVERGENT B2 ;  /* 0x0000000000027941 */ /* 0x000fea0003800200 */
.L_x_93:
[----:B------:R0:W-:Y:S01]  /*135e0*/  REDG.E.ADD.F32.FTZ.RN.STRONG.GPU desc[UR12][R16.64+0xc], R15 ;  /* 0x00000c0f100079a6 */ /* 0x0001e2000c12f30c */
[----:B------:R-:W-:Y:S01]  /*135f0*/  HFMA2 R25, -RZ, RZ, 0, 0 ;  /* 0x00000000ff197431 */ /* 0x000fe200000001ff */
[----:B------:R-:W-:-:S07]  /*13600*/  MOV R22, RZ ;  /* 0x000000ff00167202 */ /* 0x000fce0000000f00 */
.L_x_95:
        /* <DEDUP_REMOVED lines=74> */
.L_x_97:
[----:B------:R-:W-:Y:S05]  /*13ab0*/  BSYNC.RECONVERGENT B2 ;  /* 0x0000000000027941 */ /* 0x000fea0003800200 */
.L_x_96:
[----:B------:R-:W-:Y:S01]  /*13ac0*/  IADD3 R21, PT, PT, R21, 0x1, RZ ;  /* 0x0000000115157810 */ /* 0x000fe20007ffe0ff */
[----:B------:R0:W-:Y:S03]  /*13ad0*/  REDG.E.ADD.F32.FTZ.RN.STRONG.GPU desc[UR12][R16.64+0x10], R15 ;  /* 0x0000100f100079a6 */ /* 0x0001e6000c12f30c */
[----:B------:R-:W-:-:S13]  /*13ae0*/  ISETP.NE.AND P0, PT, R21, 0x5, PT ;  /* 0x000000051500780c */ /* 0x000fda0003f05270 */
[----:B0-----:R-:W-:Y:S05]  /*13af0*/  @P0 BRA `(.L_x_98) ;  /* 0xffffffe400bc0947 */ /* 0x001fea000383ffff */
[----:B------:R-:W-:Y:S01]  /*13b00*/  HFMA2 R35, -RZ, RZ, 0, 0 ;  /* 0x00000000ff237431 */ /* 0x000fe200000001ff */
[----:B------:R-:W-:-:S07]  /*13b10*/  MOV R37, RZ ;  /* 0x000000ff00257202 */ /* 0x000fce0000000f00 */
.L_x_99:
[----:B------:R-:W-:-:S04]  /*13b20*/  IADD3 R4, PT, PT, R2, R37, RZ ;  /* 0x0000002502047210 */ /* 0x000fc80007ffe0ff */
[----:B------:R-:W-:-:S05]  /*13b30*/  LEA R44, R4, R1, 0x2 ;  /* 0x00000001042c7211 */ /* 0x000fca00078e10ff */
[----:B------:R-:W2:Y:S04]  /*13b40*/  LDL.128 R4, [R44] ;  /* 0x000000002c047983 */ /* 0x000ea80000100c00 */
[----:B------:R-:W3:Y:S04]  /*13b50*/  LDL.128 R28, [R44+0x10] ;  /* 0x000010002c1c7983 */ /* 0x000ee80000100c00 */
[----:B------:R-:W4:Y:S04]  /*13b60*/  LDL.128 R24, [R44+0x20] ;  /* 0x000020002c187983 */ /* 0x000f280000100c00 */
[----:B------:R-:W5:Y:S04]  /*13b70*/  LDL.128 R20, [R44+0x30] ;  /* 0x000030002c147983 */ /* 0x000f680000100c00 */
[----:B------:R-:W5:Y:S04]  /*13b80*/  LDL.128 R12, [R44+0x40] ;  /* 0x000040002c0c7983 */ /* 0x000f680000100c00 */
[----:B------:R-:W5:Y:S04]  /*13b90*/  LDL.128 R8, [R44+0x50] ;  /* 0x000050002c087983 */ /* 0x000f680000100c00 */
[----:B------:R-:W5:Y:S01]  /*13ba0*/  LDL.128 R16, [R44+0x60] ;  /* 0x000060002c107983 */ /* 0x000f620000100c00 */
[----:B--2---:R-:W-:-:S03]  /*13bb0*/  FADD R4, R4, R35 ;  /* 0x0000002304047221 */ /* 0x004fc60000000000 */
[----:B------:R-:W2:Y:S01]  /*13bc0*/  LDL.128 R32, [R44+0x70] ;  /* 0x000070002c207983 */ /* 0x000ea20000100c00 */
[----:B------:R-:W-:Y:S01]  /*13bd0*/  FADD R5, R5, R4 ;  /* 0x0000000405057221 */ /* 0x000fe20000000000 */
[----:B------:R-:W-:-:S03]  /*13be0*/  IADD3 R4, PT, PT, R2, 0x20, R37 ;  /* 0x0000002002047810 */ /* 0x000fc60007ffe025 */
[----:B------:R-:W-:Y:S01]  /*13bf0*/  FADD R6, R6, R5 ;  /* 0x0000000506067221 */ /* 0x000fe20000000000 */
[----:B------:R-:W-:-:S03]  /*13c00*/  LEA R43, R4, R1, 0x2 ;  /* 0x00000001042b7211 */ /* 0x000fc600078e10ff */
[----:B------:R-:W-:-:S04]  /*13c10*/  FADD R7, R7, R6 ;  /* 0x0000000607077221 */ /* 0x000fc80000000000 */
[----:B---3--:R-:W-:Y:S02]  /*13c20*/  FADD R28, R7, R28 ;  /* 0x0000001c071c7221 */ /* 0x008fe40000000000 */
[----:B------:R-:W3:Y:S02]  /*13c30*/  LDL.128 R4, [R43] ;  /* 0x000000002b047983 */ /* 0x000ee40000100c00 */
[----:B------:R-:W-:-:S04]  /*13c40*/  FADD R29, R29, R28 ;  /* 0x0000001c1d1d7221 */ /* 0x000fc80000000000 */
[----:B------:R-:W-:-:S04]  /*13c50*/  FADD R30, R30, R29 ;  /* 0x0000001d1e1e7221 */ /* 0x000fc80000000000 */
[----:B------:R-:W-:-:S04]  /*13c60*/  FADD R31, R31, R30 ;  /* 0x0000001e1f1f7221 */ /* 0x000fc80000000000 */
[----:B----4-:R-:W-:Y:S02]  /*13c70*/  FADD R24, R31, R24 ;  /* 0x000000181f187221 */ /* 0x010fe40000000000 */
[----:B------:R-:W4:Y:S02]  /*13c80*/  LDL.128 R28, [R43+0x10] ;  /* 0x000010002b1c7983 */ /* 0x000f240000100c00 */
[----:B------:R-:W-:-:S04]  /*13c90*/  FADD R25, R25, R24 ;  /* 0x0000001819197221 */ /* 0x000fc80000000000 */
[----:B------:R-:W-:-:S04]  /*13ca0*/  FADD R26, R26, R25 ;  /* 0x000000191a1a7221 */ /* 0x000fc80000000000 */
[----:B------:R-:W-:-:S04]  /*13cb0*/  FADD R27, R27, R26 ;  /* 0x0000001a1b1b7221 */ /* 0x000fc80000000000 */
[----:B-----5:R-:W-:Y:S02]  /*13cc0*/  FADD R20, R27, R20 ;  /* 0x000000141b147221 */ /* 0x020fe40000000000 */
[----:B------:R-:W5:Y:S02]  /*13cd0*/  LDL.128 R24, [R43+0x20] ;  /* 0x000020002b187983 */ /* 0x000f640000100c00 */
[----:B------:R-:W-:-:S04]  /*13ce0*/  FADD R21, R21, R20 ;  /* 0x0000001415157221 */ /* 0x000fc80000000000 */
[----:B------:R-:W-:-:S04]  /*13cf0*/  FADD R22, R22, R21 ;  /* 0x0000001516167221 */ /* 0x000fc80000000000 */
[----:B------:R-:W-:-:S04]  /*13d00*/  FADD R23, R23, R22 ;  /* 0x0000001617177221 */ /* 0x000fc80000000000 */
[----:B------:R-:W-:Y:S02]  /*13d10*/  FADD R12, R23, R12 ;  /* 0x0000000c170c7221 */ /* 0x000fe40000000000 */
        /* <DEDUP_REMOVED lines=9> */
[----:B------:R-:W-:-:S04]  /*13db0*/  FADD R16, R11, R16 ;  /* 0x000000100b107221 */ /* 0x000fc80000000000 */
[----:B------:R-:W-:-:S04]  /*13dc0*/  FADD R17, R17, R16 ;  /* 0x0000001011117221 */ /* 0x000fc80000000000 */
[----:B------:R-:W-:-:S04]  /*13dd0*/  FADD R18, R18, R17 ;  /* 0x0000001112127221 */ /* 0x000fc80000000000 */
[----:B------:R-:W-:Y:S02]  /*13de0*/  FADD R9, R19, R18 ;  /* 0x0000001213097221 */ /* 0x000fe40000000000 */
[----:B------:R-:W5:Y:S02]  /*13df0*/  LDL.128 R16, [R43+0x50] ;  /* 0x000050002b107983 */ /* 0x000f640000100c00 */
[----:B--2---:R-:W-:Y:S02]  /*13e00*/  FADD R32, R9, R32 ;  /* 0x0000002009207221 */ /* 0x004fe40000000000 */
[----:B------:R-:W2:Y:S02]  /*13e10*/  LDL.128 R8, [R43+0x60] ;  /* 0x000060002b087983 */ /* 0x000ea40000100c00 */
[----:B------:R-:W-:-:S04]  /*13e20*/  FADD R33, R33, R32 ;  /* 0x0000002021217221 */ /* 0x000fc80000000000 */
[----:B------:R-:W-:-:S04]  /*13e30*/  FADD R34, R34, R33 ;  /* 0x0000002122227221 */ /* 0x000fc80000000000 */
[----:B------:R-:W-:-:S04]  /*13e40*/  FADD R35, R35, R34 ;  /* 0x0000002223237221 */ /* 0x000fc80000000000 */
[----:B---3--:R-:W-:Y:S02]  /*13e50*/  FADD R4, R35, R4 ;  /* 0x0000000423047221 */ /* 0x008fe40000000000 */
[----:B------:R0:W3:Y:S02]  /*13e60*/  LDL.128 R32, [R43+0x70] ;  /* 0x000070002b207983 */ /* 0x0000e40000100c00 */
[----:B------:R-:W-:Y:S01]  /*13e70*/  FADD R5, R5, R4 ;  /* 0x0000000405057221 */ /* 0x000fe20000000000 */
[----:B------:R-:W-:-:S03]  /*13e80*/  IADD3 R4, PT, PT, R2, 0x40, R37 ;  /* 0x0000004002047810 */ /* 0x000fc60007ffe025 */
[----:B------:R-:W-:Y:S01]  /*13e90*/  FADD R6, R6, R5 ;  /* 0x0000000506067221 */ /* 0x000fe20000000000 */
[----:B0-----:R-:W-:-:S03]  /*13ea0*/  LEA R43, R4, R1, 0x2 ;  /* 0x00000001042b7211 */ /* 0x001fc600078e10ff */
[----:B------:R-:W-:-:S04]  /*13eb0*/  FADD R7, R7, R6 ;  /* 0x0000000607077221 */ /* 0x000fc80000000000 */
[----:B----4-:R-:W-:Y:S02]  /*13ec0*/  FADD R28, R7, R28 ;  /* 0x0000001c071c7221 */ /* 0x010fe40000000000 */
[----:B------:R-:W4:Y:S02]  /*13ed0*/  LDL.128 R4, [R43] ;  /* 0x000000002b047983 */ /* 0x000f240000100c00 */
        /* <DEDUP_REMOVED lines=29> */
[----:B------:R-:W3:Y:S02]  /*140b0*/  LDL.128 R8, [R43+0x60] ;  /* 0x000060002b087983 */ /* 0x000ee40000100c00 */
[----:B------:R-:W-:-:S04]  /*140c0*/  FADD R33, R33, R32 ;  /* 0x0000002021217221 */ /* 0x000fc80000000000 */
[----:B------:R-:W-:-:S04]  /*140d0*/  FADD R34, R34, R33 ;  /* 0x0000002122227221 */ /* 0x000fc80000000000 */
[----:B------:R-:W-:-:S04]  /*140e0*/  FADD R35, R35, R34 ;  /* 0x0000002223237221 */ /* 0x000fc80000000000 */
[----:B----4-:R-:W-:Y:S02]  /*140f0*/  FADD R4, R35, R4 ;  /* 0x0000000423047221 */ /* 0x010fe40000000000 */
[----:B------:R0:W4:Y:S02]  /*14100*/  LDL.128 R32, [R43+0x70] ;  /* 0x000070002b207983 */ /* 0x0001240000100c00 */
[----:B------:R-:W-:Y:S01]  /*14110*/  FADD R5, R5, R4 ;  /* 0x0000000405057221 */ /* 0x000fe20000000000 */
[----:B------:R-:W-:-:S03]  /*14120*/  IADD3 R4, PT, PT, R2, 0x60, R37 ;  /* 0x0000006002047810 */ /* 0x000fc60007ffe025 */
[----:B------:R-:W-:Y:S01]  /*14130*/  FADD R6, R6, R5 ;  /* 0x0000000506067221 */ /* 0x000fe20000000000 */
[----:B0-----:R-:W-:-:S03]  /*14140*/  LEA R43, R4, R1, 0x2 ;  /* 0x00000001042b7211 */ /* 0x001fc600078e10ff */
[----:B------:R-:W-:-:S04]  /*14150*/  FADD R7, R7, R6 ;  /* 0x0000000607077221 */ /* 0x000fc80000000000 */
[----:B-----5:R-:W-:Y:S02]  /*14160*/  FADD R28, R7, R28 ;  /* 0x0000001c071c7221 */ /* 0x020fe40000000000 */
[----:B------:R-:W5:Y:S02]  /*14170*/  LDL.128 R4, [R43] ;  /* 0x000000002b047983 */ /* 0x000f640000100c00 */
        /* <DEDUP_REMOVED lines=18> */
[----:B--2---:R-:W-:-:S04]  /*142a0*/  FADD R12, R21, R12 ;  /* 0x0000000c150c7221 */ /* 0x004fc80000000000 */
[----:B------:R-:W-:-:S04]  /*142b0*/  FADD R13, R13, R12 ;  /* 0x0000000c0d0d7221 */ /* 0x000fc80000000000 */
[----:B------:R-:W-:-:S04]  /*142c0*/  FADD R14, R14, R13 ;  /* 0x0000000d0e0e7221 */ /* 0x000fc80000000000 */
[----:B------:R-:W-:Y:S02]  /*142d0*/  FADD R21, R15, R14 ;  /* 0x0000000e0f157221 */ /* 0x000fe40000000000 */
[----:B------:R-:W2:Y:S02]  /*142e0*/  LDL.128 R12, [R43+0x40] ;  /* 0x000040002b0c7983 */ /* 0x000ea40000100c00 */
[----:B---3--:R-:W-:-:S04]  /*142f0*/  FADD R8, R21, R8 ;  /* 0x0000000815087221 */ /* 0x008fc80000000000 */
[----:B------:R-:W-:-:S04]  /*14300*/  FADD R9, R9, R8 ;  /* 0x0000000809097221 */ /* 0x000fc80000000000 */
[----:B------:R-:W-:-:S04]  /*14310*/  FADD R10, R10, R9 ;  /* 0x000000090a0a7221 */ /* 0x000fc80000000000 */
[----:B------:R-:W-:Y:S02]  /*14320*/  FADD R21, R11, R10 ;  /* 0x0000000a0b157221 */ /* 0x000fe40000000000 */
[----:B------:R-:W3:Y:S02]  /*14330*/  LDL.128 R8, [R43+0x50] ;  /* 0x000050002b087983 */ /* 0x000ee40000100c00 */
[----:B----4-:R-:W-:Y:S02]  /*14340*/  FADD R32, R21, R32 ;  /* 0x0000002015207221 */ /* 0x010fe40000000000 */
[----:B------:R-:W4:Y:S02]  /*14350*/  LDL.128 R20, [R43+0x60] ;  /* 0x000060002b147983 */ /* 0x000f240000100c00 */
[----:B------:R-:W-:-:S04]  /*14360*/  FADD R33, R33, R32 ;  /* 0x0000002021217221 */ /* 0x000fc80000000000 */
[----:B------:R-:W-:-:S04]  /*14370*/  FADD R34, R34, R33 ;  /* 0x0000002122227221 */ /* 0x000fc80000000000 */
[----:B------:R-:W-:-:S04]  /*14380*/  FADD R35, R35, R34 ;  /* 0x0000002223237221 */ /* 0x000fc80000000000 */
[----:B-----5:R-:W-:Y:S02]  /*14390*/  FADD R4, R35, R4 ;  /* 0x0000000423047221 */ /* 0x020fe40000000000 */
[----:B------:R0:W5:Y:S02]  /*143a0*/  LDL.128 R32, [R43+0x70] ;  /* 0x000070002b207983 */ /* 0x0001640000100c00 */
[----:B------:R-:W-:Y:S01]  /*143b0*/  FADD R5, R5, R4 ;  /* 0x0000000405057221 */ /* 0x000fe20000000000 */
[----:B------:R-:W-:-:S03]  /*143c0*/  IADD3 R4, PT, PT, R2, 0x80, R37 ;  /* 0x0000008002047810 */ /* 0x000fc60007ffe025 */
[----:B------:R-:W-:Y:S01]  /*143d0*/  FADD R6, R6, R5 ;  /* 0x0000000506067221 */ /* 0x000fe20000000000 */
[----:B0-----:R-:W-:-:S03]  /*143e0*/  LEA R43, R4, R1, 0x2 ;  /* 0x00000001042b7211 */ /* 0x001fc600078e10ff */
[----:B------:R-:W-:-:S04]  /*143f0*/  FADD R7, R7, R6 ;  /* 0x0000000607077221 */ /* 0x000fc80000000000 */
[----:B------:R-:W-:Y:S02]  /*14400*/  FADD R28, R7, R28 ;  /* 0x0000001c071c7221 */ /* 0x000fe40000000000 */
        /* <DEDUP_REMOVED lines=61> */
[----:B----4-:R-:W-:-:S04]  /*147e0*/  FADD R24, R29, R24 ;  /* 0x000000181d187221 */ /* 0x010fc80000000000 */
[----:B------:R-:W-:-:S04]  /*147f0*/  FADD R25, R25, R24 ;  /* 0x0000001819197221 */ /* 0x000fc80000000000 */
[----:B------:R-:W-:-:S04]  /*14800*/  FADD R26, R26, R25 ;  /* 0x000000191a1a7221 */ /* 0x000fc80000000000 */
[----:B------:R-:W-:Y:S02]  /*14810*/  FADD R29, R27, R26 ;  /* 0x0000001a1b1d7221 */ /* 0x000fe40000000000 */
[----:B------:R-:W4:Y:S02]  /*14820*/  LDL.128 R24, [R43+0x40] ;  /* 0x000040002b187983 */ /* 0x000f240000100c00 */
        /* <DEDUP_REMOVED lines=18> */
[----:B------:R-:W-:Y:S01]  /*14950*/  FADD R19, R19, R18 ;  /* 0x0000001213137221 */ /* 0x000fe20000000000 */
[----:B------:R-:W-:-:S04]  /*14960*/  IADD3 R37, PT, PT, R37, 0xc0, RZ ;  /* 0x000000c025257810 */ /* 0x000fc80007ffe0ff */
[----:B------:R-:W-:Y:S01]  /*14970*/  ISETP.NE.AND P0, PT, R37, 0x240, PT ;  /* 0x000002402500780c */ /* 0x000fe20003f05270 */
[----:B--2---:R-:W-:-:S04]  /*14980*/  FADD R12, R19, R12 ;  /* 0x0000000c130c7221 */ /* 0x004fc80000000000 */
[----:B------:R-:W-:-:S04]  /*14990*/  FADD R13, R13, R12 ;  /* 0x0000000c0d0d7221 */ /* 0x000fc80000000000 */
[----:B------:R-:W-:-:S04]  /*149a0*/  FADD R14, R14, R13 ;  /* 0x0000000d0e0e7221 */ /* 0x000fc80000000000 */
[----:B------:R-:W-:-:S04]  /*149b0*/  FADD R15, R15, R14 ;  /* 0x0000000e0f0f7221 */ /* 0x000fc80000000000 */
[----:B---3--:R-:W-:-:S04]  /*149c0*/  FADD R8, R15, R8 ;  /* 0x000000080f087221 */ /* 0x008fc80000000000 */
[----:B------:R-:W-:-:S04]  /*149d0*/  FADD R9, R9, R8 ;  /* 0x0000000809097221 */ /* 0x000fc80000000000 */
[----:B------:R-:W-:-:S04]  /*149e0*/  FADD R10, R10, R9 ;  /* 0x000000090a0a7221 */ /* 0x000fc80000000000 */
[----:B------:R-:W-:-:S04]  /*149f0*/  FADD R11, R11, R10 ;  /* 0x0000000a0b0b7221 */ /* 0x000fc80000000000 */
[----:B----4-:R-:W-:-:S04]  /*14a00*/  FADD R24, R11, R24 ;  /* 0x000000180b187221 */ /* 0x010fc80000000000 */
[----:B------:R-:W-:-:S04]  /*14a10*/  FADD R25, R25, R24 ;  /* 0x0000001819197221 */ /* 0x000fc80000000000 */
[----:B------:R-:W-:-:S04]  /*14a20*/  FADD R26, R26, R25 ;  /* 0x000000191a1a7221 */ /* 0x000fc80000000000 */
[----:B------:R-:W-:-:S04]  /*14a30*/  FADD R27, R27, R26 ;  /* 0x0000001a1b1b7221 */ /* 0x000fc80000000000 */
[----:B-----5:R-:W-:-:S04]  /*14a40*/  FADD R28, R27, R28 ;  /* 0x0000001c1b1c7221 */ /* 0x020fc80000000000 */
        /* <DEDUP_REMOVED lines=10> */
[----:B------:R-:W-:Y:S01]  /*14af0*/  FADD R35, R35, R34 ;  /* 0x0000002223237221 */ /* 0x000fe20000000000 */
[----:B------:R-:W-:Y:S06]  /*14b00*/  @P0 BRA `(.L_x_99) ;  /* 0xfffffff000040947 */ /* 0x000fec000383ffff */
[----:B------:R-:W0:Y:S01]  /*14b10*/  MUFU.RCP R7, R42 ;  /* 0x0000002a00077308 */ /* 0x000e220000001000 */
[----:B------:R-:W1:Y:S01]  /*14b20*/  LDC.64 R4, c[0x0][0x3b8] ;  /* 0x0000ee00ff047b82 */ /* 0x000e620000000a00 */
[----:B------:R-:W-:Y:S06]  /*14b30*/  BSSY.RECONVERGENT B2, `(.L_x_100) ;  /* 0x000000c000027945 */ /* 0x000fec0003800200 */
[----:B------:R-:W2:Y:S01]  /*14b40*/  FCHK P0, R35, R42 ;  /* 0x0000002a23007302 */ /* 0x000ea20000000000 */
[----:B0-----:R-:W-:-:S04]  /*14b50*/  FFMA R2, -R42, R7, 1 ;  /* 0x3f8000002a027423 */ /* 0x001fc80000000107 */
[----:B------:R-:W-:-:S04]  /*14b60*/  FFMA R2, R7, R2, R7 ;  /* 0x0000000207027223 */ /* 0x000fc80000000007 */
[----:B------:R-:W-:Y:S01]  /*14b70*/  FFMA R7, R2, R35, RZ ;  /* 0x0000002302077223 */ /* 0x000fe200000000ff */
[----:B-1----:R-:W-:-:S04]  /*14b80*/  IMAD.WIDE.U32 R4, R36, 0x4, R4 ;  /* 0x0000000424047825 */ /* 0x002fc800078e0004 */
[----:B------:R-:W-:-:S04]  /*14b90*/  FFMA R6, -R42, R7, R35 ;  /* 0x000000072a067223 */ /* 0x000fc80000000123 */
[----:B------:R-:W-:Y:S01]  /*14ba0*/  FFMA R15, R2, R6, R7 ;  /* 0x00000006020f7223 */ /* 0x000fe20000000007 */
[----:B--2---:R-:W-:Y:S06]  /*14bb0*/  @!P0 BRA `(.L_x_101) ;  /* 0x00000000000c8947 */ /* 0x004fec0003800000 */
[----:B------:R-:W-:Y:S02]  /*14bc0*/  MOV R15, R35 ;  /* 0x00000023000f7202 */ /* 0x000fe40000000f00 */
[----:B------:R-:W-:-:S07]  /*14bd0*/  MOV R18, 0x14bf0 ;  /* 0x00014bf000127802 */ /* 0x000fce0000000f00 */
[----:B------:R-:W-:Y:S05]  /*14be0*/  CALL.REL.NOINC `($__internal_1_$__cuda_sm3x_div_rn_noftz_f32_slowpath) ;  /* 0x0000005400547944 */ /* 0x000fea0003c00000 */
.L_x_101:
[----:B------:R-:W-:Y:S05]  /*14bf0*/  BSYNC.RECONVERGENT B2 ;  /* 0x0000000000027941 */ /* 0x000fea0003800200 */
.L_x_100:
[----:B------:R-:W-:Y:S01]  /*14c00*/  IADD3 R36, PT, PT, R36, 0x1, RZ ;  /* 0x0000000124247810 */ /* 0x000fe20007ffe0ff */
[----:B------:R0:W-:Y:S03]  /*14c10*/  REDG.E.ADD.F32.FTZ.RN.STRONG.GPU desc[UR12][R4.64], R15 ;  /* 0x0000000f040079a6 */ /* 0x0001e6000c12f30c */
[----:B------:R-:W-:-:S13]  /*14c20*/  ISETP.NE.AND P0, PT, R36, 0x8, PT ;  /* 0x000000082400780c */ /* 0x000fda0003f05270 */
[----:B0-----:R-:W-:Y:S05]  /*14c30*/  @P0 BRA `(.L_x_102) ;  /* 0xffffffd4005c0947 */ /* 0x001fea000383ffff */
.L_x_3:
[----:B------:R-:W-:Y:S05]  /*14c40*/  WARPSYNC.ALL ;  /* 0x0000000000007948 */ /* 0x000fea0003800000 */
[----:B------:R-:W-:Y:S01]  /*14c50*/  BAR.SYNC.DEFER_BLOCKING 0x0 ;  /* 0x0000000000007b1d */ /* 0x000fe20000010000 */
[----:B------:R-:W-:-:S13]  /*14c60*/  ISETP.NE.AND P0, PT, R0, RZ, PT ;  /* 0x000000ff0000720c */ /* 0x000fda0003f05270 */
[----:B------:R-:W-:Y:S05]  /*14c70*/  @P0 EXIT ;  /* 0x000000000000094d */ /* 0x000fea0003800000 */
[----:B------:R-:W0:Y:S01]  /*14c80*/  LDC.64 R12, c[0x0][0x418] ;  /* 0x00010600ff0c7b82 */ /* 0x000e220000000a00 */
[----:B------:R-:W-:Y:S01]  /*14c90*/  HFMA2 R19, -RZ, RZ, 0.771484375, 0.21533203125 ;  /* 0x3a2c32e4ff137431 */ /* 0x000fe200000001ff */
[----:B------:R-:W1:Y:S01]  /*14ca0*/  LDCU.128 UR4, c[0x0][0x3d0] ;  /* 0x00007a00ff0477ac */ /* 0x000e620008000c00 */
[----:B------:R-:W3:Y:S05]  /*14cb0*/  LDCU.64 UR10, c[0x0][0x390] ;  /* 0x00007200ff0a77ac */ /* 0x000eea0008000a00 */
[----:B------:R-:W4:Y:S01]  /*14cc0*/  LDC R11, c[0x0][0x420] ;  /* 0x00010800ff0b7b82 */ /* 0x000f220000000800 */
[----:B------:R-:W0:Y:S01]  /*14cd0*/  LDCU UR17, c[0x0][0x420] ;  /* 0x00008400ff1177ac */ /* 0x000e220008000800 */
[----:B------:R-:W0:Y:S01]  /*14ce0*/  LDCU UR16, c[0x0][0x41c] ;  /* 0x00008380ff1077ac */ /* 0x000e220008000800 */
[----:B------:R-:W0:Y:S01]  /*14cf0*/  LDCU UR14, c[0x0][0x410] ;  /* 0x00008200ff0e77ac */ /* 0x000e220008000800 */
[----:B-1----:R-:W-:Y:S01]  /*14d00*/  UIADD3 UR8, UP0, UPT, UR6, 0x4, URZ ;  /* 0x0000000406087890 */ /* 0x002fe2000ff1e0ff */
[C---:B0-----:R-:W-:Y:S01]  /*14d10*/  FMUL R0, |R13|.reuse, 16777216 ;  /* 0x4b8000000d007820 */ /* 0x041fe20000400200 */
[----:B------:R-:W-:-:S02]  /*14d20*/  FSETP.GEU.AND P0, PT, |R13|, 1.175494350822287508e-38, PT ;  /* 0x008000000d00780b */ /* 0x000fc40003f0e200 */
[----:B------:R-:W-:Y:S01]  /*14d30*/  UIADD3.X UR9, UPT, UPT, URZ, UR7, URZ, UP0, !UPT ;  /* 0x00000007ff097290 */ /* 0x000fe200087fe4ff */
[----:B------:R-:W-:Y:S01]  /*14d40*/  ISETP.GE.AND P5, PT, R12, RZ, PT ;  /* 0x000000ff0c00720c */ /* 0x000fe20003fa6270 */
[----:B------:R-:W0:Y:S01]  /*14d50*/  LDCU.64 UR6, c[0x0][0x3b0] ;  /* 0x00007600ff0677ac */ /* 0x000e220008000a00 */
[----:B------:R-:W-:Y:S02]  /*14d60*/  FSEL R0, R0, |R13|, !P0 ;  /* 0x4000000d00007208 */ /* 0x000fe40004000000 */
[----:B------:R-:W-:Y:S01]  /*14d70*/  MOV R28, UR8 ;  /* 0x00000008001c7c02 */ /* 0x000fe20008000f00 */
[----:B------:R-:W-:Y:S01]  /*14d80*/  UIADD3 UR4, UP1, UPT, UR4, 0x4, URZ ;  /* 0x0000000404047890 */ /* 0x000fe2000ff3e0ff */
[----:B--2---:R-:W-:Y:S01]  /*14d90*/  IADD3 R2, PT, PT, R0, -0x3f3504f3, RZ ;  /* 0xc0cafb0d00027810 */ /* 0x004fe20007ffe0ff */
[----:B---3--:R-:W-:Y:S01]  /*14da0*/  UIADD3 UR10, UP0, UPT, UR10, 0x4, URZ ;  /* 0x000000040a0a7890 */ /* 0x008fe2000ff1e0ff */
[C---:B----4-:R-:W-:Y:S01]  /*14db0*/  FSETP.GEU.AND P1, PT, |R11|.reuse, 1.175494350822287508e-38, PT ;  /* 0x008000000b00780b */ /* 0x050fe20003f2e200 */
[----:B------:R-:W-:Y:S01]  /*14dc0*/  UIADD3.X UR5, UPT, UPT, URZ, UR5, URZ, UP1, !UPT ;  /* 0x00000005ff057290 */ /* 0x000fe20008ffe4ff */
[----:B------:R-:W-:Y:S01]  /*14dd0*/  LOP3.LUT R3, R2, 0xff800000, RZ, 0xc0, !PT ;  /* 0xff80000002037812 */ /* 0x000fe200078ec0ff */
[----:B------:R-:W-:Y:S01]  /*14de0*/  FMUL R2, |R11|, 16777216 ;  /* 0x4b8000000b027820 */ /* 0x000fe20000400200 */
[----:B------:R-:W-:Y:S01]  /*14df0*/  UIADD3.X UR11, UPT, UPT, URZ, UR11, URZ, UP0, !UPT ;  /* 0x0000000bff0b7290 */ /* 0x000fe200087fe4ff */
[----:B------:R-:W-:Y:S01]  /*14e00*/  MOV R29, UR9 ;  /* 0x00000009001d7c02 */ /* 0x000fe20008000f00 */
[----:B------:R-:W1:Y:S01]  /*14e10*/  LDCU UR15, c[0x0][0x424] ;  /* 0x00008480ff0f77ac */ /* 0x000e620008000800 */
[----:B------:R-:W-:-:S02]  /*14e20*/  IADD3 R0, PT, PT, R0, -R3, RZ ;  /* 0x8000000300007210 */ /* 0x000fc40007ffe0ff */
[----:B------:R-:W-:Y:S02]  /*14e30*/  FSEL R2, R2, |R11|, !P1 ;  /* 0x4000000b02027208 */ /* 0x000fe40004800000 */
[----:B------:R-:W-:Y:S01]  /*14e40*/  I2FP.F32.S32 R3, R3 ;  /* 0x0000000300037245 */ /* 0x000fe20000201400 */
[----:B------:R-:W-:Y:S01]  /*14e50*/  FADD R4, R0, 1 ;  /* 0x3f80000000047421 */ /* 0x000fe20000000000 */
[----:B------:R-:W-:Y:S01]  /*14e60*/  IADD3 R6, PT, PT, R2, -0x3f3504f3, RZ ;  /* 0xc0cafb0d02067810 */ /* 0x000fe20007ffe0ff */
[----:B------:R-:W-:Y:S01]  /*14e70*/  FADD R5, R0, -1 ;  /* 0xbf80000000057421 */ /* 0x000fe20000000000 */
[----:B------:R-:W-:Y:S01]  /*14e80*/  FSEL R0, RZ, -24, P0 ;  /* 0xc1c00000ff007808 */ /* 0x000fe20000000000 */
[----:B0-----:R-:W-:Y:S01]  /*14e90*/  UIADD3 UR6, UP1, UPT, UR6, 0x4, URZ ;  /* 0x0000000406067890 */ /* 0x001fe2000ff3e0ff */
[----:B------:R-:W-:Y:S01]  /*14ea0*/  LOP3.LUT R9, R6, 0xff800000, RZ, 0xc0, !PT ;  /* 0xff80000006097812 */ /* 0x000fe200078ec0ff */
[----:B------:R-:W0:Y:S01]  /*14eb0*/  MUFU.RCP R4, R4 ;  /* 0x0000000400047308 */ /* 0x000e220000001000 */
[----:B------:R-:W-:Y:S01]  /*14ec0*/  FADD R7, R5, R5 ;  /* 0x0000000505077221 */ /* 0x000fe20000000000 */
[----:B------:R-:W-:Y:S01]  /*14ed0*/  FFMA R3, R3, 1.1920928955078125e-07, R0 ;  /* 0x3400000003037823 */ /* 0x000fe20000000000 */
[-C--:B------:R-:W-:Y:S01]  /*14ee0*/  IADD3 R10, PT, PT, R2, -R9.reuse, RZ ;  /* 0x80000009020a7210 */ /* 0x080fe20007ffe0ff */
[----:B------:R-:W-:Y:S01]  /*14ef0*/  UIADD3.X UR7, UPT, UPT, URZ, UR7, URZ, UP1, !UPT ;  /* 0x00000007ff077290 */ /* 0x000fe20008ffe4ff */
[----:B------:R-:W-:-:S02]  /*14f00*/  I2FP.F32.S32 R9, R9 ;  /* 0x0000000900097245 */ /* 0x000fc40000201400 */
[----:B------:R-:W-:Y:S01]  /*14f10*/  ISETP.NE.AND P0, PT, R12, RZ, PT ;  /* 0x000000ff0c00720c */ /* 0x000fe20003f05270 */
[C---:B------:R-:W-:Y:S01]  /*14f20*/  FADD R14, R10.reuse, 1 ;  /* 0x3f8000000a0e7421 */ /* 0x040fe20000000000 */
[----:B------:R-:W-:Y:S01]  /*14f30*/  FADD R10, R10, -1 ;  /* 0xbf8000000a0a7421 */ /* 0x000fe20000000000 */
[----:B------:R-:W-:Y:S02]  /*14f40*/  MOV R20, UR6 ;  /* 0x0000000600147c02 */ /* 0x000fe40008000f00 */
[----:B------:R-:W-:Y:S01]  /*14f50*/  MOV R21, UR7 ;  /* 0x0000000700157c02 */ /* 0x000fe20008000f00 */
[----:B------:R-:W-:Y:S01]  /*14f60*/  FADD R15, R10, R10 ;  /* 0x0000000a0a0f7221 */ /* 0x000fe20000000000 */
[----:B------:R-:W2:Y:S01]  /*14f70*/  MUFU.RCP R14, R14 ;  /* 0x0000000e000e7308 */ /* 0x000ea20000001000 */
[----:B0-----:R-:W-:-:S04]  /*14f80*/  FMUL R2, R4, R7 ;  /* 0x0000000704027220 */ /* 0x001fc80000400000 */
[----:B------:R-:W-:Y:S01]  /*14f90*/  FADD R6, R5, -R2 ;  /* 0x8000000205067221 */ /* 0x000fe20000000000 */
[----:B------:R-:W-:-:S03]  /*14fa0*/  FFMA R0, R2, 1.4426950216293334961, R3 ;  /* 0x3fb8aa3b02007823 */ /* 0x000fc60000000003 */
[----:B------:R-:W-:Y:S01]  /*14fb0*/  FADD R8, R6, R6 ;  /* 0x0000000606087221 */ /* 0x000fe20000000000 */
[-C--:B------:R-:W-:Y:S01]  /*14fc0*/  FMUL R6, R2, R2.reuse ;  /* 0x0000000202067220 */ /* 0x080fe20000400000 */
[----:B------:R-:W-:Y:S02]  /*14fd0*/  FADD R3, R3, -R0 ;  /* 0x8000000003037221 */ /* 0x000fe40000000000 */
[----:B------:R-:W-:Y:S01]  /*14fe0*/  FFMA R5, R5, -R2, R8 ;  /* 0x8000000205057223 */ /* 0x000fe20000000008 */
[----:B------:R-:W-:Y:S01]  /*14ff0*/  FFMA R7, R6, R19, 0.0032181653659790754318 ;  /* 0x3b52e7db06077423 */ /* 0x000fe20000000013 */
[----:B------:R-:W-:Y:S01]  /*15000*/  FSEL R8, RZ, -24, P1 ;  /* 0xc1c00000ff087808 */ /* 0x000fe20000800000 */
[----:B--2---:R-:W-:Y:S01]  /*15010*/  FMUL R15, R14, R15 ;  /* 0x0000000f0e0f7220 */ /* 0x004fe20000400000 */
[----:B------:R-:W-:Y:S01]  /*15020*/  FMUL R5, R4, R5 ;  /* 0x0000000504057220 */ /* 0x000fe20000400000 */
[----:B------:R-:W-:Y:S01]  /*15030*/  FFMA R7, R6, R7, 0.018033718690276145935 ;  /* 0x3c93bb7306077423 */ /* 0x000fe20000000007 */
[----:B------:R-:W-:Y:S01]  /*15040*/  FFMA R4, R2, 1.4426950216293334961, R3 ;  /* 0x3fb8aa3b02047823 */ /* 0x000fe20000000003 */
[----:B------:R-:W-:Y:S01]  /*15050*/  FFMA R8, R9, 1.1920928955078125e-07, R8 ;  /* 0x3400000009087823 */ /* 0x000fe20000000008 */
[----:B------:R-:W-:Y:S01]  /*15060*/  FMUL R16, R15, R15 ;  /* 0x0000000f0f107220 */ /* 0x000fe20000400000 */
[----:B------:R-:W-:Y:S01]  /*15070*/  FFMA R7, R6, R7, 0.12022458761930465698 ;  /* 0x3df6384f06077423 */ /* 0x000fe20000000007 */
[----:B------:R-:W-:Y:S01]  /*15080*/  FFMA R9, R5, 1.4426950216293334961, R4 ;  /* 0x3fb8aa3b05097823 */ /* 0x000fe20000000004 */
[----:B------:R-:W-:-:S02]  /*15090*/  FFMA R3, R15, 1.4426950216293334961, R8 ;  /* 0x3fb8aa3b0f037823 */ /* 0x000fc40000000008 */
[----:B------:R-:W-:Y:S01]  /*150a0*/  FMUL R7, R6, R7 ;  /* 0x0000000706077220 */ /* 0x000fe20000400000 */
[----:B------:R-:W-:Y:S01]  /*150b0*/  FADD R6, R10, -R15 ;  /* 0x8000000f0a067221 */ /* 0x000fe20000000000 */
[----:B------:R-:W-:Y:S01]  /*150c0*/  FFMA R4, R2, 1.9251366722983220825e-08, R9 ;  /* 0x32a55e3402047823 */ /* 0x000fe20000000009 */
[----:B------:R-:W-:Y:S01]  /*150d0*/  FFMA R9, R16, R19, 0.0032181653659790754318 ;  /* 0x3b52e7db10097423 */ /* 0x000fe20000000013 */
[----:B------:R-:W-:Y:S01]  /*150e0*/  FADD R8, R8, -R3 ;  /* 0x8000000308087221 */ /* 0x000fe20000000000 */
[----:B------:R-:W-:Y:S01]  /*150f0*/  FADD R17, R6, R6 ;  /* 0x0000000606117221 */ /* 0x000fe20000000000 */
[----:B------:R-:W-:Y:S01]  /*15100*/  FMUL R6, R7, 3 ;  /* 0x4040000007067820 */ /* 0x000fe20000400000 */
[----:B------:R-:W-:Y:S01]  /*15110*/  FFMA R9, R16, R9, 0.018033718690276145935 ;  /* 0x3c93bb7310097423 */ /* 0x000fe20000000009 */
[----:B------:R-:W-:Y:S01]  /*15120*/  FFMA R8, R15, 1.4426950216293334961, R8 ;  /* 0x3fb8aa3b0f087823 */ /* 0x000fe20000000008 */
[----:B------:R-:W-:Y:S01]  /*15130*/  FFMA R17, R10, -R15, R17 ;  /* 0x8000000f0a117223 */ /* 0x000fe20000000011 */
[----:B------:R-:W-:-:S03]  /*15140*/  FFMA R5, R5, R6, R4 ;  /* 0x0000000605057223 */ /* 0x000fc60000000004 */
[----:B------:R-:W-:Y:S01]  /*15150*/  FMUL R17, R14, R17 ;  /* 0x000000110e117220 */ /* 0x000fe20000400000 */
[----:B------:R-:W-:Y:S01]  /*15160*/  FFMA R7, R2, R7, R5 ;  /* 0x0000000702077223 */ /* 0x000fe20000000005 */
[----:B------:R-:W-:Y:S01]  /*15170*/  FFMA R5, R16, R9, 0.12022458761930465698 ;  /* 0x3df6384f10057423 */ /* 0x000fe20000000009 */
[----:B------:R-:W-:Y:S01]  /*15180*/  I2FP.F32.S32 R2, R12 ;  /* 0x0000000c00027245 */ /* 0x000fe20000201400 */
[----:B------:R-:W-:Y:S01]  /*15190*/  FFMA R8, R17, 1.4426950216293334961, R8 ;  /* 0x3fb8aa3b11087823 */ /* 0x000fe20000000008 */
[----:B------:R-:W-:Y:S01]  /*151a0*/  FADD R9, R0, R7 ;  /* 0x0000000700097221 */ /* 0x000fe20000000000 */
[----:B------:R-:W-:Y:S02]  /*151b0*/  FMUL R16, R16, R5 ;  /* 0x0000000510107220 */ /* 0x000fe40000400000 */
[----:B------:R-:W-:Y:S01]  /*151c0*/  FFMA R8, R15, 1.9251366722983220825e-08, R8 ;  /* 0x32a55e340f087823 */ /* 0x000fe20000000008 */
[----:B------:R-:W-:Y:S01]  /*151d0*/  FMUL R5, R2, R9 ;  /* 0x0000000902057220 */ /* 0x000fe20000400000 */
[----:B------:R-:W-:Y:S01]  /*151e0*/  FMUL R4, R16, 3 ;  /* 0x4040000010047820 */ /* 0x000fe20000400000 */
[----:B------:R-:W-:-:S02]  /*151f0*/  FADD R0, -R0, R9 ;  /* 0x0000000900007221 */ /* 0x000fc40000000100 */
[----:B------:R-:W0:Y:S01]  /*15200*/  FRND R6, R5 ;  /* 0x0000000500067307 */ /* 0x000e220000201000 */
[----:B------:R-:W-:Y:S01]  /*15210*/  FFMA R8, R17, R4, R8 ;  /* 0x0000000411087223 */ /* 0x000fe20000000008 */
[C---:B------:R-:W-:Y:S01]  /*15220*/  FMUL R4, R2.reuse, 0.5 ;  /* 0x3f00000002047820 */ /* 0x040fe20000400000 */
[C---:B------:R-:W-:Y:S01]  /*15230*/  FFMA R9, R2.reuse, R9, -R5 ;  /* 0x0000000902097223 */ /* 0x040fe20000000805 */
[----:B------:R-:W-:Y:S01]  /*15240*/  FSETP.GEU.AND P6, PT, R5, RZ, PT ;  /* 0x000000ff0500720b */ /* 0x000fe20003fce000 */
[----:B------:R-:W-:Y:S01]  /*15250*/  FFMA R8, R15, R16, R8 ;  /* 0x000000100f087223 */ /* 0x000fe20000000008 */
[----:B------:R-:W-:Y:S01]  /*15260*/  FADD R15, R7, -R0 ;  /* 0x80000000070f7221 */ /* 0x000fe20000000000 */
[----:B------:R-:W-:Y:S01]  /*15270*/  MOV R16, 0x391fcb8e ;  /* 0x391fcb8e00107802 */ /* 0x000fe20000000f00 */
[----:B------:R-:W2:Y:S01]  /*15280*/  FRND.TRUNC R4, R4 ;  /* 0x0000000400047307 */ /* 0x000ea2000020d000 */
[----:B------:R-:W-:Y:S01]  /*15290*/  FADD R10, R3, R8 ;  /* 0x00000008030a7221 */ /* 0x000fe20000000000 */
[----:B------:R-:W-:-:S03]  /*152a0*/  FFMA R9, R2, R15, R9 ;  /* 0x0000000f02097223 */ /* 0x000fc60000000009 */
[-C--:B------:R-:W-:Y:S01]  /*152b0*/  FMUL R7, R2, R10.reuse ;  /* 0x0000000a02077220 */ /* 0x080fe20000400000 */
[----:B------:R-:W-:Y:S01]  /*152c0*/  FADD R15, -R3, R10 ;  /* 0x0000000a030f7221 */ /* 0x000fe20000000100 */
[----:B0-----:R-:W-:Y:S01]  /*152d0*/  FADD R0, R5, -R6 ;  /* 0x8000000605007221 */ /* 0x001fe20000000000 */
[----:B------:R-:W-:Y:S01]  /*152e0*/  FSETP.GT.AND P1, PT, R6, RZ, PT ;  /* 0x000000ff0600720b */ /* 0x000fe20003f24000 */
[----:B------:R-:W0:Y:S01]  /*152f0*/  FRND R14, R7 ;  /* 0x00000007000e7307 */ /* 0x000e220000201000 */
[----:B------:R-:W-:Y:S01]  /*15300*/  FADD R15, R8, -R15 ;  /* 0x8000000f080f7221 */ /* 0x000fe20000000000 */
[----:B------:R-:W-:Y:S01]  /*15310*/  FADD R0, R9, R0 ;  /* 0x0000000009007221 */ /* 0x000fe20000000000 */
[----:B------:R-:W-:Y:S01]  /*15320*/  FFMA R17, R2, R10, -R7 ;  /* 0x0000000a02117223 */ /* 0x000fe20000000807 */
[----:B------:R-:W-:Y:S02]  /*15330*/  FSETP.GEU.AND P3, PT, R7, RZ, PT ;  /* 0x000000ff0700720b */ /* 0x000fe40003f6e000 */
[----:B------:R-:W-:Y:S01]  /*15340*/  FFMA R9, R0, R16, 0.0013391353422775864601 ;  /* 0x3aaf85ed00097423 */ /* 0x000fe20000000010 */
[----:B--2---:R-:W-:Y:S01]  /*15350*/  FADD R3, R4, R4 ;  /* 0x0000000404037221 */ /* 0x004fe20000000000 */
[----:B------:R-:W-:Y:S01]  /*15360*/  FFMA R15, R2, R15, R17 ;  /* 0x0000000f020f7223 */ /* 0x000fe20000000011 */
[----:B------:R2:W3:Y:S01]  /*15370*/  F2I.NTZ R10, R7 ;  /* 0x00000007000a7305 */ /* 0x0004e20000203100 */
[----:B------:R-:W-:Y:S01]  /*15380*/  FFMA R9, R0, R9, 0.0096188392490148544312 ;  /* 0x3c1d985600097423 */ /* 0x000fe20000000009 */
[----:B------:R-:W-:Y:S01]  /*15390*/  FADD R3, R2, -R3 ;  /* 0x8000000302037221 */ /* 0x000fe20000000000 */
[----:B------:R-:W-:-:S02]  /*153a0*/  MOV R17, UR5 ;  /* 0x0000000500117c02 */ /* 0x000fc40008000f00 */
[C---:B------:R-:W-:Y:S01]  /*153b0*/  FFMA R9, R0.reuse, R9, 0.055503588169813156128 ;  /* 0x3d6357bb00097423 */ /* 0x040fe20000000009 */
[----:B0-----:R-:W-:Y:S01]  /*153c0*/  FADD R4, R7, -R14 ;  /* 0x8000000e07047221 */ /* 0x001fe20000000000 */
[----:B------:R-:W-:Y:S02]  /*153d0*/  FSETP.NEU.AND P4, PT, |R3|, 1, PT ;  /* 0x3f8000000300780b */ /* 0x000fe40003f8d200 */
[C---:B------:R-:W-:Y:S01]  /*153e0*/  FFMA R9, R0.reuse, R9, 0.24022644758224487305 ;  /* 0x3e75fdec00097423 */ /* 0x040fe20000000009 */
[----:B------:R-:W-:Y:S01]  /*153f0*/  FADD R15, R15, R4 ;  /* 0x000000040f0f7221 */ /* 0x000fe20000000000 */
[----:B------:R-:W-:Y:S01]  /*15400*/  SEL R4, RZ, 0x83000000, P1 ;  /* 0x83000000ff047807 */ /* 0x000fe20000800000 */
[----:B------:R0:W4:Y:S01]  /*15410*/  F2I.NTZ R3, R5 ;  /* 0x0000000500037305 */ /* 0x0001220000203100 */
[----:B------:R-:W-:Y:S01]  /*15420*/  FFMA R9, R0, R9, 0.69314718246459960938 ;  /* 0x3f31721800097423 */ /* 0x000fe20000000009 */
[----:B------:R-:W-:Y:S01]  /*15430*/  FFMA R6, R15, R16, 0.0013391353422775864601 ;  /* 0x3aaf85ed0f067423 */ /* 0x000fe20000000010 */
[----:B------:R-:W-:-:S02]  /*15440*/  FSETP.GT.AND P2, PT, R14, RZ, PT ;  /* 0x000000ff0e00720b */ /* 0x000fc40003f44000 */
[----:B------:R-:W-:Y:S01]  /*15450*/  FFMA R9, R0, R9, 1 ;  /* 0x3f80000000097423 */ /* 0x000fe20000000009 */
[----:B------:R-:W-:Y:S01]  /*15460*/  FFMA R8, R15, R6, 0.0096188392490148544312 ;  /* 0x3c1d98560f087423 */ /* 0x000fe20000000006 */
[----:B------:R-:W-:Y:S02]  /*15470*/  IADD3 R6, PT, PT, R4, 0x7f000000, RZ ;  /* 0x7f00000004067810 */ /* 0x000fe40007ffe0ff */
[----:B------:R-:W-:Y:S01]  /*15480*/  FSETP.GT.AND P1, PT, |R5|, 152, PT ;  /* 0x431800000500780b */ /* 0x000fe20003f24200 */
[----:B------:R-:W-:Y:S01]  /*15490*/  FFMA R8, R15, R8, 0.055503588169813156128 ;  /* 0x3d6357bb0f087423 */ /* 0x000fe20000000008 */
[----:B------:R-:W-:Y:S01]  /*154a0*/  MOV R14, UR11 ;  /* 0x0000000b000e7c02 */ /* 0x000fe20008000f00 */
[----:B------:R-:W-:Y:S01]  /*154b0*/  FMUL R6, R9, R6 ;  /* 0x0000000609067220 */ /* 0x000fe20000400000 */
[----:B------:R-:W-:Y:S01]  /*154c0*/  SEL R9, RZ, 0x83000000, P2 ;  /* 0x83000000ff097807 */ /* 0x000fe20001000000 */
[----:B------:R-:W-:Y:S01]  /*154d0*/  FFMA R8, R15, R8, 0.24022644758224487305 ;  /* 0x3e75fdec0f087423 */ /* 0x000fe20000000008 */
[----:B------:R-:W-:Y:S01]  /*154e0*/  FSETP.GT.AND P2, PT, |R7|, 152, PT ;  /* 0x431800000700780b */ /* 0x000fe20003f44200 */
[----:B--2---:R-:W-:Y:S01]  /*154f0*/  FADD R7, R11, R11 ;  /* 0x0000000b0b077221 */ /* 0x004fe20000000000 */
[----:B0-----:R-:W-:Y:S01]  /*15500*/  IADD3 R5, PT, PT, R9, 0x7f000000, RZ ;  /* 0x7f00000009057810 */ /* 0x001fe20007ffe0ff */
[----:B------:R-:W-:Y:S01]  /*15510*/  FFMA R8, R15, R8, 0.69314718246459960938 ;  /* 0x3f3172180f087423 */ /* 0x000fe20000000008 */
[----:B---3--:R-:W-:-:S02]  /*15520*/  LEA R10, R10, -R9, 0x17 ;  /* 0x800000090a0a7211 */ /* 0x008fc400078eb8ff */
[----:B----4-:R-:W-:Y:S01]  /*15530*/  LEA R3, R3, -R4, 0x17 ;  /* 0x8000000403037211 */ /* 0x010fe200078eb8ff */
[----:B------:R-:W-:Y:S01]  /*15540*/  FFMA R8, R15, R8, 1 ;  /* 0x3f8000000f087423 */ /* 0x000fe20000000008 */
[----:B------:R-:W-:Y:S01]  /*15550*/  FADD R4, R13, R13 ;  /* 0x0000000d0d047221 */ /* 0x000fe20000000000 */
[----:B------:R-:W-:Y:S02]  /*15560*/  @!P5 LOP3.LUT R7, R7, 0x7f800000, RZ, 0x3c, !PT ;  /* 0x7f8000000707d812 */ /* 0x000fe400078e3cff */
[----:B------:R-:W-:Y:S01]  /*15570*/  FMUL R5, R8, R5 ;  /* 0x0000000508057220 */ /* 0x000fe20000400000 */
[----:B------:R-:W-:Y:S01]  /*15580*/  FMUL R3, R6, R3 ;  /* 0x0000000306037220 */ /* 0x000fe20000400000 */
[----:B------:R-:W-:Y:S02]  /*15590*/  @P1 FSEL R3, RZ, +INF , !P6 ;  /* 0x7f800000ff031808 */ /* 0x000fe40007000000 */
[----:B------:R-:W-:Y:S01]  /*155a0*/  FMUL R5, R5, R10 ;  /* 0x0000000a05057220 */ /* 0x000fe20000400000 */
[----:B------:R-:W-:-:S02]  /*155b0*/  @P2 FSEL R5, RZ, +INF , !P3 ;  /* 0x7f800000ff052808 */ /* 0x000fc40005800000 */
[----:B------:R-:W-:Y:S02]  /*155c0*/  FSETP.NEU.AND P2, PT, |R2|, +INF , PT ;  /* 0x7f8000000200780b */ /* 0x000fe40003f4d200 */
[C---:B------:R-:W-:Y:S02]  /*155d0*/  FSETP.NEU.AND P1, PT, |R13|.reuse, +INF , PT ;  /* 0x7f8000000d00780b */ /* 0x040fe40003f2d200 */
[----:B------:R-:W-:Y:S02]  /*155e0*/  @!P5 LOP3.LUT R4, R4, 0x7f800000, RZ, 0x3c, !PT ;  /* 0x7f8000000404d812 */ /* 0x000fe400078e3cff */
[----:B------:R-:W-:Y:S02]  /*155f0*/  FSETP.EQ.AND P5, PT, R13, -1, !P2 ;  /* 0xbf8000000d00780b */ /* 0x000fe400057a2000 */
[----:B------:R-:W-:Y:S02]  /*15600*/  FSETP.NEU.AND P3, PT, |R11|, +INF , PT ;  /* 0x7f8000000b00780b */ /* 0x000fe40003f6d200 */
[----:B------:R-:W-:-:S02]  /*15610*/  FSETP.EQ.OR P1, PT, R13, RZ, !P1 ;  /* 0x000000ff0d00720b */ /* 0x000fc40004f22400 */
[----:B------:R-:W-:Y:S02]  /*15620*/  @P4 LOP3.LUT R4, R4, 0x7fffffff, RZ, 0xc0, !PT ;  /* 0x7fffffff04044812 */ /* 0x000fe400078ec0ff */
[----:B------:R-:W-:Y:S02]  /*15630*/  FSEL R9, R3, 1, !P5 ;  /* 0x3f80000003097808 */ /* 0x000fe40006800000 */
[----:B------:R-:W-:Y:S02]  /*15640*/  FSETP.EQ.AND P2, PT, R11, -1, !P2 ;  /* 0xbf8000000b00780b */ /* 0x000fe40005742000 */
[----:B------:R-:W-:Y:S02]  /*15650*/  FSETP.GEU.AND P6, PT, R13, RZ, PT ;  /* 0x000000ff0d00720b */ /* 0x000fe40003fce000 */
[----:B------:R-:W-:Y:S02]  /*15660*/  FSETP.EQ.OR P3, PT, R11, RZ, !P3 ;  /* 0x000000ff0b00720b */ /* 0x000fe40005f62400 */
[----:B------:R-:W-:-:S02]  /*15670*/  FSEL R0, R3, -R3, P4 ;  /* 0x8000000303007208 */ /* 0x000fc40002000000 */
[----:B------:R-:W-:Y:S02]  /*15680*/  FSEL R10, R4, R9, P1 ;  /* 0x00000009040a7208 */ /* 0x000fe40000800000 */
[----:B------:R-:W-:Y:S02]  /*15690*/  @P4 LOP3.LUT R7, R7, 0x7fffffff, RZ, 0xc0, !PT ;  /* 0x7fffffff07074812 */ /* 0x000fe400078ec0ff */
[C---:B------:R-:W-:Y:S02]  /*156a0*/  FSEL R8, R5.reuse, 1, !P2 ;  /* 0x3f80000005087808 */ /* 0x040fe40005000000 */
[----:B------:R-:W-:Y:S02]  /*156b0*/  FSEL R6, R5, -R5, P4 ;  /* 0x8000000505067208 */ /* 0x000fe40002000000 */
[----:B------:R-:W-:Y:S02]  /*156c0*/  FSEL R12, R3, R0, P6 ;  /* 0x00000000030c7208 */ /* 0x000fe40003000000 */
[----:B------:R-:W-:-:S02]  /*156d0*/  FSETP.GEU.AND P4, PT, R11, RZ, PT ;  /* 0x000000ff0b00720b */ /* 0x000fc40003f8e000 */
[----:B------:R-:W-:Y:S02]  /*156e0*/  FSEL R3, R10, R0, P6 ;  /* 0x000000000a037208 */ /* 0x000fe40003000000 */
[----:B------:R-:W-:Y:S02]  /*156f0*/  FSEL R9, R7, R8, P3 ;  /* 0x0000000807097208 */ /* 0x000fe40001800000 */
[-C--:B------:R-:W-:Y:S02]  /*15700*/  FSEL R5, R5, R6.reuse, P4 ;  /* 0x0000000605057208 */ /* 0x080fe40002000000 */
[----:B------:R-:W-:Y:S01]  /*15710*/  @!P1 FSEL R4, R12, 1, !P5 ;  /* 0x3f8000000c049808 */ /* 0x000fe20006800000 */
[----:B------:R-:W-:Y:S01]  /*15720*/  FADD R12, -R13, 1 ;  /* 0x3f8000000d0c7421 */ /* 0x000fe20000000100 */
[----:B------:R-:W-:Y:S02]  /*15730*/  FSEL R6, R9, R6, P4 ;  /* 0x0000000609067208 */ /* 0x000fe40002000000 */
[----:B------:R-:W-:Y:S01]  /*15740*/  @!P1 FSEL R10, R10, R3, P5 ;  /* 0x000000030a0a9208 */ /* 0x000fe20002800000 */
[C---:B------:R-:W-:Y:S01]  /*15750*/  FADD R3, R2.reuse, R13 ;  /* 0x0000000d02037221 */ /* 0x040fe20000000000 */
[C---:B------:R-:W-:Y:S01]  /*15760*/  FSETP.NAN.AND P1, PT, |R2|.reuse, |R2|, PT ;  /* 0x400000020200720b */ /* 0x040fe20003f28200 */
[----:B------:R-:W-:Y:S01]  /*15770*/  FADD R2, R2, R11 ;  /* 0x0000000b02027221 */ /* 0x000fe20000000000 */
[----:B------:R-:W-:-:S02]  /*15780*/  @!P3 FSEL R7, R5, 1, !P2 ;  /* 0x3f8000000507b808 */ /* 0x000fc40005000000 */
[----:B------:R-:W-:Y:S02]  /*15790*/  @!P3 FSEL R9, R9, R6, P2 ;  /* 0x000000060909b208 */ /* 0x000fe40001000000 */
[----:B------:R-:W-:Y:S02]  /*157a0*/  FSETP.NAN.OR P2, PT, |R13|, |R13|, P1 ;  /* 0x4000000d0d00720b */ /* 0x000fe40000f48600 */
[----:B------:R-:W-:Y:S02]  /*157b0*/  FSETP.NAN.OR P1, PT, |R11|, |R11|, P1 ;  /* 0x4000000b0b00720b */ /* 0x000fe40000f28600 */
[----:B------:R-:W-:Y:S02]  /*157c0*/  FSEL R4, R3, R4, P2 ;  /* 0x0000000403047208 */ /* 0x000fe40001000000 */
[----:B------:R-:W-:Y:S02]  /*157d0*/  FSEL R7, R2, R7, P1 ;  /* 0x0000000702077208 */ /* 0x000fe40000800000 */
[----:B------:R-:W-:Y:S01]  /*157e0*/  FSETP.EQ.OR P4, PT, R13, 1, !P0 ;  /* 0x3f8000000d00780b */ /* 0x000fe20004782400 */
[----:B------:R-:W-:Y:S01]  /*157f0*/  FADD R4, -R4, 1 ;  /* 0x3f80000004047421 */ /* 0x000fe20000000100 */
[----:B------:R-:W-:Y:S01]  /*15800*/  FSETP.EQ.OR P3, PT, R11, 1, !P0 ;  /* 0x3f8000000b00780b */ /* 0x000fe20004762400 */
[----:B------:R-:W-:Y:S01]  /*15810*/  FADD R7, -R7, 1 ;  /* 0x3f80000007077421 */ /* 0x000fe20000000100 */
[----:B------:R-:W-:Y:S01]  /*15820*/  FADD R11, -R11, 1 ;  /* 0x3f8000000b0b7421 */ /* 0x000fe20000000100 */
[----:B------:R-:W-:-:S02]  /*15830*/  MOV R13, UR10 ;  /* 0x0000000a000d7c02 */ /* 0x000fc40008000f00 */
[----:B------:R-:W-:Y:S02]  /*15840*/  PLOP3.LUT P0, PT, P4, P2, PT, 0xf8, 0x8f ;  /* 0x00000000008f781c */ /* 0x000fe40002705f70 */
[----:B------:R-:W-:Y:S02]  /*15850*/  PLOP3.LUT P1, PT, P3, P1, PT, 0xf8, 0x8f ;  /* 0x00000000008f781c */ /* 0x000fe40001f23f70 */
[----:B------:R-:W-:Y:S02]  /*15860*/  FSEL R6, R3, 1, !P4 ;  /* 0x3f80000003067808 */ /* 0x000fe40006000000 */
[----:B------:R-:W-:Y:S02]  /*15870*/  FSEL R5, R2, 1, !P3 ;  /* 0x3f80000002057808 */ /* 0x000fe40005800000 */
[----:B------:R-:W-:Y:S02]  /*15880*/  FSEL R8, R4, RZ, !P4 ;  /* 0x000000ff04087208 */ /* 0x000fe40006000000 */
[----:B------:R-:W-:-:S02]  /*15890*/  FSEL R7, R7, RZ, !P3 ;  /* 0x000000ff07077208 */ /* 0x000fc40005800000 */
[----:B------:R-:W-:Y:S01]  /*158a0*/  MOV R16, UR4 ;  /* 0x0000000400107c02 */ /* 0x000fe20008000f00 */
[----:B-1----:R-:W-:-:S06]  /*158b0*/  UMOV UR4, URZ ;  /* 0x000000ff00047c82 */ /* 0x002fcc0008000000 */
.L_x_117:
[----:B------:R-:W2:Y:S04]  /*158c0*/  LDG.E R3, desc[UR12][R20.64+-0x4] ;  /* 0xfffffc0c14037981 */ /* 0x000ea8000c1e1900 */
[----:B------:R-:W3:Y:S01]  /*158d0*/  LDG.E R0, desc[UR12][R16.64+-0x4] ;  /* 0xfffffc0c10007981 */ /* 0x000ee2000c1e1900 */
[----:B--2---:R-:W-:-:S04]  /*158e0*/  FMUL R3, R12, R3 ;  /* 0x000000030c037220 */ /* 0x004fc80000400000 */
[----:B---3--:R-:W-:-:S05]  /*158f0*/  FFMA R19, R0, UR16, R3 ;  /* 0x0000001000137c23 */ /* 0x008fca0008000003 */
[----:B0-----:R0:W-:Y:S04]  /*15900*/  STG.E desc[UR12][R16.64+-0x4], R19 ;  /* 0xfffffc1310007986 */ /* 0x0011e8000c10190c */
[----:B------:R-:W2:Y:S04]  /*15910*/  LDG.E R2, desc[UR12][R20.64+-0x4] ;  /* 0xfffffc0c14027981 */ /* 0x000ea8000c1e1900 */
[----:B------:R-:W3:Y:S01]  /*15920*/  LDG.E R0, desc[UR12][R28.64+-0x4] ;  /* 0xfffffc0c1c007981 */ /* 0x000ee2000c1e1900 */
[----:B--2---:R-:W-:-:S04]  /*15930*/  FMUL R3, R11, R2 ;  /* 0x000000020b037220 */ /* 0x004fc80000400000 */
[----:B------:R-:W-:-:S04]  /*15940*/  FMUL R3, R2, R3 ;  /* 0x0000000302037220 */ /* 0x000fc80000400000 */
[----:B---3--:R-:W-:-:S05]  /*15950*/  FFMA R0, R0, UR17, R3 ;  /* 0x0000001100007c23 */ /* 0x008fca0008000003 */
[----:B------:R1:W-:Y:S04]  /*15960*/  STG.E desc[UR12][R28.64+-0x4], R0 ;  /* 0xfffffc001c007986 */ /* 0x0003e8000c10190c */
[----:B------:R-:W2:Y:S01]  /*15970*/  LDG.E R15, desc[UR12][R16.64+-0x4] ;  /* 0xfffffc0c100f7981 */ /* 0x000ea2000c1e1900 */
[----:B------:R-:W-:Y:S02]  /*15980*/  FSEL R3, R6, R10, P0 ;  /* 0x0000000a06037208 */ /* 0x000fe40000000000 */
[----:B------:R-:W-:Y:S02]  /*15990*/  MOV R30, R13 ;  /* 0x0000000d001e7202 */ /* 0x000fe40000000f00 */
[----:B------:R-:W-:Y:S01]  /*159a0*/  MOV R31, R14 ;  /* 0x0000000e001f7202 */ /* 0x000fe20000000f00 */
[----:B------:R-:W-:-:S04]  /*159b0*/  FADD R3, -R3, 1 ;  /* 0x3f80000003037421 */ /* 0x000fc80000000100 */
        /* <DEDUP_REMOVED lines=12> */
.L_x_103:
[----:B------:R-:W-:-:S05]  /*15a80*/  FSEL R2, R5, R9, P1 ;  /* 0x0000000905027208 */ /* 0x000fca0000800000 */
[----:B------:R-:W-:-:S04]  /*15a90*/  FADD R2, -R2, 1 ;  /* 0x3f80000002027421 */ /* 0x000fc80000000100 */
[----:B------:R-:W0:Y:S08]  /*15aa0*/  MUFU.RCP R13, R2 ;  /* 0x00000002000d7308 */ /* 0x000e300000001000 */
        /* <DEDUP_REMOVED lines=11> */
.L_x_104:
[----:B------:R-:W-:Y:S01]  /*15b60*/  IADD3 R0, PT, PT, R15, -0xd000000, RZ ;  /* 0xf30000000f007810 */ /* 0x000fe20007ffe0ff */
[----:B------:R0:W1:Y:S01]  /*15b70*/  MUFU.RSQ R14, R15 ;  /* 0x0000000f000e7308 */ /* 0x0000620000001400 */
[----:B------:R-:W-:Y:S01]  /*15b80*/  BSSY.RECONVERGENT B0, `(.L_x_105) ;  /* 0x000000c000007945 */ /* 0x000fe20003800200 */
[----:B------:R-:W-:Y:S01]  /*15b90*/  FMUL R4, R4, UR14 ;  /* 0x0000000e04047c20 */ /* 0x000fe20008400000 */
[----:B------:R-:W-:-:S13]  /*15ba0*/  ISETP.GT.U32.AND P2, PT, R0, 0x727fffff, PT ;  /* 0x727fffff0000780c */ /* 0x000fda0003f44070 */
[----:B0-----:R-:W-:Y:S05]  /*15bb0*/  @!P2 BRA `(.L_x_106) ;  /* 0x000000000010a947 */ /* 0x001fea0003800000 */
[----:B------:R-:W-:Y:S02]  /*15bc0*/  MOV R0, R15 ;  /* 0x0000000f00007202 */ /* 0x000fe40000000f00 */
[----:B-1----:R-:W-:-:S07]  /*15bd0*/  MOV R14, 0x15bf0 ;  /* 0x00015bf0000e7802 */ /* 0x002fce0000000f00 */
[----:B------:R-:W-:Y:S05]  /*15be0*/  CALL.REL.NOINC `($__internal_0_$__cuda_sm20_sqrt_rn_f32_slowpath) ;  /* 0x0000004000fc7944 */ /* 0x000fea0003c00000 */
[----:B------:R-:W-:Y:S05]  /*15bf0*/  BRA `(.L_x_107) ;  /* 0x0000000000107947 */ /* 0x000fea0003800000 */
.L_x_106:
[C---:B-1----:R-:W-:Y:S01]  /*15c00*/  FMUL.FTZ R0, R14.reuse, R15 ;  /* 0x0000000f0e007220 */ /* 0x042fe20000410000 */
[----:B------:R-:W-:-:S03]  /*15c10*/  FMUL.FTZ R13, R14, 0.5 ;  /* 0x3f0000000e0d7820 */ /* 0x000fc60000410000 */
[----:B------:R-:W-:-:S04]  /*15c20*/  FFMA R15, -R0, R0, R15 ;  /* 0x00000000000f7223 */ /* 0x000fc8000000010f */
[----:B------:R-:W-:-:S07]  /*15c30*/  FFMA R0, R15, R13, R0 ;  /* 0x0000000d0f007223 */ /* 0x000fce0000000000 */
.L_x_107:
[----:B------:R-:W-:Y:S05]  /*15c40*/  BSYNC.RECONVERGENT B0 ;  /* 0x0000000000007941 */ /* 0x000fea0003800200 */
.L_x_105:
[----:B------:R-:W-:Y:S01]  /*15c50*/  FADD R19, R0, UR15 ;  /* 0x0000000f00137e21 */ /* 0x000fe20008000000 */
[----:B------:R-:W-:Y:S03]  /*15c60*/  BSSY.RECONVERGENT B2, `(.L_x_108) ;  /* 0x000000d000027945 */ /* 0x000fe60003800200 */
        /* <DEDUP_REMOVED lines=12> */
.L_x_109:
[----:B------:R-:W-:Y:S05]  /*15d30*/  BSYNC.RECONVERGENT B2 ;  /* 0x0000000000027941 */ /* 0x000fea0003800200 */
.L_x_108:
[----:B------:R-:W2:Y:S02]  /*15d40*/  LDG.E R0, desc[UR12][R30.64+-0x4] ;  /* 0xfffffc0c1e007981 */ /* 0x000ea4000c1e1900 */
[----:B--2---:R-:W-:-:S05]  /*15d50*/  FADD R15, R0, -R15 ;  /* 0x8000000f000f7221 */ /* 0x004fca0000000000 */
[----:B------:R0:W-:Y:S04]  /*15d60*/  STG.E desc[UR12][R30.64+-0x4], R15 ;  /* 0xfffffc0f1e007986 */ /* 0x0001e8000c10190c */
[----:B------:R-:W2:Y:S04]  /*15d70*/  LDG.E R13, desc[UR12][R20.64] ;  /* 0x0000000c140d7981 */ /* 0x000ea8000c1e1900 */
[----:B------:R-:W3:Y:S01]  /*15d80*/  LDG.E R0, desc[UR12][R16.64] ;  /* 0x0000000c10007981 */ /* 0x000ee2000c1e1900 */
[----:B--2---:R-:W-:-:S04]  /*15d90*/  FMUL R13, R12, R13 ;  /* 0x0000000d0c0d7220 */ /* 0x004fc80000400000 */
[----:B---3--:R-:W-:-:S05]  /*15da0*/  FFMA R13, R0, UR16, R13 ;  /* 0x00000010000d7c23 */ /* 0x008fca000800000d */
[----:B------:R1:W-:Y:S04]  /*15db0*/  STG.E desc[UR12][R16.64], R13 ;  /* 0x0000000d10007986 */ /* 0x0003e8000c10190c */
[----:B------:R-:W2:Y:S04]  /*15dc0*/  LDG.E R4, desc[UR12][R20.64] ;  /* 0x0000000c14047981 */ /* 0x000ea8000c1e1900 */
[----:B------:R-:W3:Y:S01]  /*15dd0*/  LDG.E R0, desc[UR12][R28.64] ;  /* 0x0000000c1c007981 */ /* 0x000ee2000c1e1900 */
[----:B--2---:R-:W-:-:S04]  /*15de0*/  FMUL R19, R11, R4 ;  /* 0x000000040b137220 */ /* 0x004fc80000400000 */
[----:B------:R-:W-:-:S04]  /*15df0*/  FMUL R19, R4, R19 ;  /* 0x0000001304137220 */ /* 0x000fc80000400000 */
[----:B---3--:R-:W-:-:S05]  /*15e00*/  FFMA R0, R0, UR17, R19 ;  /* 0x0000001100007c23 */ /* 0x008fca0008000013 */
[----:B------:R2:W-:Y:S04]  /*15e10*/  STG.E desc[UR12][R28.64], R0 ;  /* 0x000000001c007986 */ /* 0x0005e8000c10190c */
[----:B0-----:R-:W3:Y:S01]  /*15e20*/  LDG.E R15, desc[UR12][R16.64] ;  /* 0x0000000c100f7981 */ /* 0x001ee2000c1e1900 */
[----:B------:R-:W0:Y:S02]  /*15e30*/  MUFU.RCP R19, R8 ;  /* 0x0000000800137308 */ /* 0x000e240000001000 */
[----:B0-----:R-:W-:-:S04]  /*15e40*/  FFMA R4, -R8, R19, 1 ;  /* 0x3f80000008047423 */ /* 0x001fc80000000113 */
[----:B------:R-:W-:Y:S02]  /*15e50*/  FFMA R4, R19, R4, R19 ;  /* 0x0000000413047223 */ /* 0x000fe40000000013 */
[----:B---3--:R-:W0:Y:S02]  /*15e60*/  FCHK P2, R15, R8 ;  /* 0x000000080f007302 */ /* 0x008e240000040000 */
[----:B-1----:R-:W-:-:S04]  /*15e70*/  FFMA R13, R15, R4, RZ ;  /* 0x000000040f0d7223 */ /* 0x002fc800000000ff */
[----:B------:R-:W-:-:S04]  /*15e80*/  FFMA R14, -R8, R13, R15 ;  /* 0x0000000d080e7223 */ /* 0x000fc8000000010f */
[----:B------:R-:W-:Y:S01]  /*15e90*/  FFMA R4, R4, R14, R13 ;  /* 0x0000000e04047223 */ /* 0x000fe2000000000d */
[----:B0-2---:R-:W-:Y:S06]  /*15ea0*/  @!P2 BRA `(.L_x_110) ;  /* 0x000000000010a947 */ /* 0x005fec0003800000 */
[----:B------:R-:W-:Y:S02]  /*15eb0*/  MOV R42, R8 ;  /* 0x00000008002a7202 */ /* 0x000fe40000000f00 */
[----:B------:R-:W-:-:S07]  /*15ec0*/  MOV R18, 0x15ee0 ;  /* 0x00015ee000127802 */ /* 0x000fce0000000f00 */
[----:B------:R-:W-:Y:S05]  /*15ed0*/  CALL.REL.NOINC `($__internal_1_$__cuda_sm3x_div_rn_noftz_f32_slowpath) ;  /* 0x0000004000987944 */ /* 0x000fea0003c00000 */
[----:B------:R-:W-:-:S07]  /*15ee0*/  MOV R4, R15 ;  /* 0x0000000f00047202 */ /* 0x000fce0000000f00 */
.L_x_110:
        /* <DEDUP_REMOVED lines=12> */
.L_x_111:
        /* <DEDUP_REMOVED lines=10> */
.L_x_113:
[C---:B-1----:R-:W-:Y:S01]  /*16050*/  FMUL.FTZ R0, R14.reuse, R15 ;  /* 0x0000000f0e007220 */ /* 0x042fe20000410000 */
[----:B------:R-:W-:-:S03]  /*16060*/  FMUL.FTZ R13, R14, 0.5 ;  /* 0x3f0000000e0d7820 */ /* 0x000fc60000410000 */
[----:B------:R-:W-:-:S04]  /*16070*/  FFMA R15, -R0, R0, R15 ;  /* 0x00000000000f7223 */ /* 0x000fc8000000010f */
[----:B------:R-:W-:-:S07]  /*16080*/  FFMA R0, R15, R13, R0 ;  /* 0x0000000d0f007223 */ /* 0x000fce0000000000 */
.L_x_114:
[----:B------:R-:W-:Y:S05]  /*16090*/  BSYNC.RECONVERGENT B0 ;  /* 0x0000000000007941 */ /* 0x000fea0003800200 */
.L_x_112:
        /* <DEDUP_REMOVED lines=14> */
.L_x_116:
[----:B------:R-:W-:Y:S05]  /*16180*/  BSYNC.RECONVERGENT B2 ;  /* 0x0000000000027941 */ /* 0x000fea0003800200 */
.L_x_115:
[----:B------:R-:W2:Y:S01]  /*16190*/  LDG.E R0, desc[UR12][R30.64] ;  /* 0x0000000c1e007981 */ /* 0x000ea2000c1e1900 */
[----:B------:R-:W-:Y:S01]  /*161a0*/  UIADD3 UR4, UPT, UPT, UR4, 0x2, URZ ;  /* 0x0000000204047890 */ /* 0x000fe2000fffe0ff */
[----:B------:R-:W-:Y:S02]  /*161b0*/  IADD3 R13, P2, PT, R30, 0x8, RZ ;  /* 0x000000081e0d7810 */ /* 0x000fe40007f5e0ff */
[----:B------:R-:W-:Y:S01]  /*161c0*/  IADD3 R28, P3, PT, R28, 0x8, RZ ;  /* 0x000000081c1c7810 */ /* 0x000fe20007f7e0ff */
[----:B------:R-:W-:Y:S01]  /*161d0*/  UISETP.NE.AND UP0, UPT, UR4, 0xc8, UPT ;  /* 0x000000c80400788c */ /* 0x000fe2000bf05270 */
[----:B------:R-:W-:Y:S02]  /*161e0*/  IADD3 R20, P4, PT, R20, 0x8, RZ ;  /* 0x0000000814147810 */ /* 0x000fe40007f9e0ff */
[----:B------:R-:W-:Y:S02]  /*161f0*/  IADD3 R16, P5, PT, R16, 0x8, RZ ;  /* 0x0000000810107810 */ /* 0x000fe40007fbe0ff */
[----:B------:R-:W-:-:S02]  /*16200*/  IADD3.X R14, PT, PT, RZ, R31, RZ, P2, !PT ;  /* 0x0000001fff0e7210 */ /* 0x000fc400017fe4ff */
[----:B------:R-:W-:Y:S02]  /*16210*/  IADD3.X R29, PT, PT, RZ, R29, RZ, P3, !PT ;  /* 0x0000001dff1d7210 */ /* 0x000fe40001ffe4ff */
[----:B------:R-:W-:Y:S02]  /*16220*/  IADD3.X R21, PT, PT, RZ, R21, RZ, P4, !PT ;  /* 0x00000015ff157210 */ /* 0x000fe400027fe4ff */
[----:B------:R-:W-:Y:S01]  /*16230*/  IADD3.X R17, PT, PT, RZ, R17, RZ, P5, !PT ;  /* 0x00000011ff117210 */ /* 0x000fe20002ffe4ff */
[----:B--2---:R-:W-:-:S05]  /*16240*/  FADD R15, R0, -R15 ;  /* 0x8000000f000f7221 */ /* 0x004fca0000000000 */
[----:B------:R0:W-:Y:S01]  /*16250*/  STG.E desc[UR12][R30.64], R15 ;  /* 0x0000000f1e007986 */ /* 0x0001e2000c10190c */
[----:B------:R-:W-:Y:S05]  /*16260*/  BRA.U UP0, `(.L_x_117) ;  /* 0xfffffff500947547 */ /* 0x000fea000b83ffff */
[----:B------:R-:W1:Y:S01]  /*16270*/  LDC.64 R20, c[0x0][0x3b8] ;  /* 0x0000ee00ff147b82 */ /* 0x000e620000000a00 */
[----:B------:R-:W2:Y:S07]  /*16280*/  LDCU UR4, c[0x0][0x41c] ;  /* 0x00008380ff0477ac */ /* 0x000eae0008000800 */
[----:B------:R-:W3:Y:S01]  /*16290*/  LDC.64 R16, c[0x0][0x3e0] ;  /* 0x0000f800ff107b82 */ /* 0x000ee20000000a00 */
[----:B-1----:R-:W4:Y:S04]  /*162a0*/  LDG.E R13, desc[UR12][R20.64] ;  /* 0x0000000c140d7981 */ /* 0x002f28000c1e1900 */
[----:B---3--:R-:W2:Y:S03]  /*162b0*/  LDG.E R0, desc[UR12][R16.64] ;  /* 0x0000000c10007981 */ /* 0x008ea6000c1e1900 */
[----:B------:R-:W1:Y:S01]  /*162c0*/  LDC.64 R18, c[0x0][0x3e8] ;  /* 0x0000fa00ff127b82 */ /* 0x000e620000000a00 */
[----:B----4-:R-:W-:-:S04]  /*162d0*/  FMUL R13, R12, R13 ;  /* 0x0000000d0c0d7220 */ /* 0x010fc80000400000 */
[----:B--2---:R-:W-:Y:S01]  /*162e0*/  FFMA R13, R0, UR4, R13 ;  /* 0x00000004000d7c23 */ /* 0x004fe2000800000d */
[----:B------:R-:W2:Y:S04]  /*162f0*/  LDCU UR4, c[0x0][0x420] ;  /* 0x00008400ff0477ac */ /* 0x000ea80008000800 */
[----:B------:R3:W-:Y:S04]  /*16300*/  STG.E desc[UR12][R16.64], R13 ;  /* 0x0000000d10007986 */ /* 0x0007e8000c10190c */
[----:B------:R-:W0:Y:S04]  /*16310*/  LDG.E R4, desc[UR12][R20.64] ;  /* 0x0000000c14047981 */ /* 0x000e28000c1e1900 */
[----:B-1----:R-:W2:Y:S01]  /*16320*/  LDG.E R0, desc[UR12][R18.64] ;  /* 0x0000000c12007981 */ /* 0x002ea2000c1e1900 */
[----:B------:R-:W-:Y:S01]  /*16330*/  @!P0 MOV R6, R10 ;  /* 0x0000000a00068202 */ /* 0x000fe20000000f00 */
[----:B0-----:R-:W-:-:S04]  /*16340*/  FMUL R15, R11, R4 ;  /* 0x000000040b0f7220 */ /* 0x001fc80000400000 */
[----:B------:R-:W-:-:S04]  /*16350*/  FMUL R15, R4, R15 ;  /* 0x0000000f040f7220 */ /* 0x000fc80000400000 */
[----:B--2---:R-:W-:-:S05]  /*16360*/  FFMA R0, R0, UR4, R15 ;  /* 0x0000000400007c23 */ /* 0x004fca000800000f */
[----:B------:R0:W-:Y:S04]  /*16370*/  STG.E desc[UR12][R18.64], R0 ;  /* 0x0000000012007986 */ /* 0x0001e8000c10190c */
[----:B------:R-:W2:Y:S01]  /*16380*/  LDG.E R15, desc[UR12][R16.64] ;  /* 0x0000000c100f7981 */ /* 0x000ea2000c1e1900 */
[----:B------:R-:W-:-:S04]  /*16390*/  FADD R42, -R6, 1 ;  /* 0x3f800000062a7421 */ /* 0x000fc80000000100 */
[----:B------:R-:W3:Y:S02]  /*163a0*/  MUFU.RCP R4, R42 ;  /* 0x0000002a00047308 */ /* 0x000ee40000001000 */
[----:B---3--:R-:W-:-:S04]  /*163b0*/  FFMA R13, -R42, R4, 1 ;  /* 0x3f8000002a0d7423 */ /* 0x008fc80000000104 */
[----:B------:R-:W-:Y:S02]  /*163c0*/  FFMA R4, R4, R13, R4 ;  /* 0x0000000d04047223 */ /* 0x000fe40000000004 */
[----:B--2---:R-:W1:Y:S02]  /*163d0*/  FCHK P0, R15, R42 ;  /* 0x0000002a0f007302 */ /* 0x004e640000000000 */
[----:B------:R-:W-:-:S04]  /*163e0*/  FFMA R13, R15, R4, RZ ;  /* 0x000000040f0d7223 */ /* 0x000fc800000000ff */
[----:B------:R-:W-:-:S04]  /*163f0*/  FFMA R6, -R42, R13, R15 ;  /* 0x0000000d2a067223 */ /* 0x000fc8000000010f */
[----:B------:R-:W-:Y:S01]  /*16400*/  FFMA R4, R4, R6, R13 ;  /* 0x0000000604047223 */ /* 0x000fe2000000000d */
[----:B01----:R-:W-:Y:S06]  /*16410*/  @!P0 BRA `(.L_x_118) ;  /* 0x00000000000c8947 */ /* 0x003fec0003800000 */
[----:B------:R-:W-:-:S07]  /*16420*/  MOV R18, 0x16440 ;  /* 0x0001644000127802 */ /* 0x000fce0000000f00 */
[----:B------:R-:W-:Y:S05]  /*16430*/  CALL.REL.NOINC `($__internal_1_$__cuda_sm3x_div_rn_noftz_f32_slowpath) ;  /* 0x0000003c00407944 */ /* 0x000fea0003c00000 */
[----:B------:R-:W-:-:S07]  /*16440*/  MOV R4, R15 ;  /* 0x0000000f00047202 */ /* 0x000fce0000000f00 */
.L_x_118:
[----:B------:R-:W-:-:S05]  /*16450*/  @!P1 MOV R5, R9 ;  /* 0x0000000900059202 */ /* 0x000fca0000000f00 */
        /* <DEDUP_REMOVED lines=12> */
.L_x_119:
[----:B------:R-:W0:Y:S01]  /*16520*/  LDCU UR4, c[0x0][0x410] ;  /* 0x00008200ff0477ac */ /* 0x000e220008000800 */
[----:B------:R-:W-:Y:S01]  /*16530*/  IADD3 R0, PT, PT, R15, -0xd000000, RZ ;  /* 0xf30000000f007810 */ /* 0x000fe20007ffe0ff */
[----:B------:R1:W2:Y:S01]  /*16540*/  MUFU.RSQ R6, R15 ;  /* 0x0000000f00067308 */ /* 0x0002a20000001400 */
[----:B------:R-:W-:Y:S02]  /*16550*/  BSSY.RECONVERGENT B0, `(.L_x_120) ;  /* 0x000000c000007945 */ /* 0x000fe40003800200 */
[----:B------:R-:W-:Y:S01]  /*16560*/  ISETP.GT.U32.AND P0, PT, R0, 0x727fffff, PT ;  /* 0x727fffff0000780c */ /* 0x000fe20003f04070 */
[----:B0-----:R-:W-:-:S12]  /*16570*/  FMUL R4, R4, UR4 ;  /* 0x0000000404047c20 */ /* 0x001fd80008400000 */
[----:B-12---:R-:W-:Y:S05]  /*16580*/  @!P0 BRA `(.L_x_121) ;  /* 0x0000000000108947 */ /* 0x006fea0003800000 */
[----:B------:R-:W-:Y:S02]  /*16590*/  MOV R0, R15 ;  /* 0x0000000f00007202 */ /* 0x000fe40000000f00 */
[----:B------:R-:W-:-:S07]  /*165a0*/  MOV R14, 0x165c0 ;  /* 0x000165c0000e7802 */ /* 0x000fce0000000f00 */
[----:B------:R-:W-:Y:S05]  /*165b0*/  CALL.REL.NOINC `($__internal_0_$__cuda_sm20_sqrt_rn_f32_slowpath) ;  /* 0x0000003800887944 */ /* 0x000fea0003c00000 */
[----:B------:R-:W-:Y:S05]  /*165c0*/  BRA `(.L_x_122) ;  /* 0x0000000000107947 */ /* 0x000fea0003800000 */
.L_x_121:
[C---:B------:R-:W-:Y:S01]  /*165d0*/  FMUL.FTZ R0, R6.reuse, R15 ;  /* 0x0000000f06007220 */ /* 0x040fe20000410000 */
[----:B------:R-:W-:-:S03]  /*165e0*/  FMUL.FTZ R5, R6, 0.5 ;  /* 0x3f00000006057820 */ /* 0x000fc60000410000 */
[----:B------:R-:W-:-:S04]  /*165f0*/  FFMA R15, -R0, R0, R15 ;  /* 0x00000000000f7223 */ /* 0x000fc8000000010f */
[----:B------:R-:W-:-:S07]  /*16600*/  FFMA R0, R15, R5, R0 ;  /* 0x000000050f007223 */ /* 0x000fce0000000000 */
.L_x_122:
[----:B------:R-:W-:Y:S05]  /*16610*/  BSYNC.RECONVERGENT B0 ;  /* 0x0000000000007941 */ /* 0x000fea0003800200 */
.L_x_120:
[----:B------:R-:W0:Y:S01]  /*16620*/  LDCU UR4, c[0x0][0x424] ;  /* 0x00008480ff0477ac */ /* 0x000e220008000800 */
[----:B------:R-:W-:Y:S01]  /*16630*/  BSSY.RECONVERGENT B2, `(.L_x_123) ;  /* 0x000000f000027945 */ /* 0x000fe20003800200 */
[----:B0-----:R-:W-:-:S04]  /*16640*/  FADD R9, R0, UR4 ;  /* 0x0000000400097e21 */ /* 0x001fc80008000000 */
        /* <DEDUP_REMOVED lines=13> */
.L_x_124:
[----:B------:R-:W-:Y:S05]  /*16720*/  BSYNC.RECONVERGENT B2 ;  /* 0x0000000000027941 */ /* 0x000fea0003800200 */
.L_x_123:
[----:B------:R-:W0:Y:S01]  /*16730*/  LDC.64 R4, c[0x0][0x398] ;  /* 0x0000e600ff047b82 */ /* 0x000e220000000a00 */
[----:B------:R-:W1:Y:S01]  /*16740*/  LDCU UR4, c[0x0][0x41c] ;  /* 0x00008380ff0477ac */ /* 0x000e620008000800 */
[----:B0-----:R-:W2:Y:S06]  /*16750*/  LDG.E R9, desc[UR12][R4.64] ;  /* 0x0000000c04097981 */ /* 0x001eac000c1e1900 */
[----:B------:R-:W0:Y:S08]  /*16760*/  LDC.64 R16, c[0x0][0x3b8] ;  /* 0x0000ee00ff107b82 */ /* 0x000e300000000a00 */
[----:B------:R-:W3:Y:S01]  /*16770*/  LDC.64 R14, c[0x0][0x3e0] ;  /* 0x0000f800ff0e7b82 */ /* 0x000ee20000000a00 */
[----:B--2---:R-:W-:-:S05]  /*16780*/  FADD R9, R9, -R0 ;  /* 0x8000000009097221 */ /* 0x004fca0000000000 */
[----:B------:R2:W-:Y:S04]  /*16790*/  STG.E desc[UR12][R4.64], R9 ;  /* 0x0000000904007986 */ /* 0x0005e8000c10190c */
[----:B0-----:R-:W4:Y:S04]  /*167a0*/  LDG.E R13, desc[UR12][R16.64+0x4] ;  /* 0x0000040c100d7981 */ /* 0x001f28000c1e1900 */
[----:B---3--:R-:W1:Y:S01]  /*167b0*/  LDG.E R0, desc[UR12][R14.64+0x4] ;  /* 0x0000040c0e007981 */ /* 0x008e62000c1e1900 */
[----:B------:R-:W0:Y:S01]  /*167c0*/  LDC.64 R18, c[0x0][0x3e8] ;  /* 0x0000fa00ff127b82 */ /* 0x000e220000000a00 */
[----:B----4-:R-:W-:-:S04]  /*167d0*/  FMUL R13, R12, R13 ;  /* 0x0000000d0c0d7220 */ /* 0x010fc80000400000 */
[----:B-1----:R-:W-:Y:S01]  /*167e0*/  FFMA R13, R0, UR4, R13 ;  /* 0x00000004000d7c23 */ /* 0x002fe2000800000d */
[----:B------:R-:W1:Y:S04]  /*167f0*/  LDCU UR4, c[0x0][0x420] ;  /* 0x00008400ff0477ac */ /* 0x000e680008000800 */
[----:B------:R3:W-:Y:S04]  /*16800*/  STG.E desc[UR12][R14.64+0x4], R13 ;  /* 0x0000040d0e007986 */ /* 0x0007e8000c10190c */
[----:B------:R-:W2:Y:S04]  /*16810*/  LDG.E R6, desc[UR12][R16.64+0x4] ;  /* 0x0000040c10067981 */ /* 0x000ea8000c1e1900 */
[----:B0-----:R-:W1:Y:S01]  /*16820*/  LDG.E R0, desc[UR12][R18.64+0x4] ;  /* 0x0000040c12007981 */ /* 0x001e62000c1e1900 */
[----:B--2---:R-:W-:-:S04]  /*16830*/  FMUL R5, R11, R6 ;  /* 0x000000060b057220 */ /* 0x004fc80000400000 */
[----:B------:R-:W-:-:S04]  /*16840*/  FMUL R5, R6, R5 ;  /* 0x0000000506057220 */ /* 0x000fc80000400000 */
[----:B-1----:R-:W-:-:S05]  /*16850*/  FFMA R4, R0, UR4, R5 ;  /* 0x0000000400047c23 */ /* 0x002fca0008000005 */
[----:B------:R3:W-:Y:S04]  /*16860*/  STG.E desc[UR12][R18.64+0x4], R4 ;  /* 0x0000040412007986 */ /* 0x0007e8000c10190c */
[----:B------:R-:W2:Y:S01]  /*16870*/  LDG.E R5, desc[UR12][R14.64+0x4] ;  /* 0x0000040c0e057981 */ /* 0x000ea2000c1e1900 */
[----:B------:R-:W0:Y:S02]  /*16880*/  MUFU.RCP R9, R8 ;  /* 0x0000000800097308 */ /* 0x000e240000001000 */
[----:B0-----:R-:W-:-:S04]  /*16890*/  FFMA R0, -R8, R9, 1 ;  /* 0x3f80000008007423 */ /* 0x001fc80000000109 */
[----:B------:R-:W-:Y:S02]  /*168a0*/  FFMA R0, R9, R0, R9 ;  /* 0x0000000009007223 */ /* 0x000fe40000000009 */
[----:B--2---:R-:W0:Y:S02]  /*168b0*/  FCHK P0, R5, R8 ;  /* 0x0000000805007302 */ /* 0x004e240000000000 */
[----:B------:R-:W-:-:S04]  /*168c0*/  FFMA R9, R0, R5, RZ ;  /* 0x0000000500097223 */ /* 0x000fc800000000ff */
[----:B------:R-:W-:-:S04]  /*168d0*/  FFMA R6, -R8, R9, R5 ;  /* 0x0000000908067223 */ /* 0x000fc80000000105 */
[----:B------:R-:W-:Y:S01]  /*168e0*/  FFMA R0, R0, R6, R9 ;  /* 0x0000000600007223 */ /* 0x000fe20000000009 */
[----:B0--3--:R-:W-:Y:S06]  /*168f0*/  @!P0 BRA `(.L_x_125) ;  /* 0x0000000000148947 */ /* 0x009fec0003800000 */
[----:B------:R-:W-:Y:S02]  /*16900*/  MOV R15, R5 ;  /* 0x00000005000f7202 */ /* 0x000fe40000000f00 */
[----:B------:R-:W-:Y:S02]  /*16910*/  MOV R42, R8 ;  /* 0x00000008002a7202 */ /* 0x000fe40000000f00 */
[----:B------:R-:W-:-:S07]  /*16920*/  MOV R18, 0x16940 ;  /* 0x0001694000127802 */ /* 0x000fce0000000f00 */
[----:B------:R-:W-:Y:S05]  /*16930*/  CALL.REL.NOINC `($__internal_1_$__cuda_sm3x_div_rn_noftz_f32_slowpath) ;  /* 0x0000003800007944 */ /* 0x000fea0003c00000 */
[----:B------:R-:W-:-:S07]  /*16940*/  MOV R0, R15 ;  /* 0x0000000f00007202 */ /* 0x000fce0000000f00 */
.L_x_125:
        /* <DEDUP_REMOVED lines=12> */
.L_x_126:
        /* <DEDUP_REMOVED lines=11> */
.L_x_128:
[C---:B------:R-:W-:Y:S01]  /*16ac0*/  FMUL.FTZ R0, R6.reuse, R15 ;  /* 0x0000000f06007220 */ /* 0x040fe20000410000 */
[----:B------:R-:W-:-:S03]  /*16ad0*/  FMUL.FTZ R5, R6, 0.5 ;  /* 0x3f00000006057820 */ /* 0x000fc60000410000 */
[----:B------:R-:W-:-:S04]  /*16ae0*/  FFMA R15, -R0, R0, R15 ;  /* 0x00000000000f7223 */ /* 0x000fc8000000010f */
[----:B------:R-:W-:-:S07]  /*16af0*/  FFMA R0, R15, R5, R0 ;  /* 0x000000050f007223 */ /* 0x000fce0000000000 */
.L_x_129:
[----:B------:R-:W-:Y:S05]  /*16b00*/  BSYNC.RECONVERGENT B0 ;  /* 0x0000000000007941 */ /* 0x000fea0003800200 */
.L_x_127:
        /* <DEDUP_REMOVED lines=16> */
.L_x_131:
[----:B------:R-:W-:Y:S05]  /*16c10*/  BSYNC.RECONVERGENT B2 ;  /* 0x0000000000027941 */ /* 0x000fea0003800200 */
.L_x_130:
        /* <DEDUP_REMOVED lines=34> */
.L_x_132:
        /* <DEDUP_REMOVED lines=12> */
.L_x_133:
        /* <DEDUP_REMOVED lines=11> */
.L_x_135:
[C---:B------:R-:W-:Y:S01]  /*16fb0*/  FMUL.FTZ R0, R6.reuse, R15 ;  /* 0x0000000f06007220 */ /* 0x040fe20000410000 */
[----:B------:R-:W-:-:S03]  /*16fc0*/  FMUL.FTZ R5, R6, 0.5 ;  /* 0x3f00000006057820 */ /* 0x000fc60000410000 */
[----:B------:R-:W-:-:S04]  /*16fd0*/  FFMA R15, -R0, R0, R15 ;  /* 0x00000000000f7223 */ /* 0x000fc8000000010f */
[----:B------:R-:W-:-:S07]  /*16fe0*/  FFMA R0, R15, R5, R0 ;  /* 0x000000050f007223 */ /* 0x000fce0000000000 */
.L_x_136:
[----:B------:R-:W-:Y:S05]  /*16ff0*/  BSYNC.RECONVERGENT B0 ;  /* 0x0000000000007941 */ /* 0x000fea0003800200 */
.L_x_134:
        /* <DEDUP_REMOVED lines=16> */
.L_x_138:
[----:B------:R-:W-:Y:S05]  /*17100*/  BSYNC.RECONVERGENT B2 ;  /* 0x0000000000027941 */ /* 0x000fea0003800200 */
.L_x_137:
        /* <DEDUP_REMOVED lines=34> */
.L_x_139:
        /* <DEDUP_REMOVED lines=12> */
.L_x_140:
        /* <DEDUP_REMOVED lines=11> */
.L_x_142:
[C---:B------:R-:W-:Y:S01]  /*174a0*/  FMUL.FTZ R0, R6.reuse, R15 ;  /* 0x0000000f06007220 */ /* 0x040fe20000410000 */
[----:B------:R-:W-:-:S03]  /*174b0*/  FMUL.FTZ R5, R6, 0.5 ;  /* 0x3f00000006057820 */ /* 0x000fc60000410000 */
[----:B------:R-:W-:-:S04]  /*174c0*/  FFMA R15, -R0, R0, R15 ;  /* 0x00000000000f7223 */ /* 0x000fc8000000010f */
[----:B------:R-:W-:-:S07]  /*174d0*/  FFMA R0, R15, R5, R0 ;  /* 0x000000050f007223 */ /* 0x000fce0000000000 */
.L_x_143:
[----:B------:R-:W-:Y:S05]  /*174e0*/  BSYNC.RECONVERGENT B0 ;  /* 0x0000000000007941 */ /* 0x000fea0003800200 */
.L_x_141:
        /* <DEDUP_REMOVED lines=16> */
.L_x_145:
[----:B------:R-:W-:Y:S05]  /*175f0*/  BSYNC.RECONVERGENT B2 ;  /* 0x0000000000027941 */ /* 0x000fea0003800200 */
.L_x_144:
        /* <DEDUP_REMOVED lines=34> */
.L_x_146:
        /* <DEDUP_REMOVED lines=12> */
.L_x_147:
        /* <DEDUP_REMOVED lines=11> */
.L_x_149:
[C---:B------:R-:W-:Y:S01]  /*17990*/  FMUL.FTZ R0, R6.reuse, R15 ;  /* 0x0000000f06007220 */ /* 0x040fe20000410000 */
[----:B------:R-:W-:-:S03]  /*179a0*/  FMUL.FTZ R5, R6, 0.5 ;  /* 0x3f00000006057820 */ /* 0x000fc60000410000 */
[----:B------:R-:W-:-:S04]  /*179b0*/  FFMA R15, -R0, R0, R15 ;  /* 0x00000000000f7223 */ /* 0x000fc8000000010f */
[----:B------:R-:W-:-:S07]  /*179c0*/  FFMA R0, R15, R5, R0 ;  /* 0x000000050f007223 */ /* 0x000fce0000000000 */
.L_x_150:
[----:B------:R-:W-:Y:S05]  /*179d0*/  BSYNC.RECONVERGENT B0 ;  /* 0x0000000000007941 */ /* 0x000fea0003800200 */
.L_x_148:
        /* <DEDUP_REMOVED lines=16> */
.L_x_152:
[----:B------:R-:W-:Y:S05]  /*17ae0*/  BSYNC.RECONVERGENT B2 ;  /* 0x0000000000027941 */ /* 0x000fea0003800200 */
.L_x_151:
        /* <DEDUP_REMOVED lines=34> */
.L_x_153:
        /* <DEDUP_REMOVED lines=12> */
.L_x_154:
        /* <DEDUP_REMOVED lines=11> */
.L_x_156:
[C---:B------:R-:W-:Y:S01]  /*17e80*/  FMUL.FTZ R0, R6.reuse, R15 ;  /* 0x0000000f06007220 */ /* 0x040fe20000410000 */
[----:B------:R-:W-:-:S03]  /*17e90*/  FMUL.FTZ R5, R6, 0.5 ;  /* 0x3f00000006057820 */ /* 0x000fc60000410000 */
[----:B------:R-:W-:-:S04]  /*17ea0*/  FFMA R15, -R0, R0, R15 ;  /* 0x00000000000f7223 */ /* 0x000fc8000000010f */
[----:B------:R-:W-:-:S07]  /*17eb0*/  FFMA R0, R15, R5, R0 ;  /* 0x000000050f007223 */ /* 0x000fce0000000000 */
.L_x_157:
[----:B------:R-:W-:Y:S05]  /*17ec0*/  BSYNC.RECONVERGENT B0 ;  /* 0x0000000000007941 */ /* 0x000fea0003800200 */
.L_x_155:
        /* <DEDUP_REMOVED lines=16> */
.L_x_159:
[----:B------:R-:W-:Y:S05]  /*17fd0*/  BSYNC.RECONVERGENT B2 ;  /* 0x0000000000027941 */ /* 0x000fea0003800200 */
.L_x_158:
        /* <DEDUP_REMOVED lines=34> */
.L_x_160:
        /* <DEDUP_REMOVED lines=12> */
.L_x_161:
        /* <DEDUP_REMOVED lines=11> */
.L_x_163:
[C---:B------:R-:W-:Y:S01]  /*18370*/  FMUL.FTZ R0, R6.reuse, R15 ;  /* 0x0000000f06007220 */ /* 0x040fe20000410000 */
[----:B------:R-:W-:-:S03]  /*18380*/  FMUL.FTZ R5, R6, 0.5 ;  /* 0x3f00000006057820 */ /* 0x000fc60000410000 */
[----:B------:R-:W-:-:S04]  /*18390*/  FFMA R15, -R0, R0, R15 ;  /* 0x00000000000f7223 */ /* 0x000fc8000000010f */
[----:B------:R-:W-:-:S07]  /*183a0*/  FFMA R0, R15, R5, R0 ;  /* 0x000000050f007223 */ /* 0x000fce0000000000 */
.L_x_164:
[----:B------:R-:W-:Y:S05]  /*183b0*/  BSYNC.RECONVERGENT B0 ;  /* 0x0000000000007941 */ /* 0x000fea0003800200 */
.L_x_162:
        /* <DEDUP_REMOVED lines=16> */
.L_x_166:
[----:B------:R-:W-:Y:S05]  /*184c0*/  BSYNC.RECONVERGENT B2 ;  /* 0x0000000000027941 */ /* 0x000fea0003800200 */
.L_x_165:
        /* <DEDUP_REMOVED lines=34> */
.L_x_167:
        /* <DEDUP_REMOVED lines=12> */
.L_x_168:
        /* <DEDUP_REMOVED lines=11> */
.L_x_170:
[C---:B------:R-:W-:Y:S01]  /*18860*/  FMUL.FTZ R0, R6.reuse, R15 ;  /* 0x0000000f06007220 */ /* 0x040fe20000410000 */
[----:B------:R-:W-:-:S03]  /*18870*/  FMUL.FTZ R5, R6, 0.5 ;  /* 0x3f00000006057820 */ /* 0x000fc60000410000 */
[----:B------:R-:W-:-:S04]  /*18880*/  FFMA R15, -R0, R0, R15 ;  /* 0x00000000000f7223 */ /* 0x000fc8000000010f */
[----:B------:R-:W-:-:S07]  /*18890*/  FFMA R0, R15, R5, R0 ;  /* 0x000000050f007223 */ /* 0x000fce0000000000 */
.L_x_171:
[----:B------:R-:W-:Y:S05]  /*188a0*/  BSYNC.RECONVERGENT B0 ;  /* 0x0000000000007941 */ /* 0x000fea0003800200 */
.L_x_169:
        /* <DEDUP_REMOVED lines=15> */
.L_x_173:
[----:B------:R-:W-:Y:S05]  /*189a0*/  BSYNC.RECONVERGENT B2 ;  /* 0x0000000000027941 */ /* 0x000fea0003800200 */
.L_x_172:
[----:B------:R-:W0:Y:S01]  /*189b0*/  LDC.64 R4, c[0x0][0x398] ;  /* 0x0000e600ff047b82 */ /* 0x000e220000000a00 */
[----:B------:R-:W1:Y:S01]  /*189c0*/  LDCU.128 UR4, c[0x0][0x3f0] ;  /* 0x00007e00ff0477ac */ /* 0x000e620008000c00 */
[----:B------:R-:W2:Y:S01]  /*189d0*/  LDCU.64 UR10, c[0x0][0x3a0] ;  /* 0x00007400ff0a77ac */ /* 0x000ea20008000a00 */
[----:B------:R-:W3:Y:S01]  /*189e0*/  LDCU.64 UR14, c[0x0][0x3c0] ;  /* 0x00007800ff0e77ac */ /* 0x000ee20008000a00 */
[----:B------:R-:W4:Y:S01]  /*189f0*/  LDCU UR17, c[0x0][0x420] ;  /* 0x00008400ff1177ac */ /* 0x000f220008000800 */
[----:B------:R-:W0:Y:S01]  /*18a00*/  LDCU UR16, c[0x0][0x41c] ;  /* 0x00008380ff1077ac */ /* 0x000e220008000800 */
[----:B------:R-:W0:Y:S02]  /*18a10*/  LDCU UR18, c[0x0][0x410] ;  /* 0x00008200ff1277ac */ /* 0x000e240008000800 */
[----:B0-----:R-:W5:Y:S01]  /*18a20*/  LDG.E R0, desc[UR12][R4.64+0x1c] ;  /* 0x00001c0c04007981 */ /* 0x001f62000c1e1900 */
[----:B-1----:R-:W-:Y:S02]  /*18a30*/  UIADD3 UR8, UP0, UPT, UR6, 0x4, URZ ;  /* 0x0000000406087890 */ /* 0x002fe4000ff1e0ff */
[----:B------:R-:W-:-:S02]  /*18a40*/  UIADD3 UR4, UP1, UPT, UR4, 0x4, URZ ;  /* 0x0000000404047890 */ /* 0x000fc4000ff3e0ff */
[----:B------:R-:W-:Y:S02]  /*18a50*/  UIADD3.X UR9, UPT, UPT, URZ, UR7, URZ, UP0, !UPT ;  /* 0x00000007ff097290 */ /* 0x000fe400087fe4ff */
[----:B------:R-:W-:Y:S01]  /*18a60*/  UIADD3.X UR5, UPT, UPT, URZ, UR5, URZ, UP1, !UPT ;  /* 0x00000005ff057290 */ /* 0x000fe20008ffe4ff */
[----:B------:R-:W-:Y:S01]  /*18a70*/  MOV R28, UR8 ;  /* 0x00000008001c7c02 */ /* 0x000fe20008000f00 */
[----:B--2---:R-:W-:Y:S01]  /*18a80*/  UIADD3 UR10, UP0, UPT, UR10, 0x4, URZ ;  /* 0x000000040a0a7890 */ /* 0x004fe2000ff1e0ff */
[----:B------:R-:W-:Y:S01]  /*18a90*/  MOV R16, UR4 ;  /* 0x0000000400107c02 */ /* 0x000fe20008000f00 */
[----:B---3--:R-:W-:Y:S01]  /*18aa0*/  UIADD3 UR6, UP1, UPT, UR14, 0x4, URZ ;  /* 0x000000040e067890 */ /* 0x008fe2000ff3e0ff */
[----:B------:R-:W-:Y:S01]  /*18ab0*/  MOV R29, UR9 ;  /* 0x00000009001d7c02 */ /* 0x000fe20008000f00 */
[----:B------:R-:W-:Y:S01]  /*18ac0*/  UIADD3.X UR11, UPT, UPT, URZ, UR11, URZ, UP0, !UPT ;  /* 0x0000000bff0b7290 */ /* 0x000fe200087fe4ff */
[----:B------:R-:W-:Y:S01]  /*18ad0*/  MOV R17, UR5 ;  /* 0x0000000500117c02 */ /* 0x000fe20008000f00 */
[----:B------:R-:W-:Y:S01]  /*18ae0*/  UIADD3.X UR7, UPT, UPT, URZ, UR15, URZ, UP1, !UPT ;  /* 0x0000000fff077290 */ /* 0x000fe20008ffe4ff */
[----:B------:R-:W-:Y:S01]  /*18af0*/  MOV R10, UR10 ;  /* 0x0000000a000a7c02 */ /* 0x000fe20008000f00 */
[----:B------:R-:W0:Y:S01]  /*18b00*/  LDCU UR14, c[0x0][0x424] ;  /* 0x00008480ff0e77ac */ /* 0x000e220008000800 */
[----:B------:R-:W-:-:S02]  /*18b10*/  MOV R20, UR6 ;  /* 0x0000000600147c02 */ /* 0x000fc40008000f00 */
[----:B------:R-:W-:Y:S01]  /*18b20*/  MOV R13, UR11 ;  /* 0x0000000b000d7c02 */ /* 0x000fe20008000f00 */
[----:B------:R-:W-:Y:S01]  /*18b30*/  UMOV UR4, URZ ;  /* 0x000000ff00047c82 */ /* 0x000fe20008000000 */
[----:B------:R-:W-:Y:S01]  /*18b40*/  MOV R21, UR7 ;  /* 0x0000000700157c02 */ /* 0x000fe20008000f00 */
[----:B-----5:R-:W-:-:S05]  /*18b50*/  FADD R15, R0, -R15 ;  /* 0x8000000f000f7221 */ /* 0x020fca0000000000 */
[----:B0---4-:R1:W-:Y:S02]  /*18b60*/  STG.E desc[UR12][R4.64+0x1c], R15 ;  /* 0x00001c0f04007986 */ /* 0x0113e4000c10190c */
.L_x_188:
[----:B-1----:R-:W2:Y:S04]  /*18b70*/  LDG.E R5, desc[UR12][R20.64+-0x4] ;  /* 0xfffffc0c14057981 */ /* 0x002ea8000c1e1900 */
        /* <DEDUP_REMOVED lines=11> */
[----:B------:R-:W3:Y:S01]  /*18c30*/  MUFU.RCP R4, R3 ;  /* 0x0000000300047308 */ /* 0x000ee20000001000 */
[----:B------:R-:W-:Y:S02]  /*18c40*/  MOV R30, R10 ;  /* 0x0000000a001e7202 */ /* 0x000fe40000000f00 */
[----:B------:R-:W-:Y:S01]  /*18c50*/  MOV R31, R13 ;  /* 0x0000000d001f7202 */ /* 0x000fe20000000f00 */
[----:B---3--:R-:W-:-:S04]  /*18c60*/  FFMA R9, -R3, R4, 1 ;  /* 0x3f80000003097423 */ /* 0x008fc80000000104 */
[----:B------:R-:W-:Y:S01]  /*18c70*/  FFMA R4, R4, R9, R4 ;  /* 0x0000000904047223 */ /* 0x000fe20000000004 */
[----:B--2---:R-:W2:Y:S03]  /*18c80*/  FCHK P0, R15, R3 ;  /* 0x000000030f007302 */ /* 0x004ea60000000000 */
[----:B0-----:R-:W-:-:S04]  /*18c90*/  FFMA R5, R4, R15, RZ ;  /* 0x0000000f04057223 */ /* 0x001fc800000000ff */
[----:B------:R-:W-:-:S04]  /*18ca0*/  FFMA R6, -R3, R5, R15 ;  /* 0x0000000503067223 */ /* 0x000fc8000000010f */
[----:B------:R-:W-:Y:S01]  /*18cb0*/  FFMA R4, R4, R6, R5 ;  /* 0x0000000604047223 */ /* 0x000fe20000000005 */
[----:B-12---:R-:W-:Y:S06]  /*18cc0*/  @!P0 BRA `(.L_x_174) ;  /* 0x0000000000108947 */ /* 0x006fec0003800000 */
[----:B------:R-:W-:Y:S02]  /*18cd0*/  MOV R42, R3 ;  /* 0x00000003002a7202 */ /* 0x000fe40000000f00 */
[----:B------:R-:W-:-:S07]  /*18ce0*/  MOV R18, 0x18d00 ;  /* 0x00018d0000127802 */ /* 0x000fce0000000f00 */
[----:B------:R-:W-:Y:S05]  /*18cf0*/  CALL.REL.NOINC `($__internal_1_$__cuda_sm3x_div_rn_noftz_f32_slowpath) ;  /* 0x0000001400107944 */ /* 0x000fea0003c00000 */
[----:B------:R-:W-:-:S07]  /*18d00*/  MOV R4, R15 ;  /* 0x0000000f00047202 */ /* 0x000fce0000000f00 */
.L_x_174:
        /* <DEDUP_REMOVED lines=12> */
.L_x_175:
[----:B------:R-:W-:Y:S01]  /*18dd0*/  IADD3 R0, PT, PT, R15, -0xd000000, RZ ;  /* 0xf30000000f007810 */ /* 0x000fe20007ffe0ff */
[----:B------:R0:W1:Y:S01]  /*18de0*/  MUFU.RSQ R6, R15 ;  /* 0x0000000f00067308 */ /* 0x0000620000001400 */
[----:B------:R-:W-:Y:S01]  /*18df0*/  BSSY.RECONVERGENT B0, `(.L_x_176) ;  /* 0x000000c000007945 */ /* 0x000fe20003800200 */
[----:B------:R-:W-:Y:S01]  /*18e00*/  FMUL R4, R4, UR18 ;  /* 0x0000001204047c20 */ /* 0x000fe20008400000 */
[----:B------:R-:W-:-:S13]  /*18e10*/  ISETP.GT.U32.AND P0, PT, R0, 0x727fffff, PT ;  /* 0x727fffff0000780c */ /* 0x000fda0003f04070 */
[----:B0-----:R-:W-:Y:S05]  /*18e20*/  @!P0 BRA `(.L_x_177) ;  /* 0x0000000000108947 */ /* 0x001fea0003800000 */
[----:B------:R-:W-:Y:S02]  /*18e30*/  MOV R0, R15 ;  /* 0x0000000f00007202 */ /* 0x000fe40000000f00 */
[----:B------:R-:W-:-:S07]  /*18e40*/  MOV R14, 0x18e60 ;  /* 0x00018e60000e7802 */ /* 0x000fce0000000f00 */
[----:B-1----:R-:W-:Y:S05]  /*18e50*/  CALL.REL.NOINC `($__internal_0_$__cuda_sm20_sqrt_rn_f32_slowpath) ;  /* 0x0000001000607944 */ /* 0x002fea0003c00000 */
[----:B------:R-:W-:Y:S05]  /*18e60*/  BRA `(.L_x_178) ;  /* 0x0000000000107947 */ /* 0x000fea0003800000 */
.L_x_177:
[C---:B-1----:R-:W-:Y:S01]  /*18e70*/  FMUL.FTZ R0, R6.reuse, R15 ;  /* 0x0000000f06007220 */ /* 0x042fe20000410000 */
[----:B------:R-:W-:-:S03]  /*18e80*/  FMUL.FTZ R5, R6, 0.5 ;  /* 0x3f00000006057820 */ /* 0x000fc60000410000 */
[----:B------:R-:W-:-:S04]  /*18e90*/  FFMA R15, -R0, R0, R15 ;  /* 0x00000000000f7223 */ /* 0x000fc8000000010f */
[----:B------:R-:W-:-:S07]  /*18ea0*/  FFMA R0, R15, R5, R0 ;  /* 0x000000050f007223 */ /* 0x000fce0000000000 */
.L_x_178:
[----:B------:R-:W-:Y:S05]  /*18eb0*/  BSYNC.RECONVERGENT B0 ;  /* 0x0000000000007941 */ /* 0x000fea0003800200 */
.L_x_176:
        /* <DEDUP_REMOVED lines=14> */
.L_x_180:
[----:B------:R-:W-:Y:S05]  /*18fa0*/  BSYNC.RECONVERGENT B2 ;  /* 0x0000000000027941 */ /* 0x000fea0003800200 */
.L_x_179:
        /* <DEDUP_REMOVED lines=27> */
.L_x_181:
        /* <DEDUP_REMOVED lines=12> */
.L_x_182:
        /* <DEDUP_REMOVED lines=10> */
.L_x_184:
[C---:B-1----:R-:W-:Y:S01]  /*192c0*/  FMUL.FTZ R0, R6.reuse, R15 ;  /* 0x0000000f06007220 */ /* 0x042fe20000410000 */
[----:B------:R-:W-:-:S03]  /*192d0*/  FMUL.FTZ R5, R6, 0.5 ;  /* 0x3f00000006057820 */ /* 0x000fc60000410000 */
[----:B------:R-:W-:-:S04]  /*192e0*/  FFMA R15, -R0, R0, R15 ;  /* 0x00000000000f7223 */ /* 0x000fc8000000010f */
[----:B------:R-:W-:-:S07]  /*192f0*/  FFMA R0, R15, R5, R0 ;  /* 0x000000050f007223 */ /* 0x000fce0000000000 */
.L_x_185:
[----:B------:R-:W-:Y:S05]  /*19300*/  BSYNC.RECONVERGENT B0 ;  /* 0x0000000000007941 */ /* 0x000fea0003800200 */
.L_x_183:
        /* <DEDUP_REMOVED lines=14> */
.L_x_187:
[----:B------:R-:W-:Y:S05]  /*193f0*/  BSYNC.RECONVERGENT B2 ;  /* 0x0000000000027941 */ /* 0x000fea0003800200 */
.L_x_186:
        /* <DEDUP_REMOVED lines=14> */
[----:B------:R-:W1:Y:S01]  /*194e0*/  LDCU.128 UR16, c[0x0][0x400] ;  /* 0x00008000ff1077ac */ /* 0x000e620008000c00 */
[----:B------:R-:W2:Y:S01]  /*194f0*/  LDCU.64 UR10, c[0x0][0x3a8] ;  /* 0x00007500ff0a77ac */ /* 0x000ea20008000a00 */
[----:B------:R-:W3:Y:S01]  /*19500*/  LDCU.64 UR6, c[0x0][0x3c8] ;  /* 0x00007900ff0677ac */ /* 0x000ee20008000a00 */
[----:B------:R-:W4:Y:S01]  /*19510*/  LDCU UR14, c[0x0][0x41c] ;  /* 0x00008380ff0e77ac */ /* 0x000f220008000800 */
[----:B------:R-:W0:Y:S01]  /*19520*/  LDCU UR15, c[0x0][0x410] ;  /* 0x00008200ff0f77ac */ /* 0x000e220008000800 */
[----:B-1----:R-:W-:Y:S02]  /*19530*/  UIADD3 UR8, UP0, UPT, UR18, 0x4, URZ ;  /* 0x0000000412087890 */ /* 0x002fe4000ff1e0ff */
[----:B------:R-:W-:Y:S02]  /*19540*/  UIADD3 UR4, UP1, UPT, UR16, 0x4, URZ ;  /* 0x0000000410047890 */ /* 0x000fe4000ff3e0ff */
        /* <DEDUP_REMOVED lines=11> */
[----:B------:R-:W1:Y:S01]  /*19600*/  LDCU UR17, c[0x0][0x420] ;  /* 0x00008400ff1177ac */ /* 0x000e620008000800 */
[----:B------:R-:W-:-:S02]  /*19610*/  MOV R20, UR6 ;  /* 0x0000000600147c02 */ /* 0x000fc40008000f00 */
[----:B------:R-:W-:Y:S01]  /*19620*/  MOV R13, UR11 ;  /* 0x0000000b000d7c02 */ /* 0x000fe20008000f00 */
[----:B------:R-:W2:Y:S01]  /*19630*/  LDCU UR16, c[0x0][0x424] ;  /* 0x00008480ff1077ac */ /* 0x000ea20008000800 */
[----:B------:R-:W-:Y:S01]  /*19640*/  MOV R21, UR7 ;  /* 0x0000000700157c02 */ /* 0x000fe20008000f00 */
[----:B0---4-:R-:W-:-:S06]  /*19650*/  UMOV UR4, URZ ;  /* 0x000000ff00047c82 */ /* 0x011fcc0008000000 */
.L_x_203:
[----:B------:R-:W3:Y:S04]  /*19660*/  LDG.E R5, desc[UR12][R20.64+-0x4] ;  /* 0xfffffc0c14057981 */ /* 0x000ee8000c1e1900 */
[----:B------:R-:W4:Y:S01]  /*19670*/  LDG.E R0, desc[UR12][R16.64+-0x4] ;  /* 0xfffffc0c10007981 */ /* 0x000f22000c1e1900 */
[----:B---3--:R-:W-:-:S04]  /*19680*/  FMUL R5, R12, R5 ;  /* 0x000000050c057220 */ /* 0x008fc80000400000 */
[----:B----4-:R-:W-:-:S05]  /*19690*/  FFMA R5, R0, UR14, R5 ;  /* 0x0000000e00057c23 */ /* 0x010fca0008000005 */
[----:B0-----:R0:W-:Y:S04]  /*196a0*/  STG.E desc[UR12][R16.64+-0x4], R5 ;  /* 0xfffffc0510007986 */ /* 0x0011e8000c10190c */
[----:B------:R-:W3:Y:S04]  /*196b0*/  LDG.E R4, desc[UR12][R20.64+-0x4] ;  /* 0xfffffc0c14047981 */ /* 0x000ee8000c1e1900 */
[----:B------:R-:W1:Y:S01]  /*196c0*/  LDG.E R0, desc[UR12][R28.64+-0x4] ;  /* 0xfffffc0c1c007981 */ /* 0x000e62000c1e1900 */
[----:B---3--:R-:W-:-:S04]  /*196d0*/  FMUL R9, R11, R4 ;  /* 0x000000040b097220 */ /* 0x008fc80000400000 */
[----:B------:R-:W-:-:S04]  /*196e0*/  FMUL R9, R4, R9 ;  /* 0x0000000904097220 */ /* 0x000fc80000400000 */
[----:B-1----:R-:W-:-:S05]  /*196f0*/  FFMA R0, R0, UR17, R9 ;  /* 0x0000001100007c23 */ /* 0x002fca0008000009 */
[----:B------:R1:W-:Y:S04]  /*19700*/  STG.E desc[UR12][R28.64+-0x4], R0 ;  /* 0xfffffc001c007986 */ /* 0x0003e8000c10190c */
[----:B------:R-:W3:Y:S01]  /*19710*/  LDG.E R15, desc[UR12][R16.64+-0x4] ;  /* 0xfffffc0c100f7981 */ /* 0x000ee2000c1e1900 */
[----:B------:R-:W4:Y:S01]  /*19720*/  MUFU.RCP R4, R3 ;  /* 0x0000000300047308 */ /* 0x000f220000001000 */
[----:B------:R-:W-:Y:S02]  /*19730*/  MOV R30, R10 ;  /* 0x0000000a001e7202 */ /* 0x000fe40000000f00 */
[----:B------:R-:W-:Y:S01]  /*19740*/  MOV R31, R13 ;  /* 0x0000000d001f7202 */ /* 0x000fe20000000f00 */
[----:B----4-:R-:W-:-:S04]  /*19750*/  FFMA R9, -R3, R4, 1 ;  /* 0x3f80000003097423 */ /* 0x010fc80000000104 */
[----:B------:R-:W-:Y:S01]  /*19760*/  FFMA R4, R4, R9, R4 ;  /* 0x0000000904047223 */ /* 0x000fe20000000004 */
[----:B---3--:R-:W3:Y:S03]  /*19770*/  FCHK P0, R15, R3 ;  /* 0x000000030f007302 */ /* 0x008ee60000000000 */
[----:B0-----:R-:W-:-:S04]  /*19780*/  FFMA R5, R4, R15, RZ ;  /* 0x0000000f04057223 */ /* 0x001fc800000000ff */
[----:B------:R-:W-:-:S04]  /*19790*/  FFMA R6, -R3, R5, R15 ;  /* 0x0000000503067223 */ /* 0x000fc8000000010f */
[----:B------:R-:W-:Y:S01]  /*197a0*/  FFMA R4, R4, R6, R5 ;  /* 0x0000000604047223 */ /* 0x000fe20000000005 */
[----:B-1-3--:R-:W-:Y:S06]  /*197b0*/  @!P0 BRA `(.L_x_189) ;  /* 0x0000000000108947 */ /* 0x00afec0003800000 */
[----:B------:R-:W-:Y:S02]  /*197c0*/  MOV R42, R3 ;  /* 0x00000003002a7202 */ /* 0x000fe40000000f00 */
[----:B------:R-:W-:-:S07]  /*197d0*/  MOV R18, 0x197f0 ;  /* 0x000197f000127802 */ /* 0x000fce0000000f00 */
[----:B--2---:R-:W-:Y:S05]  /*197e0*/  CALL.REL.NOINC `($__internal_1_$__cuda_sm3x_div_rn_noftz_f32_slowpath) ;  /* 0x0000000800547944 */ /* 0x004fea0003c00000 */
[----:B------:R-:W-:-:S07]  /*197f0*/  MOV R4, R15 ;  /* 0x0000000f00047202 */ /* 0x000fce0000000f00 */
.L_x_189:
        /* <DEDUP_REMOVED lines=11> */
[----:B--2---:R-:W-:Y:S05]  /*198b0*/  CALL.REL.NOINC `($__internal_1_$__cuda_sm3x_div_rn_noftz_f32_slowpath) ;  /* 0x0000000800207944 */ /* 0x004fea0003c00000 */
.L_x_190:
        /* <DEDUP_REMOVED lines=8> */
[----:B-12---:R-:W-:Y:S05]  /*19940*/  CALL.REL.NOINC `($__internal_0_$__cuda_sm20_sqrt_rn_f32_slowpath) ;  /* 0x0000000400a47944 */ /* 0x006fea0003c00000 */
[----:B------:R-:W-:Y:S05]  /*19950*/  BRA `(.L_x_193) ;  /* 0x0000000000107947 */ /* 0x000fea0003800000 */
.L_x_192:
[C---:B-1----:R-:W-:Y:S01]  /*19960*/  FMUL.FTZ R0, R6.reuse, R15 ;  /* 0x0000000f06007220 */ /* 0x042fe20000410000 */
[----:B------:R-:W-:-:S03]  /*19970*/  FMUL.FTZ R5, R6, 0.5 ;  /* 0x3f00000006057820 */ /* 0x000fc60000410000 */
[----:B------:R-:W-:-:S04]  /*19980*/  FFMA R15, -R0, R0, R15 ;  /* 0x00000000000f7223 */ /* 0x000fc8000000010f */
[----:B------:R-:W-:-:S07]  /*19990*/  FFMA R0, R15, R5, R0 ;  /* 0x000000050f007223 */ /* 0x000fce0000000000 */
.L_x_193:
[----:B--2---:R-:W-:Y:S05]  /*199a0*/  BSYNC.RECONVERGENT B0 ;  /* 0x0000000000007941 */ /* 0x004fea0003800200 */
.L_x_191:
        /* <DEDUP_REMOVED lines=14> */
.L_x_195:
[----:B------:R-:W-:Y:S05]  /*19a90*/  BSYNC.RECONVERGENT B2 ;  /* 0x0000000000027941 */ /* 0x000fea0003800200 */
.L_x_194:
        /* <DEDUP_REMOVED lines=27> */
.L_x_196:
        /* <DEDUP_REMOVED lines=12> */
.L_x_197:
        /* <DEDUP_REMOVED lines=10> */
.L_x_199:
[C---:B-1----:R-:W-:Y:S01]  /*19db0*/  FMUL.FTZ R0, R6.reuse, R15 ;  /* 0x0000000f06007220 */ /* 0x042fe20000410000 */
[----:B------:R-:W-:-:S03]  /*19dc0*/  FMUL.FTZ R5, R6, 0.5 ;  /* 0x3f00000006057820 */ /* 0x000fc60000410000 */
[----:B------:R-:W-:-:S04]  /*19dd0*/  FFMA R15, -R0, R0, R15 ;  /* 0x00000000000f7223 */ /* 0x000fc8000000010f */
[----:B------:R-:W-:-:S07]  /*19de0*/  FFMA R0, R15, R5, R0 ;  /* 0x000000050f007223 */ /* 0x000fce0000000000 */
.L_x_200:
[----:B------:R-:W-:Y:S05]  /*19df0*/  BSYNC.RECONVERGENT B0 ;  /* 0x0000000000007941 */ /* 0x000fea0003800200 */
.L_x_198:
        /* <DEDUP_REMOVED lines=14> */
.L_x_202:
[----:B------:R-:W-:Y:S05]  /*19ee0*/  BSYNC.RECONVERGENT B2 ;  /* 0x0000000000027941 */ /* 0x000fea0003800200 */
.L_x_201:
        /* <DEDUP_REMOVED lines=14> */
[----:B------:R-:W-:Y:S05]  /*19fd0*/  EXIT ;  /* 0x000000000000794d */ /* 0x000fea0003800000 */
        .weak           $__internal_0_$__cuda_sm20_sqrt_rn_f32_slowpath
        .type           $__internal_0_$__cuda_sm20_sqrt_rn_f32_slowpath,@function
        .size           $__internal_0_$__cuda_sm20_sqrt_rn_f32_slowpath,($__internal_1_$__cuda_sm3x_div_rn_noftz_f32_slowpath - $__internal_0_$__cuda_sm20_sqrt_rn_f32_slowpath)
$__internal_0_$__cuda_sm20_sqrt_rn_f32_slowpath:
[----:B------:R-:W-:-:S13]  /*19fe0*/  LOP3.LUT P2, RZ, R0, 0x7fffffff, RZ, 0xc0, !PT ;  /* 0x7fffffff00ff7812 */ /* 0x000fda000784c0ff */
[----:B------:R-:W-:Y:S01]  /*19ff0*/  @!P2 MOV R15, R0 ;  /* 0x00000000000fa202 */ /* 0x000fe20000000f00 */
[----:B------:R-:W-:Y:S06]  /*1a000*/  @!P2 BRA `(.L_x_204) ;  /* 0x000000000040a947 */ /* 0x000fec0003800000 */
[----:B------:R-:W-:-:S13]  /*1a010*/  FSETP.GEU.FTZ.AND P2, PT, R0, RZ, PT ;  /* 0x000000ff0000720b */ /* 0x000fda0003f5e000 */
[----:B------:R-:W-:Y:S01]  /*1a020*/  @!P2 MOV R15, 0x7fffffff ;  /* 0x7fffffff000fa802 */ /* 0x000fe20000000f00 */
[----:B------:R-:W-:Y:S06]  /*1a030*/  @!P2 BRA `(.L_x_204) ;  /* 0x000000000034a947 */ /* 0x000fec0003800000 */
[----:B------:R-:W-:-:S13]  /*1a040*/  FSETP.GTU.FTZ.AND P2, PT, |R0|, +INF , PT ;  /* 0x7f8000000000780b */ /* 0x000fda0003f5c200 */
[----:B------:R-:W-:Y:S01]  /*1a050*/  @P2 FADD.FTZ R15, R0, 1 ;  /* 0x3f800000000f2421 */ /* 0x000fe20000010000 */
[----:B------:R-:W-:Y:S06]  /*1a060*/  @P2 BRA `(.L_x_204) ;  /* 0x0000000000282947 */ /* 0x000fec0003800000 */
[----:B------:R-:W-:-:S13]  /*1a070*/  FSETP.NEU.FTZ.AND P2, PT, |R0|, +INF , PT ;  /* 0x7f8000000000780b */ /* 0x000fda0003f5d200 */
[----:B------:R-:W-:-:S04]  /*1a080*/  @P2 FFMA R22, R0, 1.84467440737095516160e+19, RZ ;  /* 0x5f80000000162823 */ /* 0x000fc800000000ff */
[----:B------:R-:W0:Y:S02]  /*1a090*/  @P2 MUFU.RSQ R19, R22 ;  /* 0x0000001600132308 */ /* 0x000e240000001400 */
[----:B0-----:R-:W-:Y:S01]  /*1a0a0*/  @P2 FMUL.FTZ R13, R22, R19 ;  /* 0x00000013160d2220 */ /* 0x001fe20000410000 */
[----:B------:R-:W-:-:S03]  /*1a0b0*/  @P2 FMUL.FTZ R18, R19, 0.5 ;  /* 0x3f00000013122820 */ /* 0x000fc60000410000 */
[----:B------:R-:W-:-:S04]  /*1a0c0*/  @P2 FADD.FTZ R15, -R13, -RZ ;  /* 0x800000ff0d0f2221 */ /* 0x000fc80000010100 */
[----:B------:R-:W-:Y:S01]  /*1a0d0*/  @P2 FFMA R24, R13, R15, R22 ;  /* 0x0000000f0d182223 */ /* 0x000fe20000000016 */
[----:B------:R-:W-:-:S03]  /*1a0e0*/  @!P2 MOV R15, R0 ;  /* 0x00000000000fa202 */ /* 0x000fc60000000f00 */
[----:B------:R-:W-:-:S04]  /*1a0f0*/  @P2 FFMA R18, R24, R18, R13 ;  /* 0x0000001218122223 */ /* 0x000fc8000000000d */
[----:B------:R-:W-:-:S07]  /*1a100*/  @P2 FMUL.FTZ R15, R18, 2.3283064365386962891e-10 ;  /* 0x2f800000120f2820 */ /* 0x000fce0000410000 */
.L_x_204:
[----:B------:R-:W-:Y:S01]  /*1a110*/  MOV R0, R15 ;  /* 0x0000000f00007202 */ /* 0x000fe20000000f00 */
[----:B------:R-:W-:-:S04]  /*1a120*/  HFMA2 R15, -RZ, RZ, 0, 0 ;  /* 0x00000000ff0f7431 */ /* 0x000fc800000001ff */
[----:B------:R-:W-:Y:S05]  /*1a130*/  RET.REL.NODEC R14 `(_Z18fused_train_kernelPKfPKiPfS3_S3_S3_S3_S3_S3_S3_S3_S3_S3_S3_S3_S3_S3_S3_fiifffS3_) ;  /* 0xfffffe5c0eb07950 */ /* 0x000fea0003c3ffff */
        .weak           $__internal_1_$__cuda_sm3x_div_rn_noftz_f32_slowpath
        .type           $__internal_1_$__cuda_sm3x_div_rn_noftz_f32_slowpath,@function
        .size           $__internal_1_$__cuda_sm3x_div_rn_noftz_f32_slowpath,(.L_x_218 - $__internal_1_$__cuda_sm3x_div_rn_noftz_f32_slowpath)
$__internal_1_$__cuda_sm3x_div_rn_noftz_f32_slowpath:
[----:B------:R-:W-:Y:S01]  /*1a140*/  SHF.R.U32.HI R22, RZ, 0x17, R42 ;  /* 0x00000017ff167819 */ /* 0x000fe2000001162a */
[----:B------:R-:W-:Y:S01]  /*1a150*/  BSSY.RECONVERGENT B0, `(.L_x_205) ;  /* 0x0000064000007945 */ /* 0x000fe20003800200 */
[----:B------:R-:W-:Y:S02]  /*1a160*/  SHF.R.U32.HI R19, RZ, 0x17, R15 ;  /* 0x00000017ff137819 */ /* 0x000fe4000001160f */
[----:B------:R-:W-:Y:S02]  /*1a170*/  LOP3.LUT R22, R22, 0xff, RZ, 0xc0, !PT ;  /* 0x000000ff16167812 */ /* 0x000fe400078ec0ff */
[----:B------:R-:W-:Y:S02]  /*1a180*/  LOP3.LUT R19, R19, 0xff, RZ, 0xc0, !PT ;  /* 0x000000ff13137812 */ /* 0x000fe400078ec0ff */
[----:B------:R-:W-:Y:S02]  /*1a190*/  IADD3 R24, PT, PT, R22, -0x1, RZ ;  /* 0xffffffff16187810 */ /* 0x000fe40007ffe0ff */
[----:B------:R-:W-:-:S02]  /*1a1a0*/  IADD3 R25, PT, PT, R19, -0x1, RZ ;  /* 0xffffffff13197810 */ /* 0x000fc40007ffe0ff */
[----:B------:R-:W-:Y:S02]  /*1a1b0*/  ISETP.GT.U32.AND P2, PT, R24, 0xfd, PT ;  /* 0x000000fd1800780c */ /* 0x000fe40003f44070 */
[----:B------:R-:W-:Y:S02]  /*1a1c0*/  MOV R26, R42 ;  /* 0x0000002a001a7202 */ /* 0x000fe40000000f00 */
[----:B------:R-:W-:-:S13]  /*1a1d0*/  ISETP.GT.U32.OR P2, PT, R25, 0xfd, P2 ;  /* 0x000000fd1900780c */ /* 0x000fda0001744470 */
[----:B------:R-:W-:Y:S01]  /*1a1e0*/  @!P2 MOV R23, RZ ;  /* 0x000000ff0017a202 */ /* 0x000fe20000000f00 */
[----:B------:R-:W-:Y:S06]  /*1a1f0*/  @!P2 BRA `(.L_x_206) ;  /* 0x00000000005ca947 */ /* 0x000fec0003800000 */
[----:B------:R-:W-:Y:S02]  /*1a200*/  FSETP.GTU.FTZ.AND P2, PT, |R15|, +INF , PT ;  /* 0x7f8000000f00780b */ /* 0x000fe40003f5c200 */
[----:B------:R-:W-:-:S04]  /*1a210*/  FSETP.GTU.FTZ.AND P3, PT, |R42|, +INF , PT ;  /* 0x7f8000002a00780b */ /* 0x000fc80003f7c200 */
[----:B------:R-:W-:-:S13]  /*1a220*/  PLOP3.LUT P2, PT, P2, P3, PT, 0xf8, 0x8f ;  /* 0x00000000008f781c */ /* 0x000fda0001747f70 */
[----:B------:R-:W-:Y:S05]  /*1a230*/  @P2 BRA `(.L_x_207) ;  /* 0x0000000400502947 */ /* 0x000fea0003800000 */
[----:B------:R-:W-:-:S13]  /*1a240*/  LOP3.LUT P2, RZ, R26, 0x7fffffff, R15, 0xc8, !PT ;  /* 0x7fffffff1aff7812 */ /* 0x000fda000784c80f */
[----:B------:R-:W-:Y:S05]  /*1a250*/  @!P2 BRA `(.L_x_208) ;  /* 0x000000040040a947 */ /* 0x000fea0003800000 */
[C---:B------:R-:W-:Y:S02]  /*1a260*/  FSETP.NEU.FTZ.AND P3, PT, |R15|.reuse, +INF , PT ;  /* 0x7f8000000f00780b */ /* 0x040fe40003f7d200 */
[----:B------:R-:W-:Y:S02]  /*1a270*/  FSETP.NEU.FTZ.AND P4, PT, |R42|, +INF , PT ;  /* 0x7f8000002a00780b */ /* 0x000fe40003f9d200 */
[----:B------:R-:W-:-:S11]  /*1a280*/  FSETP.NEU.FTZ.AND P2, PT, |R15|, +INF , PT ;  /* 0x7f8000000f00780b */ /* 0x000fd60003f5d200 */
[----:B------:R-:W-:Y:S05]  /*1a290*/  @!P4 BRA !P3, `(.L_x_208) ;  /* 0x000000040030c947 */ /* 0x000fea0005800000 */
[----:B------:R-:W-:-:S04]  /*1a2a0*/  LOP3.LUT P3, RZ, R15, 0x7fffffff, RZ, 0xc0, !PT ;  /* 0x7fffffff0fff7812 */ /* 0x000fc8000786c0ff */
[----:B------:R-:W-:-:S13]  /*1a2b0*/  PLOP3.LUT P3, PT, P4, P3, PT, 0x2f, 0xf2 ;  /* 0x0000000000f2781c */ /* 0x000fda0002766577 */
[----:B------:R-:W-:Y:S05]  /*1a2c0*/  @P3 BRA `(.L_x_209) ;  /* 0x00000004001c3947 */ /* 0x000fea0003800000 */
[----:B------:R-:W-:-:S04]  /*1a2d0*/  LOP3.LUT P3, RZ, R26, 0x7fffffff, RZ, 0xc0, !PT ;  /* 0x7fffffff1aff7812 */ /* 0x000fc8000786c0ff */
[----:B------:R-:W-:-:S13]  /*1a2e0*/  PLOP3.LUT P2, PT, P2, P3, PT, 0x2f, 0xf2 ;  /* 0x0000000000f2781c */ /* 0x000fda0001746577 */
[----:B------:R-:W-:Y:S05]  /*1a2f0*/  @P2 BRA `(.L_x_210) ;  /* 0x0000000400042947 */ /* 0x000fea0003800000 */
[----:B------:R-:W-:Y:S02]  /*1a300*/  ISETP.GE.AND P2, PT, R25, RZ, PT ;  /* 0x000000ff1900720c */ /* 0x000fe40003f46270 */
[----:B------:R-:W-:-:S11]  /*1a310*/  ISETP.GE.AND P3, PT, R24, RZ, PT ;  /* 0x000000ff1800720c */ /* 0x000fd60003f66270 */
[----:B------:R-:W-:Y:S01]  /*1a320*/  @P2 MOV R23, RZ ;  /* 0x000000ff00172202 */ /* 0x000fe20000000f00 */
[----:B------:R-:W-:Y:S01]  /*1a330*/  @!P2 FFMA R15, R15, 1.84467440737095516160e+19, RZ ;  /* 0x5f8000000f0fa823 */ /* 0x000fe200000000ff */
[----:B------:R-:W-:Y:S01]  /*1a340*/  @!P2 MOV R23, 0xffffffc0 ;  /* 0xffffffc00017a802 */ /* 0x000fe20000000f00 */
[----:B------:R-:W-:-:S03]  /*1a350*/  @!P3 FFMA R26, R42, 1.84467440737095516160e+19, RZ ;  /* 0x5f8000002a1ab823 */ /* 0x000fc600000000ff */
[----:B------:R-:W-:-:S07]  /*1a360*/  @!P3 IADD3 R23, PT, PT, R23, 0x40, RZ ;  /* 0x000000401717b810 */ /* 0x000fce0007ffe0ff */
.L_x_206:
[----:B------:R-:W-:Y:S01]  /*1a370*/  LEA R24, R22, 0xc0800000, 0x17 ;  /* 0xc080000016187811 */ /* 0x000fe200078eb8ff */
[----:B------:R-:W-:Y:S01]  /*1a380*/  BSSY.RECONVERGENT B1, `(.L_x_211) ;  /* 0x0000036000017945 */ /* 0x000fe20003800200 */
[----:B------:R-:W-:Y:S02]  /*1a390*/  IADD3 R19, PT, PT, R19, -0x7f, RZ ;  /* 0xffffff8113137810 */ /* 0x000fe40007ffe0ff */
[----:B------:R-:W-:Y:S02]  /*1a3a0*/  IADD3 R24, PT, PT, -R24, R26, RZ ;  /* 0x0000001a18187210 */ /* 0x000fe40007ffe1ff */
[C---:B------:R-:W-:Y:S01]  /*1a3b0*/  IADD3 R22, PT, PT, R19.reuse, 0x7f, -R22 ;  /* 0x0000007f13167810 */ /* 0x040fe20007ffe816 */
[----:B------:R-:W-:Y:S01]  /*1a3c0*/  IMAD R15, R19, -0x800000, R15 ;  /* 0xff800000130f7824 */ /* 0x000fe200078e020f */
[----:B------:R0:W1:Y:S02]  /*1a3d0*/  MUFU.RCP R25, R24 ;  /* 0x0000001800197308 */ /* 0x0000640000001000 */
[----:B------:R-:W-:Y:S01]  /*1a3e0*/  IADD3 R23, PT, PT, R22, R23, RZ ;  /* 0x0000001716177210 */ /* 0x000fe20007ffe0ff */
[----:B0-----:R-:W-:-:S04]  /*1a3f0*/  FADD.FTZ R24, -R24, -RZ ;  /* 0x800000ff18187221 */ /* 0x001fc80000010100 */
[----:B-1----:R-:W-:-:S04]  /*1a400*/  FFMA R26, R25, R24, 1 ;  /* 0x3f800000191a7423 */ /* 0x002fc80000000018 */
[----:B------:R-:W-:-:S04]  /*1a410*/  FFMA R25, R25, R26, R25 ;  /* 0x0000001a19197223 */ /* 0x000fc80000000019 */
[----:B------:R-:W-:-:S04]  /*1a420*/  FFMA R26, R15, R25, RZ ;  /* 0x000000190f1a7223 */ /* 0x000fc800000000ff */
[----:B------:R-:W-:-:S04]  /*1a430*/  FFMA R27, R24, R26, R15 ;  /* 0x0000001a181b7223 */ /* 0x000fc8000000000f */
[----:B------:R-:W-:-:S04]  /*1a440*/  FFMA R27, R25, R27, R26 ;  /* 0x0000001b191b7223 */ /* 0x000fc8000000001a */
[----:B------:R-:W-:-:S04]  /*1a450*/  FFMA R15, R24, R27, R15 ;  /* 0x0000001b180f7223 */ /* 0x000fc8000000000f */
[----:B------:R-:W-:-:S05]  /*1a460*/  FFMA R24, R25, R15, R27 ;  /* 0x0000000f19187223 */ /* 0x000fca000000001b */
[----:B------:R-:W-:-:S04]  /*1a470*/  SHF.R.U32.HI R19, RZ, 0x17, R24 ;  /* 0x00000017ff137819 */ /* 0x000fc80000011618 */
[----:B------:R-:W-:-:S04]  /*1a480*/  LOP3.LUT R19, R19, 0xff, RZ, 0xc0, !PT ;  /* 0x000000ff13137812 */ /* 0x000fc800078ec0ff */
[----:B------:R-:W-:-:S04]  /*1a490*/  IADD3 R19, PT, PT, R19, R23, RZ ;  /* 0x0000001713137210 */ /* 0x000fc80007ffe0ff */
[----:B------:R-:W-:-:S04]  /*1a4a0*/  IADD3 R22, PT, PT, R19, -0x1, RZ ;  /* 0xffffffff13167810 */ /* 0x000fc80007ffe0ff */
[----:B------:R-:W-:-:S13]  /*1a4b0*/  ISETP.GE.U32.AND P2, PT, R22, 0xfe, PT ;  /* 0x000000fe1600780c */ /* 0x000fda0003f46070 */
[----:B------:R-:W-:Y:S05]  /*1a4c0*/  @!P2 BRA `(.L_x_212) ;  /* 0x000000000080a947 */ /* 0x000fea0003800000 */
[----:B------:R-:W-:-:S13]  /*1a4d0*/  ISETP.GT.AND P2, PT, R19, 0xfe, PT ;  /* 0x000000fe1300780c */ /* 0x000fda0003f44270 */
[----:B------:R-:W-:Y:S05]  /*1a4e0*/  @P2 BRA `(.L_x_213) ;  /* 0x00000000006c2947 */ /* 0x000fea0003800000 */
[----:B------:R-:W-:-:S13]  /*1a4f0*/  ISETP.GE.AND P2, PT, R19, 0x1, PT ;  /* 0x000000011300780c */ /* 0x000fda0003f46270 */
[----:B------:R-:W-:Y:S05]  /*1a500*/  @P2 BRA `(.L_x_214) ;  /* 0x0000000000742947 */ /* 0x000fea0003800000 */
[----:B------:R-:W-:Y:S02]  /*1a510*/  ISETP.GE.AND P2, PT, R19, -0x18, PT ;  /* 0xffffffe81300780c */ /* 0x000fe40003f46270 */
[----:B------:R-:W-:-:S11]  /*1a520*/  LOP3.LUT R24, R24, 0x80000000, RZ, 0xc0, !PT ;  /* 0x8000000018187812 */ /* 0x000fd600078ec0ff */
[----:B------:R-:W-:Y:S05]  /*1a530*/  @!P2 BRA `(.L_x_214) ;  /* 0x000000000068a947 */ /* 0x000fea0003800000 */
[CCC-:B------:R-:W-:Y:S01]  /*1a540*/  FFMA.RZ R22, R25.reuse, R15.reuse, R27.reuse ;  /* 0x0000000f19167223 */ /* 0x1c0fe2000000c01b */
[CCC-:B------:R-:W-:Y:S01]  /*1a550*/  FFMA.RP R23, R25.reuse, R15.reuse, R27.reuse ;  /* 0x0000000f19177223 */ /* 0x1c0fe2000000801b */
[----:B------:R-:W-:Y:S01]  /*1a560*/  FFMA.RM R15, R25, R15, R27 ;  /* 0x0000000f190f7223 */ /* 0x000fe2000000401b */
[C---:B------:R-:W-:Y:S02]  /*1a570*/  IADD3 R25, PT, PT, R19.reuse, 0x20, RZ ;  /* 0x0000002013197810 */ /* 0x040fe40007ffe0ff */
[----:B------:R-:W-:Y:S02]  /*1a580*/  LOP3.LUT R22, R22, 0x7fffff, RZ, 0xc0, !PT ;  /* 0x007fffff16167812 */ /* 0x000fe400078ec0ff */
[C---:B------:R-:W-:Y:S02]  /*1a590*/  ISETP.NE.AND P4, PT, R19.reuse, RZ, PT ;  /* 0x000000ff1300720c */ /* 0x040fe40003f85270 */
[----:B------:R-:W-:Y:S02]  /*1a5a0*/  LOP3.LUT R22, R22, 0x800000, RZ, 0xfc, !PT ;  /* 0x0080000016167812 */ /* 0x000fe400078efcff */
[----:B------:R-:W-:-:S02]  /*1a5b0*/  ISETP.NE.AND P3, PT, R19, RZ, PT ;  /* 0x000000ff1300720c */ /* 0x000fc40003f65270 */
[----:B------:R-:W-:Y:S02]  /*1a5c0*/  IADD3 R19, PT, PT, -R19, RZ, RZ ;  /* 0x000000ff13137210 */ /* 0x000fe40007ffe1ff */
[----:B------:R-:W-:Y:S02]  /*1a5d0*/  SHF.L.U32 R25, R22, R25, RZ ;  /* 0x0000001916197219 */ /* 0x000fe400000006ff */
[----:B------:R-:W-:Y:S02]  /*1a5e0*/  FSETP.NEU.FTZ.AND P2, PT, R23, R15, PT ;  /* 0x0000000f1700720b */ /* 0x000fe40003f5d000 */
[----:B------:R-:W-:Y:S02]  /*1a5f0*/  SEL R19, R19, RZ, P4 ;  /* 0x000000ff13137207 */ /* 0x000fe40002000000 */
[----:B------:R-:W-:Y:S02]  /*1a600*/  ISETP.NE.AND P3, PT, R25, RZ, P3 ;  /* 0x000000ff1900720c */ /* 0x000fe40001f65270 */
[----:B------:R-:W-:-:S02]  /*1a610*/  SHF.R.U32.HI R19, RZ, R19, R22 ;  /* 0x00000013ff137219 */ /* 0x000fc40000011616 */
[----:B------:R-:W-:Y:S02]  /*1a620*/  PLOP3.LUT P2, PT, P2, P3, PT, 0xf8, 0x8f ;  /* 0x00000000008f781c */ /* 0x000fe40001747f70 */
[----:B------:R-:W-:Y:S02]  /*1a630*/  SHF.R.U32.HI R15, RZ, 0x1, R19 ;  /* 0x00000001ff0f7819 */ /* 0x000fe40000011613 */
[----:B------:R-:W-:-:S04]  /*1a640*/  SEL R22, RZ, 0x1, !P2 ;  /* 0x00000001ff167807 */ /* 0x000fc80005000000 */
[----:B------:R-:W-:-:S04]  /*1a650*/  LOP3.LUT R22, R22, 0x1, R15, 0xf8, !PT ;  /* 0x0000000116167812 */ /* 0x000fc800078ef80f */
[----:B------:R-:W-:-:S04]  /*1a660*/  LOP3.LUT R22, R22, R19, RZ, 0xc0, !PT ;  /* 0x0000001316167212 */ /* 0x000fc800078ec0ff */
[----:B------:R-:W-:-:S04]  /*1a670*/  IADD3 R22, PT, PT, R15, R22, RZ ;  /* 0x000000160f167210 */ /* 0x000fc80007ffe0ff */
[----:B------:R-:W-:Y:S01]  /*1a680*/  LOP3.LUT R24, R22, R24, RZ, 0xfc, !PT ;  /* 0x0000001816187212 */ /* 0x000fe200078efcff */
[----:B------:R-:W-:Y:S06]  /*1a690*/  BRA `(.L_x_214) ;  /* 0x0000000000107947 */ /* 0x000fec0003800000 */
.L_x_213:
[----:B------:R-:W-:-:S04]  /*1a6a0*/  LOP3.LUT R24, R24, 0x80000000, RZ, 0xc0, !PT ;  /* 0x8000000018187812 */ /* 0x000fc800078ec0ff */
[----:B------:R-:W-:Y:S01]  /*1a6b0*/  LOP3.LUT R24, R24, 0x7f800000, RZ, 0xfc, !PT ;  /* 0x7f80000018187812 */ /* 0x000fe200078efcff */
[----:B------:R-:W-:Y:S06]  /*1a6c0*/  BRA `(.L_x_214) ;  /* 0x0000000000047947 */ /* 0x000fec0003800000 */
.L_x_212:
[----:B------:R-:W-:-:S07]  /*1a6d0*/  LEA R24, R23, R24, 0x17 ;  /* 0x0000001817187211 */ /* 0x000fce00078eb8ff */
.L_x_214:
[----:B------:R-:W-:Y:S05]  /*1a6e0*/  BSYNC.RECONVERGENT B1 ;  /* 0x0000000000017941 */ /* 0x000fea0003800200 */
.L_x_211:
[----:B------:R-:W-:Y:S01]  /*1a6f0*/  MOV R15, R24 ;  /* 0x00000018000f7202 */ /* 0x000fe20000000f00 */
[----:B------:R-:W-:Y:S06]  /*1a700*/  BRA `(.L_x_215) ;  /* 0x0000000000207947 */ /* 0x000fec0003800000 */
.L_x_210:
[----:B------:R-:W-:-:S04]  /*1a710*/  LOP3.LUT R15, R26, 0x80000000, R15, 0x48, !PT ;  /* 0x800000001a0f7812 */ /* 0x000fc800078e480f */
[----:B------:R-:W-:Y:S01]  /*1a720*/  LOP3.LUT R15, R15, 0x7f800000, RZ, 0xfc, !PT ;  /* 0x7f8000000f0f7812 */ /* 0x000fe200078efcff */
[----:B------:R-:W-:Y:S06]  /*1a730*/  BRA `(.L_x_215) ;  /* 0x0000000000147947 */ /* 0x000fec0003800000 */
.L_x_209:
[----:B------:R-:W-:Y:S01]  /*1a740*/  LOP3.LUT R15, R26, 0x80000000, R15, 0x48, !PT ;  /* 0x800000001a0f7812 */ /* 0x000fe200078e480f */
[----:B------:R-:W-:Y:S06]  /*1a750*/  BRA `(.L_x_215) ;  /* 0x00000000000c7947 */ /* 0x000fec0003800000 */
.L_x_208:
[----:B------:R-:W0:Y:S01]  /*1a760*/  MUFU.RSQ R15, -QNAN ;  /* 0xffc00000000f7908 */ /* 0x000e220000001400 */
[----:B------:R-:W-:Y:S05]  /*1a770*/  BRA `(.L_x_215) ;  /* 0x0000000000047947 */ /* 0x000fea0003800000 */
.L_x_207:
[----:B------:R-:W-:-:S07]  /*1a780*/  FADD.FTZ R15, R15, R42 ;  /* 0x0000002a0f0f7221 */ /* 0x000fce0000010000 */
.L_x_215:
[----:B------:R-:W-:Y:S05]  /*1a790*/  BSYNC.RECONVERGENT B0 ;  /* 0x0000000000007941 */ /* 0x000fea0003800200 */
.L_x_205:
[----:B------:R-:W-:-:S04]  /*1a7a0*/  HFMA2 R19, -RZ, RZ, 0, 0 ;  /* 0x00000000ff137431 */ /* 0x000fc800000001ff */
[----:B0-----:R-:W-:Y:S05]  /*1a7b0*/  RET.REL.NODEC R18 `(_Z18fused_train_kernelPKfPKiPfS3_S3_S3_S3_S3_S3_S3_S3_S3_S3_S3_S3_S3_S3_S3_fiifffS3_) ;  /* 0xfffffe5812107950 */ /* 0x001fea0003c3ffff */
.L_x_216:
[----:B------:R-:W-:-:S00]  /*1a7c0*/  BRA `(.L_x_216) ;  /* 0xfffffffc00fc7947 */ /* 0x000fc0000383ffff */
[----:B------:R-:W-:-:S00]  /*1a7d0*/  NOP ;  /* 0x0000000000007918 */ /* 0x000fc00000000000 */
        /* <DEDUP_REMOVED lines=10> */
.L_x_218:


//--------------------- .nv.shared.reserved.0     --------------------------
	.section	.nv.shared.reserved.0,"aw",@nobits
	.weak		__nv_reservedSMEM_offset_0_alias
	.size		__nv_reservedSMEM_offset_0_alias, 0, 64
	.other		__nv_reservedSMEM_offset_0_alias,@"STO_CUDA_RESERVED_SHARED STV_DEFAULT"
__nv_reservedSMEM_offset_0_alias:
	.zero		0
	.zero		64


//--------------------- .nv.constant0._Z18fused_train_kernelPKfPKiPfS3_S3_S3_S3_S3_S3_S3_S3_S3_S3_S3_S3_S3_S3_S3_fiifffS3_ --------------------------
	.section	.nv.constant0._Z18fused_train_kernelPKfPKiPfS3_S3_S3_S3_S3_S3_S3_S3_S3_S3_S3_S3_S3_S3_S3_fiifffS3_,"a",@progbits
	.sectionflags	@""
	.align	4
.nv.constant0._Z18fused_train_kernelPKfPKiPfS3_S3_S3_S3_S3_S3_S3_S3_S3_S3_S3_S3_S3_S3_S3_fiifffS3_:
	.zero		1072


//--------------------- SYMBOLS --------------------------

	.type		.nv.reservedSmem.offset0,@object
	.size		.nv.reservedSmem.offset0,0x4
